	.target	sm_100a

	.elftype	@"ET_EXEC"


//--------------------- .note.nv.tkinfo           --------------------------
	.section	.note.nv.tkinfo,"",@"SHT_NOTE"
	.sectionflags	@"SHF_NOTE_NV_TKINFO"
	.tkinfo
        /*0018*/ 	.word	0x00000002
        /*0030*/ 	.string	""
        /*0030*/ 	.string	"ptxas"
        /*0030*/ 	.string	"Cuda compilation tools, release 13.0, V13.0.88"
        /*0030*/ 	.string	"Build cuda_13.0.r13.0/compiler.36424714_0"
        /*0030*/ 	.string	"-arch sm_100a -m 64 "



//--------------------- .note.nv.cuinfo           --------------------------
	.section	.note.nv.cuinfo,"",@"SHT_NOTE"
	.sectionflags	@"SHF_NOTE_NV_CUINFO"
        /*0018*/ 	.short	0x0002
        /*001a*/ 	.short	0x0064
        /*001c*/ 	.short	0x0082
	.zero		2


//--------------------- .nv.info                  --------------------------
	.section	.nv.info,"",@"SHT_CUDA_INFO"
	.align	4


	//----- nvinfo : EIATTR_REGCOUNT
	.align		4
        /*0000*/ 	.byte	0x04, 0x2f
        /*0002*/ 	.short	(.L_19 - .L_18)
	.align		4
.L_18:
        /*0004*/ 	.word	index@(_ZN7cutlass13device_kernelINS_4conv6kernel13ConvUniversalINS1_16ConvProblemShapeILNS1_8OperatorE2ELi3EEENS1_10collective14CollectiveConvINS1_47MainloopSm100TmaUmmaWarpSpecializedImplicitGemmILS5_2ELi8ELi3ELi1ELi2EN4cute5tupleIJNSA_1CILi2EEENSC_ILi1EEESE_EEEEENSB_IJNSC_ILi256EEENSB_IJNSC_ILi128EEEEEENSB_IJNSC_ILi32EEEEEEEEENS_10tfloat32_tESN_NSA_8TiledMMAINSA_8MMA_AtomIJNSA_23SM100_MMA_TF32_2x1SM_SSISN_SN_fLi256ELi128ELNSA_4UMMA5MajorE1ELSS_1ELNSR_7ScaleInE0ELST_0EEEEEENSA_6LayoutINSB_IJSE_SE_SE_EEENSB_IJNSC_ILi0EEESY_SY_EEEEENSB_IJNSA_10UnderscoreES11_S11_EEEEENS7_6detail27Sm100ImplicitGemmTileTraitsINSA_18SM100_TMA_2SM_LOADENSA_14ComposedLayoutINSA_7SwizzleILi2ELi5ELi2EEENSA_18smem_ptr_flag_bitsILi32EEENSW_INSB_IJSK_NSC_ILi4EEEEEENSB_IJSE_SK_EEEEEEEvEENS15_INSA_25SM100_TMA_2SM_LOAD_IM2COLES1G_vEEEENS_8epilogue10collective18CollectiveEpilogueINS1L_23Sm100TmaWarpSpecializedILi4ELi2ELi16ELb1ELb0EEEJNSB_IJSI_SJ_SL_EEENSB_IJNSW_ISI_SE_EENSW_INSC_ILi16EEESE_EEEEESN_NSB_IJlNSB_IJSE_lllEEESY_EEESN_S1W_NS1L_6fusion15FusionCallbacksIS1P_NS1X_17LinearCombinationISN_fSN_fLNS_15FloatRoundStyleE2EEES1Q_S1U_JEEENSA_5SM1004TMEM4LOAD26SM100_TMEM_LOAD_32dp32b16xENSA_13SM90_TMA_LOADENS17_INS18_ILi2ELi4ELi3EEES1B_NSW_INSB_IJNSC_ILi8EEES1S_EEENSB_IJS1S_SE_EEEEEEENSA_39AutoVectorizingCopyWithAssumedAlignmentILi128EEENSA_14SM90_TMA_STOREES2D_S2F_S2F_EEEvvEEEEvNT_6ParamsE)
        /*0008*/ 	.word	0x00000060


	//----- nvinfo : EIATTR_FRAME_SIZE
	.align		4
.L_19:
        /*000c*/ 	.byte	0x04, 0x11
        /*000e*/ 	.short	(.L_21 - .L_20)
	.align		4
.L_20:
        /*0010*/ 	.word	index@($__internal_2_$__cuda_sm10x_tcgen05_guardrail_trap_unallocated_columns_being_dealloced)
        /*0014*/ 	.word	0x00000008


	//----- nvinfo : EIATTR_FRAME_SIZE
	.align		4
.L_21:
        /*0018*/ 	.byte	0x04, 0x11
        /*001a*/ 	.short	(.L_23 - .L_22)
	.align		4
.L_22:
        /*001c*/ 	.word	index@($__internal_1_$__cuda_sm10x_tcgen05_guardrail_trap_phase_invalid_during_alloc)
        /*0020*/ 	.word	0x00000008


	//----- nvinfo : EIATTR_FRAME_SIZE
	.align		4
.L_23:
        /*0024*/ 	.byte	0x04, 0x11
        /*0026*/ 	.short	(.L_25 - .L_24)
	.align		4
.L_24:
        /*0028*/ 	.word	index@($__internal_0_$__cuda_sm10x_tcgen05_guardrail_trap_col_being_dealloced_not_returned_by_alloc)
        /*002c*/ 	.word	0x00000008


	//----- nvinfo : EIATTR_FRAME_SIZE
	.align		4
.L_25:
        /*0030*/ 	.byte	0x04, 0x11
        /*0032*/ 	.short	(.L_27 - .L_26)
	.align		4
.L_26:
        /*0034*/ 	.word	index@(_ZN7cutlass13device_kernelINS_4conv6kernel13ConvUniversalINS1_16ConvProblemShapeILNS1_8OperatorE2ELi3EEENS1_10collective14CollectiveConvINS1_47MainloopSm100TmaUmmaWarpSpecializedImplicitGemmILS5_2ELi8ELi3ELi1ELi2EN4cute5tupleIJNSA_1CILi2EEENSC_ILi1EEESE_EEEEENSB_IJNSC_ILi256EEENSB_IJNSC_ILi128EEEEEENSB_IJNSC_ILi32EEEEEEEEENS_10tfloat32_tESN_NSA_8TiledMMAINSA_8MMA_AtomIJNSA_23SM100_MMA_TF32_2x1SM_SSISN_SN_fLi256ELi128ELNSA_4UMMA5MajorE1ELSS_1ELNSR_7ScaleInE0ELST_0EEEEEENSA_6LayoutINSB_IJSE_SE_SE_EEENSB_IJNSC_ILi0EEESY_SY_EEEEENSB_IJNSA_10UnderscoreES11_S11_EEEEENS7_6detail27Sm100ImplicitGemmTileTraitsINSA_18SM100_TMA_2SM_LOADENSA_14ComposedLayoutINSA_7SwizzleILi2ELi5ELi2EEENSA_18smem_ptr_flag_bitsILi32EEENSW_INSB_IJSK_NSC_ILi4EEEEEENSB_IJSE_SK_EEEEEEEvEENS15_INSA_25SM100_TMA_2SM_LOAD_IM2COLES1G_vEEEENS_8epilogue10collective18CollectiveEpilogueINS1L_23Sm100TmaWarpSpecializedILi4ELi2ELi16ELb1ELb0EEEJNSB_IJSI_SJ_SL_EEENSB_IJNSW_ISI_SE_EENSW_INSC_ILi16EEESE_EEEEESN_NSB_IJlNSB_IJSE_lllEEESY_EEESN_S1W_NS1L_6fusion15FusionCallbacksIS1P_NS1X_17LinearCombinationISN_fSN_fLNS_15FloatRoundStyleE2EEES1Q_S1U_JEEENSA_5SM1004TMEM4LOAD26SM100_TMEM_LOAD_32dp32b16xENSA_13SM90_TMA_LOADENS17_INS18_ILi2ELi4ELi3EEES1B_NSW_INSB_IJNSC_ILi8EEES1S_EEENSB_IJS1S_SE_EEEEEEENSA_39AutoVectorizingCopyWithAssumedAlignmentILi128EEENSA_14SM90_TMA_STOREES2D_S2F_S2F_EEEvvEEEEvNT_6ParamsE)
        /*0038*/ 	.word	0x00000008


	//----- nvinfo : EIATTR_MIN_STACK_SIZE
	.align		4
.L_27:
        /*003c*/ 	.byte	0x04, 0x12
        /*003e*/ 	.short	(.L_29 - .L_28)
	.align		4
.L_28:
        /*0040*/ 	.word	index@(_ZN7cutlass13device_kernelINS_4conv6kernel13ConvUniversalINS1_16ConvProblemShapeILNS1_8OperatorE2ELi3EEENS1_10collective14CollectiveConvINS1_47MainloopSm100TmaUmmaWarpSpecializedImplicitGemmILS5_2ELi8ELi3ELi1ELi2EN4cute5tupleIJNSA_1CILi2EEENSC_ILi1EEESE_EEEEENSB_IJNSC_ILi256EEENSB_IJNSC_ILi128EEEEEENSB_IJNSC_ILi32EEEEEEEEENS_10tfloat32_tESN_NSA_8TiledMMAINSA_8MMA_AtomIJNSA_23SM100_MMA_TF32_2x1SM_SSISN_SN_fLi256ELi128ELNSA_4UMMA5MajorE1ELSS_1ELNSR_7ScaleInE0ELST_0EEEEEENSA_6LayoutINSB_IJSE_SE_SE_EEENSB_IJNSC_ILi0EEESY_SY_EEEEENSB_IJNSA_10UnderscoreES11_S11_EEEEENS7_6detail27Sm100ImplicitGemmTileTraitsINSA_18SM100_TMA_2SM_LOADENSA_14ComposedLayoutINSA_7SwizzleILi2ELi5ELi2EEENSA_18smem_ptr_flag_bitsILi32EEENSW_INSB_IJSK_NSC_ILi4EEEEEENSB_IJSE_SK_EEEEEEEvEENS15_INSA_25SM100_TMA_2SM_LOAD_IM2COLES1G_vEEEENS_8epilogue10collective18CollectiveEpilogueINS1L_23Sm100TmaWarpSpecializedILi4ELi2ELi16ELb1ELb0EEEJNSB_IJSI_SJ_SL_EEENSB_IJNSW_ISI_SE_EENSW_INSC_ILi16EEESE_EEEEESN_NSB_IJlNSB_IJSE_lllEEESY_EEESN_S1W_NS1L_6fusion15FusionCallbacksIS1P_NS1X_17LinearCombinationISN_fSN_fLNS_15FloatRoundStyleE2EEES1Q_S1U_JEEENSA_5SM1004TMEM4LOAD26SM100_TMEM_LOAD_32dp32b16xENSA_13SM90_TMA_LOADENS17_INS18_ILi2ELi4ELi3EEES1B_NSW_INSB_IJNSC_ILi8EEES1S_EEENSB_IJS1S_SE_EEEEEEENSA_39AutoVectorizingCopyWithAssumedAlignmentILi128EEENSA_14SM90_TMA_STOREES2D_S2F_S2F_EEEvvEEEEvNT_6ParamsE)
        /*0044*/ 	.word	0x00000008
.L_29:


//--------------------- .nv.compat                --------------------------
	.section	.nv.compat,"",@"SHT_CUDA_COMPAT_INFO"
	.align	4
        /*0000*/ 	.byte	0x02, 0x09, 0x01, 0x00, 0x02, 0x02, 0x02, 0x00, 0x02, 0x05, 0x05, 0x00, 0x03, 0x07, 0x01, 0x01
        /*0010*/ 	.byte	0x02, 0x03, 0x01, 0x00, 0x02, 0x06, 0x01, 0x00, 0x04, 0x0b, 0x08, 0x00, 0x09, 0x00, 0x00, 0x00
        /*0020*/ 	.byte	0x00, 0x00, 0x00, 0x00


//--------------------- .nv.info._ZN7cutlass13device_kernelINS_4conv6kernel13ConvUniversalINS1_16ConvProblemShapeILNS1_8OperatorE2ELi3EEENS1_10collective14CollectiveConvINS1_47MainloopSm100TmaUmmaWarpSpecializedImplicitGemmILS5_2ELi8ELi3ELi1ELi2EN4cute5tupleIJNSA_1CILi2EEENSC_ILi1EEESE_EEEEENSB_IJNSC_ILi256EEENSB_IJNSC_ILi128EEEEEENSB_IJNSC_ILi32EEEEEEEEENS_10tfloat32_tESN_NSA_8TiledMMAINSA_8MMA_AtomIJNSA_23SM100_MMA_TF32_2x1SM_SSISN_SN_fLi256ELi128ELNSA_4UMMA5MajorE1ELSS_1ELNSR_7ScaleInE0ELST_0EEEEEENSA_6LayoutINSB_IJSE_SE_SE_EEENSB_IJNSC_ILi0EEESY_SY_EEEEENSB_IJNSA_10UnderscoreES11_S11_EEEEENS7_6detail27Sm100ImplicitGemmTileTraitsINSA_18SM100_TMA_2SM_LOADENSA_14ComposedLayoutINSA_7SwizzleILi2ELi5ELi2EEENSA_18smem_ptr_flag_bitsILi32EEENSW_INSB_IJSK_NSC_ILi4EEEEEENSB_IJSE_SK_EEEEEEEvEENS15_INSA_25SM100_TMA_2SM_LOAD_IM2COLES1G_vEEEENS_8epilogue10collective18CollectiveEpilogueINS1L_23Sm100TmaWarpSpecializedILi4ELi2ELi16ELb1ELb0EEEJNSB_IJSI_SJ_SL_EEENSB_IJNSW_ISI_SE_EENSW_INSC_ILi16EEESE_EEEEESN_NSB_IJlNSB_IJSE_lllEEESY_EEESN_S1W_NS1L_6fusion15FusionCallbacksIS1P_NS1X_17LinearCombinationISN_fSN_fLNS_15FloatRoundStyleE2EEES1Q_S1U_JEEENSA_5SM1004TMEM4LOAD26SM100_TMEM_LOAD_32dp32b16xENSA_13SM90_TMA_LOADENS17_INS18_ILi2ELi4ELi3EEES1B_NSW_INSB_IJNSC_ILi8EEES1S_EEENSB_IJS1S_SE_EEEEEEENSA_39AutoVectorizingCopyWithAssumedAlignmentILi128EEENSA_14SM90_TMA_STOREES2D_S2F_S2F_EEEvvEEEEvNT_6ParamsE --------------------------
	.section	.nv.info._ZN7cutlass13device_kernelINS_4conv6kernel13ConvUniversalINS1_16ConvProblemShapeILNS1_8OperatorE2ELi3EEENS1_10collective14CollectiveConvINS1_47MainloopSm100TmaUmmaWarpSpecializedImplicitGemmILS5_2ELi8ELi3ELi1ELi2EN4cute5tupleIJNSA_1CILi2EEENSC_ILi1EEESE_EEEEENSB_IJNSC_ILi256EEENSB_IJNSC_ILi128EEEEEENSB_IJNSC_ILi32EEEEEEEEENS_10tfloat32_tESN_NSA_8TiledMMAINSA_8MMA_AtomIJNSA_23SM100_MMA_TF32_2x1SM_SSISN_SN_fLi256ELi128ELNSA_4UMMA5MajorE1ELSS_1ELNSR_7ScaleInE0ELST_0EEEEEENSA_6LayoutINSB_IJSE_SE_SE_EEENSB_IJNSC_ILi0EEESY_SY_EEEEENSB_IJNSA_10UnderscoreES11_S11_EEEEENS7_6detail27Sm100ImplicitGemmTileTraitsINSA_18SM100_TMA_2SM_LOADENSA_14ComposedLayoutINSA_7SwizzleILi2ELi5ELi2EEENSA_18smem_ptr_flag_bitsILi32EEENSW_INSB_IJSK_NSC_ILi4EEEEEENSB_IJSE_SK_EEEEEEEvEENS15_INSA_25SM100_TMA_2SM_LOAD_IM2COLES1G_vEEEENS_8epilogue10collective18CollectiveEpilogueINS1L_23Sm100TmaWarpSpecializedILi4ELi2ELi16ELb1ELb0EEEJNSB_IJSI_SJ_SL_EEENSB_IJNSW_ISI_SE_EENSW_INSC_ILi16EEESE_EEEEESN_NSB_IJlNSB_IJSE_lllEEESY_EEESN_S1W_NS1L_6fusion15FusionCallbacksIS1P_NS1X_17LinearCombinationISN_fSN_fLNS_15FloatRoundStyleE2EEES1Q_S1U_JEEENSA_5SM1004TMEM4LOAD26SM100_TMEM_LOAD_32dp32b16xENSA_13SM90_TMA_LOADENS17_INS18_ILi2ELi4ELi3EEES1B_NSW_INSB_IJNSC_ILi8EEES1S_EEENSB_IJS1S_SE_EEEEEEENSA_39AutoVectorizingCopyWithAssumedAlignmentILi128EEENSA_14SM90_TMA_STOREES2D_S2F_S2F_EEEvvEEEEvNT_6ParamsE,"",@"SHT_CUDA_INFO"
	.sectionflags	@""
	.align	4


	//----- nvinfo : EIATTR_CUDA_API_VERSION
	.align		4
        /*0000*/ 	.byte	0x04, 0x37
        /*0002*/ 	.short	(.L_31 - .L_30)
.L_30:
        /*0004*/ 	.word	0x00000082


	//----- nvinfo : EIATTR_KPARAM_INFO
	.align		4
.L_31:
        /*0008*/ 	.byte	0x04, 0x17
        /*000a*/ 	.short	(.L_33 - .L_32)
.L_32:
        /*000c*/ 	.word	0x00000000
        /*0010*/ 	.short	0x0000
        /*0012*/ 	.short	0x0000
        /*0014*/ 	.byte	0x00, 0xf0, 0x01, 0x24


	//----- nvinfo : EIATTR_AT_ENTRY_FRAGMENTS
	.align		4
.L_33:
        /*0018*/ 	.byte	0x04, 0x4f
        /*001a*/ 	.short	(.L_35 - .L_34)


	//   ....[0]....
.L_34:
        /*001c*/ 	.word	0x00000007


	//----- nvinfo : EIATTR_RESERVED_SMEM_USED
	.align		4
.L_35:
        /*0020*/ 	.byte	0x01, 0x41
	.zero		2


	//----- nvinfo : EIATTR_SPARSE_MMA_MASK
	.align		4
        /*0024*/ 	.byte	0x03, 0x50
        /*0026*/ 	.short	0x0000


	//----- nvinfo : EIATTR_TCGEN05_2CTA_USED
	.align		4
        /*0028*/ 	.byte	0x01, 0x52
	.zero		2


	//----- nvinfo : EIATTR_MAXREG_COUNT
	.align		4
        /*002c*/ 	.byte	0x03, 0x1b
        /*002e*/ 	.short	0x00ff


	//----- nvinfo : EIATTR_NUM_BARRIERS
	.align		4
        /*0030*/ 	.byte	0x02, 0x4c
        /*0032*/ 	.byte	0x07
	.zero		1


	//----- nvinfo : EIATTR_EXTERNS
	.align		4
        /*0034*/ 	.byte	0x04, 0x0f
        /*0036*/ 	.short	(.L_37 - .L_36)


	//   ....[0]....
	.align		4
.L_36:
        /*0038*/ 	.word	index@(__assertfail)


	//----- nvinfo : EIATTR_MERCURY_ISA_VERSION
	.align		4
.L_37:
        /*003c*/ 	.byte	0x03, 0x5f
        /*003e*/ 	.short	0x0101


	//----- nvinfo : EIATTR_INT_WARP_WIDE_INSTR_OFFSETS
	.align		4
        /*0040*/ 	.byte	0x04, 0x31
        /*0042*/ 	.short	(.L_39 - .L_38)


	//   ....[0]....
.L_38:
        /*0044*/ 	.word	0x00000cd0


	//   ....[1]....
        /*0048*/ 	.word	0x00000d80


	//   ....[2]....
        /*004c*/ 	.word	0x00004f10


	//   ....[3]....
        /*0050*/ 	.word	0x00004f30


	//   ....[4]....
        /*0054*/ 	.word	0x00004f60


	//   ....[5]....
        /*0058*/ 	.word	0x000061b0


	//   ....[6]....
        /*005c*/ 	.word	0x00006210


	//   ....[7]....
        /*0060*/ 	.word	0x00006310


	//   ....[8]....
        /*0064*/ 	.word	0x00006390


	//   ....[9]....
        /*0068*/ 	.word	0x000064a0


	//   ....[10]....
        /*006c*/ 	.word	0x00006520


	//   ....[11]....
        /*0070*/ 	.word	0x00006630


	//   ....[12]....
        /*0074*/ 	.word	0x000066c0


	//   ....[13]....
        /*0078*/ 	.word	0x000067d0


	//   ....[14]....
        /*007c*/ 	.word	0x00006850


	//   ....[15]....
        /*0080*/ 	.word	0x00006930


	//   ....[16]....
        /*0084*/ 	.word	0x000069b0


	//   ....[17]....
        /*0088*/ 	.word	0x00006a90


	//   ....[18]....
        /*008c*/ 	.word	0x00006b20


	//   ....[19]....
        /*0090*/ 	.word	0x00006c10


	//   ....[20]....
        /*0094*/ 	.word	0x00006ca0


	//----- nvinfo : EIATTR_COOP_GROUP_MASK_REGIDS
	.align		4
.L_39:
        /*0098*/ 	.byte	0x04, 0x29
        /*009a*/ 	.short	(.L_41 - .L_40)


	//   ....[0]....
.L_40:
        /*009c*/ 	.word	0xffffffff


	//   ....[1]....
        /*00a0*/ 	.word	0xffffffff


	//   ....[2]....
        /*00a4*/ 	.word	0xffffffff


	//   ....[3]....
        /*00a8*/ 	.word	0xffffffff


	//   ....[4]....
        /*00ac*/ 	.word	0xffffffff


	//   ....[5]....
        /*00b0*/ 	.word	0xffffffff


	//   ....[6]....
        /*00b4*/ 	.word	0xffffffff


	//   ....[7]....
        /*00b8*/ 	.word	0xffffffff


	//   ....[8]....
        /*00bc*/ 	.word	0xffffffff


	//   ....[9]....
        /*00c0*/ 	.word	0xffffffff


	//   ....[10]....
        /*00c4*/ 	.word	0xffffffff


	//   ....[11]....
        /*00c8*/ 	.word	0xffffffff


	//   ....[12]....
        /*00cc*/ 	.word	0xffffffff


	//----- nvinfo : EIATTR_COOP_GROUP_INSTR_OFFSETS
	.align		4
.L_41:
        /*00d0*/ 	.byte	0x04, 0x28
        /*00d2*/ 	.short	(.L_43 - .L_42)


	//   ....[0]....
.L_42:
        /*00d4*/ 	.word	0x000000d0


	//   ....[1]....
        /*00d8*/ 	.word	0x00000540


	//   ....[2]....
        /*00dc*/ 	.word	0x00000760


	//   ....[3]....
        /*00e0*/ 	.word	0x00000900


	//   ....[4]....
        /*00e4*/ 	.word	0x00000a00


	//   ....[5]....
        /*00e8*/ 	.word	0x00000b50


	//   ....[6]....
        /*00ec*/ 	.word	0x00000df0


	//   ....[7]....
        /*00f0*/ 	.word	0x00002f20


	//   ....[8]....
        /*00f4*/ 	.word	0x00003de0


	//   ....[9]....
        /*00f8*/ 	.word	0x000042b0


	//   ....[10]....
        /*00fc*/ 	.word	0x000042e0


	//   ....[11]....
        /*0100*/ 	.word	0x00004e30


	//   ....[12]....
        /*0104*/ 	.word	0x00005030


	//----- nvinfo : EIATTR_VRC_CTA_INIT_COUNT
	.align		4
.L_43:
        /*0108*/ 	.byte	0x02, 0x4a
        /*010a*/ 	.byte	0x80
	.zero		1


	//----- nvinfo : EIATTR_SYSCALL_OFFSETS
	.align		4
        /*010c*/ 	.byte	0x04, 0x46
        /*010e*/ 	.short	(.L_45 - .L_44)


	//   ....[0]....
.L_44:
        /*0110*/ 	.word	0x00007f60


	//   ....[1]....
        /*0114*/ 	.word	0x00008050


	//   ....[2]....
        /*0118*/ 	.word	0x00008850


	//   ....[3]....
        /*011c*/ 	.word	0x000091d0


	//   ....[4]....
        /*0120*/ 	.word	0x00009b00


	//   ....[5]....
        /*0124*/ 	.word	0x0000a470


	//   ....[6]....
        /*0128*/ 	.word	0x0000ade0


	//   ....[7]....
        /*012c*/ 	.word	0x0000b780


	//   ....[8]....
        /*0130*/ 	.word	0x0000c0f0


	//   ....[9]....
        /*0134*/ 	.word	0x0000ca10


	//----- nvinfo : EIATTR_MBARRIER_INSTR_OFFSETS
	.align		4
.L_45:
        /*0138*/ 	.byte	0x04, 0x39
        /*013a*/ 	.short	(.L_47 - .L_46)


	//   ....[0]....
.L_46:
        /*013c*/ 	.word	0x00000650
        /*0140*/ 	.word	0x000000ff
        /*0144*/ 	.word	0x00000000
        /*0148*/ 	.short	0x0100
        /*014a*/ 	.byte	0x04
	.zero		1


	//   ....[1]....
        /*014c*/ 	.word	0x00000660
        /*0150*/ 	.word	0x000000ff
        /*0154*/ 	.word	0x00000040
        /*0158*/ 	.short	0x0100
        /*015a*/ 	.byte	0x04
	.zero		1


	//   ....[2]....
        /*015c*/ 	.word	0x00000670
        /*0160*/ 	.word	0x000000ff
        /*0164*/ 	.word	0x00000008
        /*0168*/ 	.short	0x0100
        /*016a*/ 	.byte	0x04
	.zero		1


	//   ....[3]....
        /*016c*/ 	.word	0x00000680
        /*0170*/ 	.word	0x000000ff
        /*0174*/ 	.word	0x00000048
        /*0178*/ 	.short	0x0100
        /*017a*/ 	.byte	0x04
	.zero		1


	//   ....[4]....
        /*017c*/ 	.word	0x00000690
        /*0180*/ 	.word	0x000000ff
        /*0184*/ 	.word	0x00000010
        /*0188*/ 	.short	0x0100
        /*018a*/ 	.byte	0x04
	.zero		1


	//   ....[5]....
        /*018c*/ 	.word	0x000006a0
        /*0190*/ 	.word	0x000000ff
        /*0194*/ 	.word	0x00000050
        /*0198*/ 	.short	0x0100
        /*019a*/ 	.byte	0x04
	.zero		1


	//   ....[6]....
        /*019c*/ 	.word	0x000006b0
        /*01a0*/ 	.word	0x000000ff
        /*01a4*/ 	.word	0x00000018
        /*01a8*/ 	.short	0x0100
        /*01aa*/ 	.byte	0x04
	.zero		1


	//   ....[7]....
        /*01ac*/ 	.word	0x000006c0
        /*01b0*/ 	.word	0x000000ff
        /*01b4*/ 	.word	0x00000058
        /*01b8*/ 	.short	0x0100
        /*01ba*/ 	.byte	0x04
	.zero		1


	//   ....[8]....
        /*01bc*/ 	.word	0x000006d0
        /*01c0*/ 	.word	0x000000ff
        /*01c4*/ 	.word	0x00000020
        /*01c8*/ 	.short	0x0100
        /*01ca*/ 	.byte	0x04
	.zero		1


	//   ....[9]....
        /*01cc*/ 	.word	0x000006e0
        /*01d0*/ 	.word	0x000000ff
        /*01d4*/ 	.word	0x00000060
        /*01d8*/ 	.short	0x0100
        /*01da*/ 	.byte	0x04
	.zero		1


	//   ....[10]....
        /*01dc*/ 	.word	0x000006f0
        /*01e0*/ 	.word	0x000000ff
        /*01e4*/ 	.word	0x00000028
        /*01e8*/ 	.short	0x0100
        /*01ea*/ 	.byte	0x04
	.zero		1


	//   ....[11]....
        /*01ec*/ 	.word	0x00000700
        /*01f0*/ 	.word	0x000000ff
        /*01f4*/ 	.word	0x00000068
        /*01f8*/ 	.short	0x0100
        /*01fa*/ 	.byte	0x04
	.zero		1


	//   ....[12]....
        /*01fc*/ 	.word	0x00000710
        /*0200*/ 	.word	0x000000ff
        /*0204*/ 	.word	0x00000030
        /*0208*/ 	.short	0x0100
        /*020a*/ 	.byte	0x04
	.zero		1


	//   ....[13]....
        /*020c*/ 	.word	0x00000720
        /*0210*/ 	.word	0x000000ff
        /*0214*/ 	.word	0x00000070
        /*0218*/ 	.short	0x0100
        /*021a*/ 	.byte	0x04
	.zero		1


	//   ....[14]....
        /*021c*/ 	.word	0x00000730
        /*0220*/ 	.word	0x000000ff
        /*0224*/ 	.word	0x00000038
        /*0228*/ 	.short	0x0100
        /*022a*/ 	.byte	0x04
	.zero		1


	//   ....[15]....
        /*022c*/ 	.word	0x00000740
        /*0230*/ 	.word	0x000000ff
        /*0234*/ 	.word	0x00000078
        /*0238*/ 	.short	0x0100
        /*023a*/ 	.byte	0x04
	.zero		1


	//   ....[16]....
        /*023c*/ 	.word	0x00000870
        /*0240*/ 	.word	0x000000ff
        /*0244*/ 	.word	0x00000080
        /*0248*/ 	.short	0x0100
        /*024a*/ 	.byte	0x04
	.zero		1


	//   ....[17]....
        /*024c*/ 	.word	0x00000880
        /*0250*/ 	.word	0x000000ff
        /*0254*/ 	.word	0x000000a0
        /*0258*/ 	.short	0x0100
        /*025a*/ 	.byte	0x04
	.zero		1


	//   ....[18]....
        /*025c*/ 	.word	0x00000890
        /*0260*/ 	.word	0x000000ff
        /*0264*/ 	.word	0x00000088
        /*0268*/ 	.short	0x0100
        /*026a*/ 	.byte	0x04
	.zero		1


	//   ....[19]....
        /*026c*/ 	.word	0x000008a0
        /*0270*/ 	.word	0x000000ff
        /*0274*/ 	.word	0x000000a8
        /*0278*/ 	.short	0x0100
        /*027a*/ 	.byte	0x04
	.zero		1


	//   ....[20]....
        /*027c*/ 	.word	0x000008b0
        /*0280*/ 	.word	0x000000ff
        /*0284*/ 	.word	0x00000090
        /*0288*/ 	.short	0x0100
        /*028a*/ 	.byte	0x04
	.zero		1


	//   ....[21]....
        /*028c*/ 	.word	0x000008c0
        /*0290*/ 	.word	0x000000ff
        /*0294*/ 	.word	0x000000b0
        /*0298*/ 	.short	0x0100
        /*029a*/ 	.byte	0x04
	.zero		1


	//   ....[22]....
        /*029c*/ 	.word	0x000008d0
        /*02a0*/ 	.word	0x000000ff
        /*02a4*/ 	.word	0x00000098
        /*02a8*/ 	.short	0x0100
        /*02aa*/ 	.byte	0x04
	.zero		1


	//   ....[23]....
        /*02ac*/ 	.word	0x000008e0
        /*02b0*/ 	.word	0x000000ff
        /*02b4*/ 	.word	0x000000b8
        /*02b8*/ 	.short	0x0100
        /*02ba*/ 	.byte	0x04
	.zero		1


	//   ....[24]....
        /*02bc*/ 	.word	0x000009d0
        /*02c0*/ 	.word	0x000000ff
        /*02c4*/ 	.word	0x000000c0
        /*02c8*/ 	.short	0x0100
        /*02ca*/ 	.byte	0x04
	.zero		1


	//   ....[25]....
        /*02cc*/ 	.word	0x000009e0
        /*02d0*/ 	.word	0x000000ff
        /*02d4*/ 	.word	0x000000c8
        /*02d8*/ 	.short	0x0100
        /*02da*/ 	.byte	0x04
	.zero		1


	//   ....[26]....
        /*02dc*/ 	.word	0x00000b20
        /*02e0*/ 	.word	0x000000ff
        /*02e4*/ 	.word	0x000000d0
        /*02e8*/ 	.short	0x0100
        /*02ea*/ 	.byte	0x06
	.zero		1


	//   ....[27]....
        /*02ec*/ 	.word	0x00000b30
        /*02f0*/ 	.word	0x000000ff
        /*02f4*/ 	.word	0x000000d8
        /*02f8*/ 	.short	0x0100
        /*02fa*/ 	.byte	0x06
	.zero		1


	//   ....[28]....
        /*02fc*/ 	.word	0x00000c70
        /*0300*/ 	.word	0x000000ff
        /*0304*/ 	.word	0x000000e0
        /*0308*/ 	.short	0x0100
        /*030a*/ 	.byte	0x04
	.zero		1


	//   ....[29]....
        /*030c*/ 	.word	0x00000c80
        /*0310*/ 	.word	0x000000ff
        /*0314*/ 	.word	0x000000f0
        /*0318*/ 	.short	0x0100
        /*031a*/ 	.byte	0x04
	.zero		1


	//   ....[30]....
        /*031c*/ 	.word	0x00000c90
        /*0320*/ 	.word	0x000000ff
        /*0324*/ 	.word	0x000000e8
        /*0328*/ 	.short	0x0100
        /*032a*/ 	.byte	0x04
	.zero		1


	//   ....[31]....
        /*032c*/ 	.word	0x00000ca0
        /*0330*/ 	.word	0x000000ff
        /*0334*/ 	.word	0x000000f8
        /*0338*/ 	.short	0x0100
        /*033a*/ 	.byte	0x04
	.zero		1


	//   ....[32]....
        /*033c*/ 	.word	0x00000da0
        /*0340*/ 	.word	0x000000ff
        /*0344*/ 	.word	0x00000100
        /*0348*/ 	.short	0x0100
        /*034a*/ 	.byte	0x06
	.zero		1


	//   ....[33]....
        /*034c*/ 	.word	0x00001e00
        /*0350*/ 	.word	0x000000ff
        /*0354*/ 	.word	0x00000040
        /*0358*/ 	.short	0x010a
        /*035a*/ 	.byte	0x07
	.zero		1


	//   ....[34]....
        /*035c*/ 	.word	0x000021f0
        /*0360*/ 	.word	0x000000ff
        /*0364*/ 	.word	0x00000040
        /*0368*/ 	.short	0x010a
        /*036a*/ 	.byte	0x0c
	.zero		1


	//   ....[35]....
        /*036c*/ 	.word	0x000023a0
        /*0370*/ 	.word	0x000000ff
        /*0374*/ 	.word	0x00000040
        /*0378*/ 	.short	0x010a
        /*037a*/ 	.byte	0x0b
	.zero		1


	//   ....[36]....
        /*037c*/ 	.word	0x00002770
        /*0380*/ 	.word	0x000000ff
        /*0384*/ 	.word	0x000000c8
        /*0388*/ 	.short	0x0101
        /*038a*/ 	.byte	0x26
	.zero		1


	//   ....[37]....
        /*038c*/ 	.word	0x000027a0
        /*0390*/ 	.word	0x000000ff
        /*0394*/ 	.word	0x00000040
        /*0398*/ 	.short	0x010a
        /*039a*/ 	.byte	0x04
	.zero		1


	//   ....[38]....
        /*039c*/ 	.word	0x000029b0
        /*03a0*/ 	.word	0x000000ff
        /*03a4*/ 	.word	0x00000040
        /*03a8*/ 	.short	0x010a
        /*03aa*/ 	.byte	0x08
	.zero		1


	//   ....[39]....
        /*03ac*/ 	.word	0x00002b60
        /*03b0*/ 	.word	0x000000ff
        /*03b4*/ 	.word	0x00000040
        /*03b8*/ 	.short	0x010a
        /*03ba*/ 	.byte	0x09
	.zero		1


	//   ....[40]....
        /*03bc*/ 	.word	0x00002f30
        /*03c0*/ 	.word	0x000000ff
        /*03c4*/ 	.word	0x000000d0
        /*03c8*/ 	.short	0x010a
        /*03ca*/ 	.byte	0x26
	.zero		1


	//   ....[41]....
        /*03cc*/ 	.word	0x00002ff0
        /*03d0*/ 	.word	0x000000ff
        /*03d4*/ 	.word	0x00000000
        /*03d8*/ 	.short	0x0101
        /*03da*/ 	.byte	0x04
	.zero		1


	//   ....[42]....
        /*03dc*/ 	.word	0x000035e0
        /*03e0*/ 	.word	0x000000ff
        /*03e4*/ 	.word	0x00000000
        /*03e8*/ 	.short	0x010a
        /*03ea*/ 	.byte	0x04
	.zero		1


	//   ....[43]....
        /*03ec*/ 	.word	0x00003680
        /*03f0*/ 	.word	0x000000ff
        /*03f4*/ 	.word	0x00000000
        /*03f8*/ 	.short	0x010a
        /*03fa*/ 	.byte	0x05
	.zero		1


	//   ....[44]....
        /*03fc*/ 	.word	0x00003720
        /*0400*/ 	.word	0x000000ff
        /*0404*/ 	.word	0x00000000
        /*0408*/ 	.short	0x010a
        /*040a*/ 	.byte	0x05
	.zero		1


	//   ....[45]....
        /*040c*/ 	.word	0x000037c0
        /*0410*/ 	.word	0x000000ff
        /*0414*/ 	.word	0x00000000
        /*0418*/ 	.short	0x010a
        /*041a*/ 	.byte	0x05
	.zero		1


	//   ....[46]....
        /*041c*/ 	.word	0x00003860
        /*0420*/ 	.word	0x000000ff
        /*0424*/ 	.word	0x00000000
        /*0428*/ 	.short	0x010a
        /*042a*/ 	.byte	0x05
	.zero		1


	//   ....[47]....
        /*042c*/ 	.word	0x00003900
        /*0430*/ 	.word	0x000000ff
        /*0434*/ 	.word	0x00000000
        /*0438*/ 	.short	0x010a
        /*043a*/ 	.byte	0x05
	.zero		1


	//   ....[48]....
        /*043c*/ 	.word	0x000039a0
        /*0440*/ 	.word	0x000000ff
        /*0444*/ 	.word	0x00000000
        /*0448*/ 	.short	0x010a
        /*044a*/ 	.byte	0x05
	.zero		1


	//   ....[49]....
        /*044c*/ 	.word	0x00003a50
        /*0450*/ 	.word	0x00000000
        /*0454*/ 	.word	0x00000000
        /*0458*/ 	.short	0x010a
        /*045a*/ 	.byte	0xff
	.zero		1


	//   ....[50]....
        /*045c*/ 	.word	0x00003ba0
        /*0460*/ 	.word	0x000000ff
        /*0464*/ 	.word	0x000000d8
        /*0468*/ 	.short	0x010a
        /*046a*/ 	.byte	0x04
	.zero		1


	//   ....[51]....
        /*046c*/ 	.word	0x00003c40
        /*0470*/ 	.word	0x000000ff
        /*0474*/ 	.word	0x000000d0
        /*0478*/ 	.short	0x010a
        /*047a*/ 	.byte	0x04
	.zero		1


	//   ....[52]....
        /*047c*/ 	.word	0x00003ce0
        /*0480*/ 	.word	0x000000ff
        /*0484*/ 	.word	0x00000000
        /*0488*/ 	.short	0x0101
        /*048a*/ 	.byte	0x05
	.zero		1


	//   ....[53]....
        /*048c*/ 	.word	0x00003d20
        /*0490*/ 	.word	0x000000ff
        /*0494*/ 	.word	0x000000d8
        /*0498*/ 	.short	0x0106
        /*049a*/ 	.byte	0x04
	.zero		1


	//   ....[54]....
        /*049c*/ 	.word	0x00003d60
        /*04a0*/ 	.word	0x00000000
        /*04a4*/ 	.word	0x000000d8
        /*04a8*/ 	.short	0x010a
        /*04aa*/ 	.byte	0xff
	.zero		1


	//   ....[55]....
        /*04ac*/ 	.word	0x00003fb0
        /*04b0*/ 	.word	0x000000ff
        /*04b4*/ 	.word	0x00000008
        /*04b8*/ 	.short	0x010a
        /*04ba*/ 	.byte	0x05
	.zero		1


	//   ....[56]....
        /*04bc*/ 	.word	0x00003fd0
        /*04c0*/ 	.word	0x000000ff
        /*04c4*/ 	.word	0x00000008
        /*04c8*/ 	.short	0x010a
        /*04ca*/ 	.byte	0x05
	.zero		1


	//   ....[57]....
        /*04cc*/ 	.word	0x00004160
        /*04d0*/ 	.word	0x000000ff
        /*04d4*/ 	.word	0x00000008
        /*04d8*/ 	.short	0x010a
        /*04da*/ 	.byte	0x05
	.zero		1


	//   ....[58]....
        /*04dc*/ 	.word	0x00004180
        /*04e0*/ 	.word	0x000000ff
        /*04e4*/ 	.word	0x00000008
        /*04e8*/ 	.short	0x010a
        /*04ea*/ 	.byte	0x05
	.zero		1


	//   ....[59]....
        /*04ec*/ 	.word	0x00004240
        /*04f0*/ 	.word	0x000000ff
        /*04f4*/ 	.word	0x00000000
        /*04f8*/ 	.short	0x0101
        /*04fa*/ 	.byte	0x04
	.zero		1


	//   ....[60]....
        /*04fc*/ 	.word	0x000045b0
        /*0500*/ 	.word	0x000000ff
        /*0504*/ 	.word	0x000000d0
        /*0508*/ 	.short	0x010a
        /*050a*/ 	.byte	0x15
	.zero		1


	//   ....[61]....
        /*050c*/ 	.word	0x00004650
        /*0510*/ 	.word	0x000000ff
        /*0514*/ 	.word	0x00000000
        /*0518*/ 	.short	0x0101
        /*051a*/ 	.byte	0x26
	.zero		1


	//   ....[62]....
        /*051c*/ 	.word	0x00004690
        /*0520*/ 	.word	0x000000ff
        /*0524*/ 	.word	0x000000f0
        /*0528*/ 	.short	0x010a
        /*052a*/ 	.byte	0x1a
	.zero		1


	//   ....[63]....
        /*052c*/ 	.word	0x00004760
        /*0530*/ 	.word	0x000000ff
        /*0534*/ 	.word	0x00000000
        /*0538*/ 	.short	0x010a
        /*053a*/ 	.byte	0x04
	.zero		1


	//   ....[64]....
        /*053c*/ 	.word	0x000047d0
        /*0540*/ 	.word	0x000000ff
        /*0544*/ 	.word	0x00000000
        /*0548*/ 	.short	0x010a
        /*054a*/ 	.byte	0x11
	.zero		1


	//   ....[65]....
        /*054c*/ 	.word	0x00004920
        /*0550*/ 	.word	0x000000ff
        /*0554*/ 	.word	0x00000000
        /*0558*/ 	.short	0x010a
        /*055a*/ 	.byte	0x05
	.zero		1


	//   ....[66]....
        /*055c*/ 	.word	0x00004c20
        /*0560*/ 	.word	0x000000ff
        /*0564*/ 	.word	0x00000000
        /*0568*/ 	.short	0x010a
        /*056a*/ 	.byte	0x04
	.zero		1


	//   ....[67]....
        /*056c*/ 	.word	0x00004cc0
        /*0570*/ 	.word	0x00000000
        /*0574*/ 	.word	0x00000000
        /*0578*/ 	.short	0x010a
        /*057a*/ 	.byte	0xff
	.zero		1


	//   ....[68]....
        /*057c*/ 	.word	0x00004d00
        /*0580*/ 	.word	0x00000000
        /*0584*/ 	.word	0x00000000
        /*0588*/ 	.short	0x010a
        /*058a*/ 	.byte	0xff
	.zero		1


	//   ....[69]....
        /*058c*/ 	.word	0x00004d70
        /*0590*/ 	.word	0x000000ff
        /*0594*/ 	.word	0x00000000
        /*0598*/ 	.short	0x0101
        /*059a*/ 	.byte	0x04
	.zero		1


	//   ....[70]....
        /*059c*/ 	.word	0x00004db0
        /*05a0*/ 	.word	0x000000ff
        /*05a4*/ 	.word	0x00000100
        /*05a8*/ 	.short	0x010a
        /*05aa*/ 	.byte	0x15
	.zero		1


	//   ....[71]....
        /*05ac*/ 	.word	0x00004e20
        /*05b0*/ 	.word	0x000000ff
        /*05b4*/ 	.word	0x00000000
        /*05b8*/ 	.short	0x0101
        /*05ba*/ 	.byte	0x04
	.zero		1


	//   ....[72]....
        /*05bc*/ 	.word	0x00005590
        /*05c0*/ 	.word	0x000000ff
        /*05c4*/ 	.word	0x000000d0
        /*05c8*/ 	.short	0x010a
        /*05ca*/ 	.byte	0x2a
	.zero		1


	//   ....[73]....
        /*05cc*/ 	.word	0x00005630
        /*05d0*/ 	.word	0x000000ff
        /*05d4*/ 	.word	0x00000000
        /*05d8*/ 	.short	0x0101
        /*05da*/ 	.byte	0x41
	.zero		1


	//   ....[74]....
        /*05dc*/ 	.word	0x00005b50
        /*05e0*/ 	.word	0x000000ff
        /*05e4*/ 	.word	0x000000c8
        /*05e8*/ 	.short	0x010a
        /*05ea*/ 	.byte	0x2a
	.zero		1


	//   ....[75]....
        /*05ec*/ 	.word	0x00006150
        /*05f0*/ 	.word	0x000000ff
        /*05f4*/ 	.word	0x000000a0
        /*05f8*/ 	.short	0x010a
        /*05fa*/ 	.byte	0x2a
	.zero		1


	//   ....[76]....
        /*05fc*/ 	.word	0x000062c0
        /*0600*/ 	.word	0x000000ff
        /*0604*/ 	.word	0x00000080
        /*0608*/ 	.short	0x010b
        /*060a*/ 	.byte	0x2a
	.zero		1


	//   ....[77]....
        /*060c*/ 	.word	0x000062d0
        /*0610*/ 	.word	0x000000ff
        /*0614*/ 	.word	0x00000000
        /*0618*/ 	.short	0x0101
        /*061a*/ 	.byte	0x32
	.zero		1


	//   ....[78]....
        /*061c*/ 	.word	0x000062e0
        /*0620*/ 	.word	0x000000ff
        /*0624*/ 	.word	0x000000a8
        /*0628*/ 	.short	0x010a
        /*062a*/ 	.byte	0x2a
	.zero		1


	//   ....[79]....
        /*062c*/ 	.word	0x00006450
        /*0630*/ 	.word	0x000000ff
        /*0634*/ 	.word	0x00000088
        /*0638*/ 	.short	0x010b
        /*063a*/ 	.byte	0x2a
	.zero		1


	//   ....[80]....
        /*063c*/ 	.word	0x00006460
        /*0640*/ 	.word	0x000000ff
        /*0644*/ 	.word	0x00000000
        /*0648*/ 	.short	0x0101
        /*064a*/ 	.byte	0x31
	.zero		1


	//   ....[81]....
        /*064c*/ 	.word	0x00006470
        /*0650*/ 	.word	0x000000ff
        /*0654*/ 	.word	0x000000b0
        /*0658*/ 	.short	0x010a
        /*065a*/ 	.byte	0x2a
	.zero		1


	//   ....[82]....
        /*065c*/ 	.word	0x000065e0
        /*0660*/ 	.word	0x000000ff
        /*0664*/ 	.word	0x00000090
        /*0668*/ 	.short	0x010b
        /*066a*/ 	.byte	0x2a
	.zero		1


	//   ....[83]....
        /*066c*/ 	.word	0x000065f0
        /*0670*/ 	.word	0x000000ff
        /*0674*/ 	.word	0x00000000
        /*0678*/ 	.short	0x0101
        /*067a*/ 	.byte	0x30
	.zero		1


	//   ....[84]....
        /*067c*/ 	.word	0x00006600
        /*0680*/ 	.word	0x000000ff
        /*0684*/ 	.word	0x000000b8
        /*0688*/ 	.short	0x010a
        /*068a*/ 	.byte	0x2a
	.zero		1


	//   ....[85]....
        /*068c*/ 	.word	0x00006780
        /*0690*/ 	.word	0x000000ff
        /*0694*/ 	.word	0x00000098
        /*0698*/ 	.short	0x010b
        /*069a*/ 	.byte	0x2a
	.zero		1


	//   ....[86]....
        /*069c*/ 	.word	0x00006790
        /*06a0*/ 	.word	0x000000ff
        /*06a4*/ 	.word	0x00000000
        /*06a8*/ 	.short	0x0101
        /*06aa*/ 	.byte	0x2f
	.zero		1


	//   ....[87]....
        /*06ac*/ 	.word	0x000067a0
        /*06b0*/ 	.word	0x000000ff
        /*06b4*/ 	.word	0x000000a0
        /*06b8*/ 	.short	0x010a
        /*06ba*/ 	.byte	0x2a
	.zero		1


	//   ....[88]....
        /*06bc*/ 	.word	0x000068e0
        /*06c0*/ 	.word	0x000000ff
        /*06c4*/ 	.word	0x00000080
        /*06c8*/ 	.short	0x010b
        /*06ca*/ 	.byte	0x2a
	.zero		1


	//   ....[89]....
        /*06cc*/ 	.word	0x000068f0
        /*06d0*/ 	.word	0x000000ff
        /*06d4*/ 	.word	0x00000000
        /*06d8*/ 	.short	0x0101
        /*06da*/ 	.byte	0x32
	.zero		1


	//   ....[90]....
        /*06dc*/ 	.word	0x00006900
        /*06e0*/ 	.word	0x000000ff
        /*06e4*/ 	.word	0x000000a8
        /*06e8*/ 	.short	0x010a
        /*06ea*/ 	.byte	0x2a
	.zero		1


	//   ....[91]....
        /*06ec*/ 	.word	0x00006a40
        /*06f0*/ 	.word	0x000000ff
        /*06f4*/ 	.word	0x00000088
        /*06f8*/ 	.short	0x010b
        /*06fa*/ 	.byte	0x2a
	.zero		1


	//   ....[92]....
        /*06fc*/ 	.word	0x00006a50
        /*0700*/ 	.word	0x000000ff
        /*0704*/ 	.word	0x00000000
        /*0708*/ 	.short	0x0101
        /*070a*/ 	.byte	0x31
	.zero		1


	//   ....[93]....
        /*070c*/ 	.word	0x00006a60
        /*0710*/ 	.word	0x000000ff
        /*0714*/ 	.word	0x000000b0
        /*0718*/ 	.short	0x010a
        /*071a*/ 	.byte	0x2a
	.zero		1


	//   ....[94]....
        /*071c*/ 	.word	0x00006bc0
        /*0720*/ 	.word	0x000000ff
        /*0724*/ 	.word	0x00000090
        /*0728*/ 	.short	0x010b
        /*072a*/ 	.byte	0x2a
	.zero		1


	//   ....[95]....
        /*072c*/ 	.word	0x00006bd0
        /*0730*/ 	.word	0x000000ff
        /*0734*/ 	.word	0x00000000
        /*0738*/ 	.short	0x0101
        /*073a*/ 	.byte	0x30
	.zero		1


	//   ....[96]....
        /*073c*/ 	.word	0x00006be0
        /*0740*/ 	.word	0x000000ff
        /*0744*/ 	.word	0x000000b8
        /*0748*/ 	.short	0x010a
        /*074a*/ 	.byte	0x2a
	.zero		1


	//   ....[97]....
        /*074c*/ 	.word	0x00006d70
        /*0750*/ 	.word	0x000000ff
        /*0754*/ 	.word	0x00000098
        /*0758*/ 	.short	0x010b
        /*075a*/ 	.byte	0x2a
	.zero		1


	//   ....[98]....
        /*075c*/ 	.word	0x00006d80
        /*0760*/ 	.word	0x000000ff
        /*0764*/ 	.word	0x00000000
        /*0768*/ 	.short	0x0101
        /*076a*/ 	.byte	0x2f
	.zero		1


	//   ....[99]....
        /*076c*/ 	.word	0x00006da0
        /*0770*/ 	.word	0x000000ff
        /*0774*/ 	.word	0x000000a0
        /*0778*/ 	.short	0x010a
        /*077a*/ 	.byte	0x2a
	.zero		1


	//   ....[100]....
        /*077c*/ 	.word	0x00006dc0
        /*0780*/ 	.word	0x000000ff
        /*0784*/ 	.word	0x000000a8
        /*0788*/ 	.short	0x010a
        /*078a*/ 	.byte	0x2a
	.zero		1


	//   ....[101]....
        /*078c*/ 	.word	0x00006de0
        /*0790*/ 	.word	0x000000ff
        /*0794*/ 	.word	0x000000b0
        /*0798*/ 	.short	0x010a
        /*079a*/ 	.byte	0x2a
	.zero		1


	//   ....[102]....
        /*079c*/ 	.word	0x00006e30
        /*07a0*/ 	.word	0x00000002
        /*07a4*/ 	.word	0x000000b8
        /*07a8*/ 	.short	0x010a
        /*07aa*/ 	.byte	0xff
	.zero		1


	//   ....[103]....
        /*07ac*/ 	.word	0x000071c0
        /*07b0*/ 	.word	0x000000ff
        /*07b4*/ 	.word	0x000000d0
        /*07b8*/ 	.short	0x010a
        /*07ba*/ 	.byte	0x32
	.zero		1


	//   ....[104]....
        /*07bc*/ 	.word	0x00007330
        /*07c0*/ 	.word	0x000000ff
        /*07c4*/ 	.word	0x00000000
        /*07c8*/ 	.short	0x0101
        /*07ca*/ 	.byte	0x04
	.zero		1


	//   ....[105]....
        /*07cc*/ 	.word	0x00008520
        /*07d0*/ 	.word	0x000000ff
        /*07d4*/ 	.word	0x00000080
        /*07d8*/ 	.short	0x010a
        /*07da*/ 	.byte	0x32
	.zero		1


	//   ....[106]....
        /*07dc*/ 	.word	0x00008550
        /*07e0*/ 	.word	0x00000055
        /*07e4*/ 	.word	0x000000e0
        /*07e8*/ 	.short	0x010a
        /*07ea*/ 	.byte	0xff
	.zero		1


	//   ....[107]....
        /*07ec*/ 	.word	0x00008640
        /*07f0*/ 	.word	0x000000ff
        /*07f4*/ 	.word	0x00000080
        /*07f8*/ 	.short	0x010a
        /*07fa*/ 	.byte	0x32
	.zero		1


	//   ....[108]....
        /*07fc*/ 	.word	0x00008730
        /*0800*/ 	.word	0x00000055
        /*0804*/ 	.word	0x000000e0
        /*0808*/ 	.short	0x010a
        /*080a*/ 	.byte	0xff
	.zero		1


	//   ....[109]....
        /*080c*/ 	.word	0x00008f00
        /*0810*/ 	.word	0x00000000
        /*0814*/ 	.word	0x00000000
        /*0818*/ 	.short	0x0101
        /*081a*/ 	.byte	0xff
	.zero		1


	//   ....[110]....
        /*081c*/ 	.word	0x00008f10
        /*0820*/ 	.word	0x00000003
        /*0824*/ 	.word	0x00000080
        /*0828*/ 	.short	0x010a
        /*082a*/ 	.byte	0xff
	.zero		1


	//   ....[111]....
        /*082c*/ 	.word	0x00008ff0
        /*0830*/ 	.word	0x00000003
        /*0834*/ 	.word	0x00000080
        /*0838*/ 	.short	0x010a
        /*083a*/ 	.byte	0xff
	.zero		1


	//   ....[112]....
        /*083c*/ 	.word	0x00009830
        /*0840*/ 	.word	0x0000005a
        /*0844*/ 	.word	0x00000000
        /*0848*/ 	.short	0x0101
        /*084a*/ 	.byte	0xff
	.zero		1


	//   ....[113]....
        /*084c*/ 	.word	0x00009850
        /*0850*/ 	.word	0x00000028
        /*0854*/ 	.word	0x00000080
        /*0858*/ 	.short	0x010a
        /*085a*/ 	.byte	0xff
	.zero		1


	//   ....[114]....
        /*085c*/ 	.word	0x00009920
        /*0860*/ 	.word	0x00000028
        /*0864*/ 	.word	0x00000080
        /*0868*/ 	.short	0x010a
        /*086a*/ 	.byte	0xff
	.zero		1


	//   ....[115]....
        /*086c*/ 	.word	0x0000a150
        /*0870*/ 	.word	0x0000005a
        /*0874*/ 	.word	0x00000000
        /*0878*/ 	.short	0x0101
        /*087a*/ 	.byte	0xff
	.zero		1


	//   ....[116]....
        /*087c*/ 	.word	0x0000a170
        /*0880*/ 	.word	0x0000005b
        /*0884*/ 	.word	0x00000080
        /*0888*/ 	.short	0x010a
        /*088a*/ 	.byte	0xff
	.zero		1


	//   ....[117]....
        /*088c*/ 	.word	0x0000a250
        /*0890*/ 	.word	0x0000005b
        /*0894*/ 	.word	0x00000080
        /*0898*/ 	.short	0x010a
        /*089a*/ 	.byte	0xff
	.zero		1


	//   ....[118]....
        /*089c*/ 	.word	0x0000aac0
        /*08a0*/ 	.word	0x0000005b
        /*08a4*/ 	.word	0x00000000
        /*08a8*/ 	.short	0x0101
        /*08aa*/ 	.byte	0xff
	.zero		1


	//   ....[119]....
        /*08ac*/ 	.word	0x0000aae0
        /*08b0*/ 	.word	0x0000005c
        /*08b4*/ 	.word	0x00000080
        /*08b8*/ 	.short	0x010a
        /*08ba*/ 	.byte	0xff
	.zero		1


	//   ....[120]....
        /*08bc*/ 	.word	0x0000abb0
        /*08c0*/ 	.word	0x0000005c
        /*08c4*/ 	.word	0x00000080
        /*08c8*/ 	.short	0x010a
        /*08ca*/ 	.byte	0xff
	.zero		1


	//   ....[121]....
        /*08cc*/ 	.word	0x0000b460
        /*08d0*/ 	.word	0x0000005b
        /*08d4*/ 	.word	0x00000000
        /*08d8*/ 	.short	0x0101
        /*08da*/ 	.byte	0xff
	.zero		1


	//   ....[122]....
        /*08dc*/ 	.word	0x0000b480
        /*08e0*/ 	.word	0x0000005c
        /*08e4*/ 	.word	0x00000080
        /*08e8*/ 	.short	0x010a
        /*08ea*/ 	.byte	0xff
	.zero		1


	//   ....[123]....
        /*08ec*/ 	.word	0x0000b550
        /*08f0*/ 	.word	0x0000005c
        /*08f4*/ 	.word	0x00000080
        /*08f8*/ 	.short	0x010a
        /*08fa*/ 	.byte	0xff
	.zero		1


	//   ....[124]....
        /*08fc*/ 	.word	0x0000bdd0
        /*0900*/ 	.word	0x0000005b
        /*0904*/ 	.word	0x00000000
        /*0908*/ 	.short	0x0101
        /*090a*/ 	.byte	0xff
	.zero		1


	//   ....[125]....
        /*090c*/ 	.word	0x0000bdf0
        /*0910*/ 	.word	0x0000005c
        /*0914*/ 	.word	0x00000080
        /*0918*/ 	.short	0x010a
        /*091a*/ 	.byte	0xff
	.zero		1


	//   ....[126]....
        /*091c*/ 	.word	0x0000bec0
        /*0920*/ 	.word	0x0000005c
        /*0924*/ 	.word	0x00000080
        /*0928*/ 	.short	0x010a
        /*092a*/ 	.byte	0xff
	.zero		1


	//   ....[127]....
        /*092c*/ 	.word	0x0000c740
        /*0930*/ 	.word	0x0000005c
        /*0934*/ 	.word	0x00000000
        /*0938*/ 	.short	0x0101
        /*093a*/ 	.byte	0xff
	.zero		1


	//   ....[128]....
        /*093c*/ 	.word	0x0000c760
        /*0940*/ 	.word	0x0000005b
        /*0944*/ 	.word	0x00000080
        /*0948*/ 	.short	0x010a
        /*094a*/ 	.byte	0xff
	.zero		1


	//   ....[129]....
        /*094c*/ 	.word	0x0000c830
        /*0950*/ 	.word	0x0000005b
        /*0954*/ 	.word	0x00000080
        /*0958*/ 	.short	0x010a
        /*095a*/ 	.byte	0xff
	.zero		1


	//   ....[130]....
        /*095c*/ 	.word	0x0000cb40
        /*0960*/ 	.word	0x00000055
        /*0964*/ 	.word	0x00000000
        /*0968*/ 	.short	0x0101
        /*096a*/ 	.byte	0xff
	.zero		1


	//   ....[131]....
        /*096c*/ 	.word	0x0000d0b0
        /*0970*/ 	.word	0x00000002
        /*0974*/ 	.word	0x00000000
        /*0978*/ 	.short	0x0101
        /*097a*/ 	.byte	0xff
	.zero		1


	//   ....[132]....
        /*097c*/ 	.word	0x0000d340
        /*0980*/ 	.word	0x000000ff
        /*0984*/ 	.word	0x00000000
        /*0988*/ 	.short	0x0101
        /*098a*/ 	.byte	0x04
	.zero		1


	//   ....[133]....
        /*098c*/ 	.word	0x0000d370
        /*0990*/ 	.word	0x00000003
        /*0994*/ 	.word	0x00000040
        /*0998*/ 	.short	0x010a
        /*099a*/ 	.byte	0xff
	.zero		1


	//   ....[134]....
        /*099c*/ 	.word	0x0000d3d0
        /*09a0*/ 	.word	0x00000003
        /*09a4*/ 	.word	0x00000040
        /*09a8*/ 	.short	0x010a
        /*09aa*/ 	.byte	0xff
	.zero		1


	//   ....[135]....
        /*09ac*/ 	.word	0x0000d430
        /*09b0*/ 	.word	0x00000003
        /*09b4*/ 	.word	0x000000d0
        /*09b8*/ 	.short	0x010a
        /*09ba*/ 	.byte	0xff
	.zero		1


	//   ....[136]....
        /*09bc*/ 	.word	0x0000d490
        /*09c0*/ 	.word	0x00000000
        /*09c4*/ 	.word	0x00000000
        /*09c8*/ 	.short	0x010a
        /*09ca*/ 	.byte	0xff
	.zero		1


	//   ....[137]....
        /*09cc*/ 	.word	0x0000d4f0
        /*09d0*/ 	.word	0x00000000
        /*09d4*/ 	.word	0x00000000
        /*09d8*/ 	.short	0x010a
        /*09da*/ 	.byte	0xff
	.zero		1


	//   ....[138]....
        /*09dc*/ 	.word	0x0000d550
        /*09e0*/ 	.word	0x00000000
        /*09e4*/ 	.word	0x00000000
        /*09e8*/ 	.short	0x010a
        /*09ea*/ 	.byte	0xff
	.zero		1


	//   ....[139]....
        /*09ec*/ 	.word	0x0000d5b0
        /*09f0*/ 	.word	0x00000000
        /*09f4*/ 	.word	0x00000000
        /*09f8*/ 	.short	0x010a
        /*09fa*/ 	.byte	0xff
	.zero		1


	//   ....[140]....
        /*09fc*/ 	.word	0x0000d610
        /*0a00*/ 	.word	0x00000000
        /*0a04*/ 	.word	0x00000000
        /*0a08*/ 	.short	0x010a
        /*0a0a*/ 	.byte	0xff
	.zero		1


	//   ....[141]....
        /*0a0c*/ 	.word	0x0000d670
        /*0a10*/ 	.word	0x00000000
        /*0a14*/ 	.word	0x00000000
        /*0a18*/ 	.short	0x010a
        /*0a1a*/ 	.byte	0xff
	.zero		1


	//   ....[142]....
        /*0a1c*/ 	.word	0x0000d6d0
        /*0a20*/ 	.word	0x00000000
        /*0a24*/ 	.word	0x00000000
        /*0a28*/ 	.short	0x010a
        /*0a2a*/ 	.byte	0xff
	.zero		1


	//   ....[143]....
        /*0a2c*/ 	.word	0x0000d730
        /*0a30*/ 	.word	0x00000004
        /*0a34*/ 	.word	0x000000d8
        /*0a38*/ 	.short	0x010a
        /*0a3a*/ 	.byte	0xff
	.zero		1


	//   ....[144]....
        /*0a3c*/ 	.word	0x0000d790
        /*0a40*/ 	.word	0x00000004
        /*0a44*/ 	.word	0x000000d0
        /*0a48*/ 	.short	0x010a
        /*0a4a*/ 	.byte	0xff
	.zero		1


	//   ....[145]....
        /*0a4c*/ 	.word	0x0000d7f0
        /*0a50*/ 	.word	0x00000005
        /*0a54*/ 	.word	0x00000008
        /*0a58*/ 	.short	0x010a
        /*0a5a*/ 	.byte	0xff
	.zero		1


	//   ....[146]....
        /*0a5c*/ 	.word	0x0000d8e0
        /*0a60*/ 	.word	0x00000003
        /*0a64*/ 	.word	0x00000008
        /*0a68*/ 	.short	0x010a
        /*0a6a*/ 	.byte	0xff
	.zero		1


	//   ....[147]....
        /*0a6c*/ 	.word	0x0000d940
        /*0a70*/ 	.word	0x00000004
        /*0a74*/ 	.word	0x000000d0
        /*0a78*/ 	.short	0x010a
        /*0a7a*/ 	.byte	0xff
	.zero		1


	//   ....[148]....
        /*0a7c*/ 	.word	0x0000d9a0
        /*0a80*/ 	.word	0x00000004
        /*0a84*/ 	.word	0x000000f0
        /*0a88*/ 	.short	0x010a
        /*0a8a*/ 	.byte	0xff
	.zero		1


	//   ....[149]....
        /*0a8c*/ 	.word	0x0000da00
        /*0a90*/ 	.word	0x00000004
        /*0a94*/ 	.word	0x00000000
        /*0a98*/ 	.short	0x010a
        /*0a9a*/ 	.byte	0xff
	.zero		1


	//   ....[150]....
        /*0a9c*/ 	.word	0x0000da60
        /*0aa0*/ 	.word	0x00000000
        /*0aa4*/ 	.word	0x00000000
        /*0aa8*/ 	.short	0x010a
        /*0aaa*/ 	.byte	0xff
	.zero		1


	//   ....[151]....
        /*0aac*/ 	.word	0x0000dac0
        /*0ab0*/ 	.word	0x00000000
        /*0ab4*/ 	.word	0x00000100
        /*0ab8*/ 	.short	0x010a
        /*0aba*/ 	.byte	0xff
	.zero		1


	//   ....[152]....
        /*0abc*/ 	.word	0x0000db20
        /*0ac0*/ 	.word	0x00000000
        /*0ac4*/ 	.word	0x000000d0
        /*0ac8*/ 	.short	0x010a
        /*0aca*/ 	.byte	0xff
	.zero		1


	//   ....[153]....
        /*0acc*/ 	.word	0x0000db80
        /*0ad0*/ 	.word	0x00000003
        /*0ad4*/ 	.word	0x000000c8
        /*0ad8*/ 	.short	0x010a
        /*0ada*/ 	.byte	0xff
	.zero		1


	//   ....[154]....
        /*0adc*/ 	.word	0x0000dbe0
        /*0ae0*/ 	.word	0x00000003
        /*0ae4*/ 	.word	0x000000a0
        /*0ae8*/ 	.short	0x010a
        /*0aea*/ 	.byte	0xff
	.zero		1


	//   ....[155]....
        /*0aec*/ 	.word	0x0000dc40
        /*0af0*/ 	.word	0x00000003
        /*0af4*/ 	.word	0x000000a8
        /*0af8*/ 	.short	0x010a
        /*0afa*/ 	.byte	0xff
	.zero		1


	//   ....[156]....
        /*0afc*/ 	.word	0x0000dca0
        /*0b00*/ 	.word	0x00000003
        /*0b04*/ 	.word	0x000000b0
        /*0b08*/ 	.short	0x010a
        /*0b0a*/ 	.byte	0xff
	.zero		1


	//   ....[157]....
        /*0b0c*/ 	.word	0x0000dd00
        /*0b10*/ 	.word	0x00000003
        /*0b14*/ 	.word	0x000000b8
        /*0b18*/ 	.short	0x010a
        /*0b1a*/ 	.byte	0xff
	.zero		1


	//   ....[158]....
        /*0b1c*/ 	.word	0x0000dd60
        /*0b20*/ 	.word	0x00000000
        /*0b24*/ 	.word	0x000000a0
        /*0b28*/ 	.short	0x010a
        /*0b2a*/ 	.byte	0xff
	.zero		1


	//   ....[159]....
        /*0b2c*/ 	.word	0x0000ddc0
        /*0b30*/ 	.word	0x00000000
        /*0b34*/ 	.word	0x000000a8
        /*0b38*/ 	.short	0x010a
        /*0b3a*/ 	.byte	0xff
	.zero		1


	//   ....[160]....
        /*0b3c*/ 	.word	0x0000de20
        /*0b40*/ 	.word	0x00000000
        /*0b44*/ 	.word	0x000000b0
        /*0b48*/ 	.short	0x010a
        /*0b4a*/ 	.byte	0xff
	.zero		1


	//   ....[161]....
        /*0b4c*/ 	.word	0x0000de80
        /*0b50*/ 	.word	0x00000000
        /*0b54*/ 	.word	0x000000b8
        /*0b58*/ 	.short	0x010a
        /*0b5a*/ 	.byte	0xff
	.zero		1


	//   ....[162]....
        /*0b5c*/ 	.word	0x0000dee0
        /*0b60*/ 	.word	0x00000003
        /*0b64*/ 	.word	0x000000a0
        /*0b68*/ 	.short	0x010a
        /*0b6a*/ 	.byte	0xff
	.zero		1


	//   ....[163]....
        /*0b6c*/ 	.word	0x0000df40
        /*0b70*/ 	.word	0x00000003
        /*0b74*/ 	.word	0x000000a8
        /*0b78*/ 	.short	0x010a
        /*0b7a*/ 	.byte	0xff
	.zero		1


	//   ....[164]....
        /*0b7c*/ 	.word	0x0000dfa0
        /*0b80*/ 	.word	0x00000003
        /*0b84*/ 	.word	0x000000b0
        /*0b88*/ 	.short	0x010a
        /*0b8a*/ 	.byte	0xff
	.zero		1


	//   ....[165]....
        /*0b8c*/ 	.word	0x0000e000
        /*0b90*/ 	.word	0x00000000
        /*0b94*/ 	.word	0x000000d0
        /*0b98*/ 	.short	0x010a
        /*0b9a*/ 	.byte	0xff
	.zero		1


	//   ....[166]....
        /*0b9c*/ 	.word	0x0000e060
        /*0ba0*/ 	.word	0x00000002
        /*0ba4*/ 	.word	0x00000080
        /*0ba8*/ 	.short	0x010a
        /*0baa*/ 	.byte	0xff
	.zero		1


	//   ....[167]....
        /*0bac*/ 	.word	0x0000e0b0
        /*0bb0*/ 	.word	0x00000055
        /*0bb4*/ 	.word	0x000000e0
        /*0bb8*/ 	.short	0x010a
        /*0bba*/ 	.byte	0xff
	.zero		1


	//   ....[168]....
        /*0bbc*/ 	.word	0x0000e100
        /*0bc0*/ 	.word	0x00000003
        /*0bc4*/ 	.word	0x00000080
        /*0bc8*/ 	.short	0x010a
        /*0bca*/ 	.byte	0xff
	.zero		1


	//   ....[169]....
        /*0bcc*/ 	.word	0x0000e150
        /*0bd0*/ 	.word	0x00000028
        /*0bd4*/ 	.word	0x00000080
        /*0bd8*/ 	.short	0x010a
        /*0bda*/ 	.byte	0xff
	.zero		1


	//   ....[170]....
        /*0bdc*/ 	.word	0x0000e1a0
        /*0be0*/ 	.word	0x0000005b
        /*0be4*/ 	.word	0x00000080
        /*0be8*/ 	.short	0x010a
        /*0bea*/ 	.byte	0xff
	.zero		1


	//   ....[171]....
        /*0bec*/ 	.word	0x0000e1f0
        /*0bf0*/ 	.word	0x0000005c
        /*0bf4*/ 	.word	0x00000080
        /*0bf8*/ 	.short	0x010a
        /*0bfa*/ 	.byte	0xff
	.zero		1


	//   ....[172]....
        /*0bfc*/ 	.word	0x0000e240
        /*0c00*/ 	.word	0x0000005c
        /*0c04*/ 	.word	0x00000080
        /*0c08*/ 	.short	0x010a
        /*0c0a*/ 	.byte	0xff
	.zero		1


	//   ....[173]....
        /*0c0c*/ 	.word	0x0000e290
        /*0c10*/ 	.word	0x0000005c
        /*0c14*/ 	.word	0x00000080
        /*0c18*/ 	.short	0x010a
        /*0c1a*/ 	.byte	0xff
	.zero		1


	//   ....[174]....
        /*0c1c*/ 	.word	0x0000e2e0
        /*0c20*/ 	.word	0x0000005b
        /*0c24*/ 	.word	0x00000080
        /*0c28*/ 	.short	0x010a
        /*0c2a*/ 	.byte	0xff
	.zero		1


	//----- nvinfo : EIATTR_NUM_MBARRIERS
	.align		4
.L_47:
        /*0c2c*/ 	.byte	0x03, 0x38
        /*0c2e*/ 	.short	0x0021


	//----- nvinfo : EIATTR_EXIT_INSTR_OFFSETS
	.align		4
        /*0c30*/ 	.byte	0x04, 0x1c
        /*0c32*/ 	.short	(.L_49 - .L_48)


	//   ....[0]....
.L_48:
        /*0c34*/ 	.word	0x00003a80


	//   ....[1]....
        /*0c38*/ 	.word	0x00003d30


	//   ....[2]....
        /*0c3c*/ 	.word	0x00003d90


	//   ....[3]....
        /*0c40*/ 	.word	0x00005040


	//   ....[4]....
        /*0c44*/ 	.word	0x00006e60


	//   ....[5]....
        /*0c48*/ 	.word	0x00006ea0


	//   ....[6]....
        /*0c4c*/ 	.word	0x0000d220


	//   ....[7]....
        /*0c50*/ 	.word	0x0000d2a0


	//   ....[8]....
        /*0c54*/ 	.word	0x0000d2d0


	//   ....[9]....
        /*0c58*/ 	.word	0x0000d350


	//----- nvinfo : EIATTR_MAX_THREADS
	.align		4
.L_49:
        /*0c5c*/ 	.byte	0x04, 0x05
        /*0c5e*/ 	.short	(.L_51 - .L_50)
.L_50:
        /*0c60*/ 	.word	0x00000100
        /*0c64*/ 	.word	0x00000001
        /*0c68*/ 	.word	0x00000001


	//----- nvinfo : EIATTR_CRS_STACK_SIZE
	.align		4
.L_51:
        /*0c6c*/ 	.byte	0x04, 0x1e
        /*0c6e*/ 	.short	(.L_53 - .L_52)
.L_52:
        /*0c70*/ 	.word	0x00000000


	//----- nvinfo : EIATTR_CBANK_PARAM_SIZE
	.align		4
.L_53:
        /*0c74*/ 	.byte	0x03, 0x19
        /*0c76*/ 	.short	0x0900


	//----- nvinfo : EIATTR_PARAM_CBANK
	.align		4
        /*0c78*/ 	.byte	0x04, 0x0a
        /*0c7a*/ 	.short	(.L_55 - .L_54)
	.align		4
.L_54:
        /*0c7c*/ 	.word	index@(.nv.constant0._ZN7cutlass13device_kernelINS_4conv6kernel13ConvUniversalINS1_16ConvProblemShapeILNS1_8OperatorE2ELi3EEENS1_10collective14CollectiveConvINS1_47MainloopSm100TmaUmmaWarpSpecializedImplicitGemmILS5_2ELi8ELi3ELi1ELi2EN4cute5tupleIJNSA_1CILi2EEENSC_ILi1EEESE_EEEEENSB_IJNSC_ILi256EEENSB_IJNSC_ILi128EEEEEENSB_IJNSC_ILi32EEEEEEEEENS_10tfloat32_tESN_NSA_8TiledMMAINSA_8MMA_AtomIJNSA_23SM100_MMA_TF32_2x1SM_SSISN_SN_fLi256ELi128ELNSA_4UMMA5MajorE1ELSS_1ELNSR_7ScaleInE0ELST_0EEEEEENSA_6LayoutINSB_IJSE_SE_SE_EEENSB_IJNSC_ILi0EEESY_SY_EEEEENSB_IJNSA_10UnderscoreES11_S11_EEEEENS7_6detail27Sm100ImplicitGemmTileTraitsINSA_18SM100_TMA_2SM_LOADENSA_14ComposedLayoutINSA_7SwizzleILi2ELi5ELi2EEENSA_18smem_ptr_flag_bitsILi32EEENSW_INSB_IJSK_NSC_ILi4EEEEEENSB_IJSE_SK_EEEEEEEvEENS15_INSA_25SM100_TMA_2SM_LOAD_IM2COLES1G_vEEEENS_8epilogue10collective18CollectiveEpilogueINS1L_23Sm100TmaWarpSpecializedILi4ELi2ELi16ELb1ELb0EEEJNSB_IJSI_SJ_SL_EEENSB_IJNSW_ISI_SE_EENSW_INSC_ILi16EEESE_EEEEESN_NSB_IJlNSB_IJSE_lllEEESY_EEESN_S1W_NS1L_6fusion15FusionCallbacksIS1P_NS1X_17LinearCombinationISN_fSN_fLNS_15FloatRoundStyleE2EEES1Q_S1U_JEEENSA_5SM1004TMEM4LOAD26SM100_TMEM_LOAD_32dp32b16xENSA_13SM90_TMA_LOADENS17_INS18_ILi2ELi4ELi3EEES1B_NSW_INSB_IJNSC_ILi8EEES1S_EEENSB_IJS1S_SE_EEEEEEENSA_39AutoVectorizingCopyWithAssumedAlignmentILi128EEENSA_14SM90_TMA_STOREES2D_S2F_S2F_EEEvvEEEEvNT_6ParamsE)
        /*0c80*/ 	.short	0x0380
        /*0c82*/ 	.short	0x0900


	//----- nvinfo : EIATTR_SW_WAR
	.align		4
.L_55:
        /*0c84*/ 	.byte	0x04, 0x36
        /*0c86*/ 	.short	(.L_57 - .L_56)
.L_56:
        /*0c88*/ 	.word	0x00000008
.L_57:


//--------------------- .nv.callgraph             --------------------------
	.section	.nv.callgraph,"",@"SHT_CUDA_CALLGRAPH"
	.align	4
	.sectionentsize	8
	.align		4
        /*0000*/ 	.word	0x00000000
	.align		4
        /*0004*/ 	.word	0xffffffff
	.align		4
        /*0008*/ 	.word	index@(_ZN7cutlass13device_kernelINS_4conv6kernel13ConvUniversalINS1_16ConvProblemShapeILNS1_8OperatorE2ELi3EEENS1_10collective14CollectiveConvINS1_47MainloopSm100TmaUmmaWarpSpecializedImplicitGemmILS5_2ELi8ELi3ELi1ELi2EN4cute5tupleIJNSA_1CILi2EEENSC_ILi1EEESE_EEEEENSB_IJNSC_ILi256EEENSB_IJNSC_ILi128EEEEEENSB_IJNSC_ILi32EEEEEEEEENS_10tfloat32_tESN_NSA_8TiledMMAINSA_8MMA_AtomIJNSA_23SM100_MMA_TF32_2x1SM_SSISN_SN_fLi256ELi128ELNSA_4UMMA5MajorE1ELSS_1ELNSR_7ScaleInE0ELST_0EEEEEENSA_6LayoutINSB_IJSE_SE_SE_EEENSB_IJNSC_ILi0EEESY_SY_EEEEENSB_IJNSA_10UnderscoreES11_S11_EEEEENS7_6detail27Sm100ImplicitGemmTileTraitsINSA_18SM100_TMA_2SM_LOADENSA_14ComposedLayoutINSA_7SwizzleILi2ELi5ELi2EEENSA_18smem_ptr_flag_bitsILi32EEENSW_INSB_IJSK_NSC_ILi4EEEEEENSB_IJSE_SK_EEEEEEEvEENS15_INSA_25SM100_TMA_2SM_LOAD_IM2COLES1G_vEEEENS_8epilogue10collective18CollectiveEpilogueINS1L_23Sm100TmaWarpSpecializedILi4ELi2ELi16ELb1ELb0EEEJNSB_IJSI_SJ_SL_EEENSB_IJNSW_ISI_SE_EENSW_INSC_ILi16EEESE_EEEEESN_NSB_IJlNSB_IJSE_lllEEESY_EEESN_S1W_NS1L_6fusion15FusionCallbacksIS1P_NS1X_17LinearCombinationISN_fSN_fLNS_15FloatRoundStyleE2EEES1Q_S1U_JEEENSA_5SM1004TMEM4LOAD26SM100_TMEM_LOAD_32dp32b16xENSA_13SM90_TMA_LOADENS17_INS18_ILi2ELi4ELi3EEES1B_NSW_INSB_IJNSC_ILi8EEES1S_EEENSB_IJS1S_SE_EEEEEEENSA_39AutoVectorizingCopyWithAssumedAlignmentILi128EEENSA_14SM90_TMA_STOREES2D_S2F_S2F_EEEvvEEEEvNT_6ParamsE)
	.align		4
        /*000c*/ 	.word	index@(__assertfail)
	.align		4
        /*0010*/ 	.word	0x00000000
	.align		4
        /*0014*/ 	.word	0xfffffffe
	.align		4
        /*0018*/ 	.word	0x00000000
	.align		4
        /*001c*/ 	.word	0xfffffffd
	.align		4
        /*0020*/ 	.word	0x00000000
	.align		4
        /*0024*/ 	.word	0xfffffffc


//--------------------- .nv.constant4             --------------------------
	.section	.nv.constant4,"a",@progbits
	.align	8
	.align		8
.nv.constant4:
        /*0000*/ 	.dword	__assertfail
	.align		8
        /*0008*/ 	.dword	__unnamed_1
	.align		8
        /*0010*/ 	.dword	__unnamed_2
	.align		8
        /*0018*/ 	.dword	_ZN39_INTERNAL_5811ad56_4_k_cu_876859f0_45794cuda3std3__45__cpo5beginE
	.align		8
        /*0020*/ 	.dword	_ZN39_INTERNAL_5811ad56_4_k_cu_876859f0_45794cuda3std3__45__cpo3endE
	.align		8
        /*0028*/ 	.dword	_ZN39_INTERNAL_5811ad56_4_k_cu_876859f0_45794cuda3std3__45__cpo6cbeginE
	.align		8
        /*0030*/ 	.dword	_ZN39_INTERNAL_5811ad56_4_k_cu_876859f0_45794cuda3std3__45__cpo4cendE
	.align		8
        /*0038*/ 	.dword	_ZN39_INTERNAL_5811ad56_4_k_cu_876859f0_45794cuda3std3__441_GLOBAL__N__5811ad56_4_k_cu_876859f0_45796ignoreE
	.align		8
        /*0040*/ 	.dword	_ZN39_INTERNAL_5811ad56_4_k_cu_876859f0_45794cuda3std3__419piecewise_constructE
	.align		8
        /*0048*/ 	.dword	_ZN39_INTERNAL_5811ad56_4_k_cu_876859f0_45794cuda3std3__48in_placeE
	.align		8
        /*0050*/ 	.dword	_ZN39_INTERNAL_5811ad56_4_k_cu_876859f0_45794cuda3std6ranges3__45__cpo4swapE
	.align		8
        /*0058*/ 	.dword	_ZN39_INTERNAL_5811ad56_4_k_cu_876859f0_45794cuda3std6ranges3__45__cpo9iter_moveE
	.align		8
        /*0060*/ 	.dword	_ZN39_INTERNAL_5811ad56_4_k_cu_876859f0_45794cute7productE
	.align		8
        /*0068*/ 	.dword	_ZN39_INTERNAL_5811ad56_4_k_cu_876859f0_45794cute1_E
	.align		8
        /*0070*/ 	.dword	$str$27
	.align		8
        /*0078*/ 	.dword	$str$28
	.align		8
        /*0080*/ 	.dword	$str$29
	.align		8
        /*0088*/ 	.dword	$str$30


//--------------------- .text._ZN7cutlass13device_kernelINS_4conv6kernel13ConvUniversalINS1_16ConvProblemShapeILNS1_8OperatorE2ELi3EEENS1_10collective14CollectiveConvINS1_47MainloopSm100TmaUmmaWarpSpecializedImplicitGemmILS5_2ELi8ELi3ELi1ELi2EN4cute5tupleIJNSA_1CILi2EEENSC_ILi1EEESE_EEEEENSB_IJNSC_ILi256EEENSB_IJNSC_ILi128EEEEEENSB_IJNSC_ILi32EEEEEEEEENS_10tfloat32_tESN_NSA_8TiledMMAINSA_8MMA_AtomIJNSA_23SM100_MMA_TF32_2x1SM_SSISN_SN_fLi256ELi128ELNSA_4UMMA5MajorE1ELSS_1ELNSR_7ScaleInE0ELST_0EEEEEENSA_6LayoutINSB_IJSE_SE_SE_EEENSB_IJNSC_ILi0EEESY_SY_EEEEENSB_IJNSA_10UnderscoreES11_S11_EEEEENS7_6detail27Sm100ImplicitGemmTileTraitsINSA_18SM100_TMA_2SM_LOADENSA_14ComposedLayoutINSA_7SwizzleILi2ELi5ELi2EEENSA_18smem_ptr_flag_bitsILi32EEENSW_INSB_IJSK_NSC_ILi4EEEEEENSB_IJSE_SK_EEEEEEEvEENS15_INSA_25SM100_TMA_2SM_LOAD_IM2COLES1G_vEEEENS_8epilogue10collective18CollectiveEpilogueINS1L_23Sm100TmaWarpSpecializedILi4ELi2ELi16ELb1ELb0EEEJNSB_IJSI_SJ_SL_EEENSB_IJNSW_ISI_SE_EENSW_INSC_ILi16EEESE_EEEEESN_NSB_IJlNSB_IJSE_lllEEESY_EEESN_S1W_NS1L_6fusion15FusionCallbacksIS1P_NS1X_17LinearCombinationISN_fSN_fLNS_15FloatRoundStyleE2EEES1Q_S1U_JEEENSA_5SM1004TMEM4LOAD26SM100_TMEM_LOAD_32dp32b16xENSA_13SM90_TMA_LOADENS17_INS18_ILi2ELi4ELi3EEES1B_NSW_INSB_IJNSC_ILi8EEES1S_EEENSB_IJS1S_SE_EEEEEEENSA_39AutoVectorizingCopyWithAssumedAlignmentILi128EEENSA_14SM90_TMA_STOREES2D_S2F_S2F_EEEvvEEEEvNT_6ParamsE --------------------------
	.section	.text._ZN7cutlass13device_kernelINS_4conv6kernel13ConvUniversalINS1_16ConvProblemShapeILNS1_8OperatorE2ELi3EEENS1_10collective14CollectiveConvINS1_47MainloopSm100TmaUmmaWarpSpecializedImplicitGemmILS5_2ELi8ELi3ELi1ELi2EN4cute5tupleIJNSA_1CILi2EEENSC_ILi1EEESE_EEEEENSB_IJNSC_ILi256EEENSB_IJNSC_ILi128EEEEEENSB_IJNSC_ILi32EEEEEEEEENS_10tfloat32_tESN_NSA_8TiledMMAINSA_8MMA_AtomIJNSA_23SM100_MMA_TF32_2x1SM_SSISN_SN_fLi256ELi128ELNSA_4UMMA5MajorE1ELSS_1ELNSR_7ScaleInE0ELST_0EEEEEENSA_6LayoutINSB_IJSE_SE_SE_EEENSB_IJNSC_ILi0EEESY_SY_EEEEENSB_IJNSA_10UnderscoreES11_S11_EEEEENS7_6detail27Sm100ImplicitGemmTileTraitsINSA_18SM100_TMA_2SM_LOADENSA_14ComposedLayoutINSA_7SwizzleILi2ELi5ELi2EEENSA_18smem_ptr_flag_bitsILi32EEENSW_INSB_IJSK_NSC_ILi4EEEEEENSB_IJSE_SK_EEEEEEEvEENS15_INSA_25SM100_TMA_2SM_LOAD_IM2COLES1G_vEEEENS_8epilogue10collective18CollectiveEpilogueINS1L_23Sm100TmaWarpSpecializedILi4ELi2ELi16ELb1ELb0EEEJNSB_IJSI_SJ_SL_EEENSB_IJNSW_ISI_SE_EENSW_INSC_ILi16EEESE_EEEEESN_NSB_IJlNSB_IJSE_lllEEESY_EEESN_S1W_NS1L_6fusion15FusionCallbacksIS1P_NS1X_17LinearCombinationISN_fSN_fLNS_15FloatRoundStyleE2EEES1Q_S1U_JEEENSA_5SM1004TMEM4LOAD26SM100_TMEM_LOAD_32dp32b16xENSA_13SM90_TMA_LOADENS17_INS18_ILi2ELi4ELi3EEES1B_NSW_INSB_IJNSC_ILi8EEES1S_EEENSB_IJS1S_SE_EEEEEEENSA_39AutoVectorizingCopyWithAssumedAlignmentILi128EEENSA_14SM90_TMA_STOREES2D_S2F_S2F_EEEvvEEEEvNT_6ParamsE,"ax",@progbits
	.align	128
.text._ZN7cutlass13device_kernelINS_4conv6kernel13ConvUniversalINS1_16ConvProblemShapeILNS1_8OperatorE2ELi3EEENS1_10collective14CollectiveConvINS1_47MainloopSm100TmaUmmaWarpSpecializedImplicitGemmILS5_2ELi8ELi3ELi1ELi2EN4cute5tupleIJNSA_1CILi2EEENSC_ILi1EEESE_EEEEENSB_IJNSC_ILi256EEENSB_IJNSC_ILi128EEEEEENSB_IJNSC_ILi32EEEEEEEEENS_10tfloat32_tESN_NSA_8TiledMMAINSA_8MMA_AtomIJNSA_23SM100_MMA_TF32_2x1SM_SSISN_SN_fLi256ELi128ELNSA_4UMMA5MajorE1ELSS_1ELNSR_7ScaleInE0ELST_0EEEEEENSA_6LayoutINSB_IJSE_SE_SE_EEENSB_IJNSC_ILi0EEESY_SY_EEEEENSB_IJNSA_10UnderscoreES11_S11_EEEEENS7_6detail27Sm100ImplicitGemmTileTraitsINSA_18SM100_TMA_2SM_LOADENSA_14ComposedLayoutINSA_7SwizzleILi2ELi5ELi2EEENSA_18smem_ptr_flag_bitsILi32EEENSW_INSB_IJSK_NSC_ILi4EEEEEENSB_IJSE_SK_EEEEEEEvEENS15_INSA_25SM100_TMA_2SM_LOAD_IM2COLES1G_vEEEENS_8epilogue10collective18CollectiveEpilogueINS1L_23Sm100TmaWarpSpecializedILi4ELi2ELi16ELb1ELb0EEEJNSB_IJSI_SJ_SL_EEENSB_IJNSW_ISI_SE_EENSW_INSC_ILi16EEESE_EEEEESN_NSB_IJlNSB_IJSE_lllEEESY_EEESN_S1W_NS1L_6fusion15FusionCallbacksIS1P_NS1X_17LinearCombinationISN_fSN_fLNS_15FloatRoundStyleE2EEES1Q_S1U_JEEENSA_5SM1004TMEM4LOAD26SM100_TMEM_LOAD_32dp32b16xENSA_13SM90_TMA_LOADENS17_INS18_ILi2ELi4ELi3EEES1B_NSW_INSB_IJNSC_ILi8EEES1S_EEENSB_IJS1S_SE_EEEEEEENSA_39AutoVectorizingCopyWithAssumedAlignmentILi128EEENSA_14SM90_TMA_STOREES2D_S2F_S2F_EEEvvEEEEvNT_6ParamsE:
        .type           _ZN7cutlass13device_kernelINS_4conv6kernel13ConvUniversalINS1_16ConvProblemShapeILNS1_8OperatorE2ELi3EEENS1_10collective14CollectiveConvINS1_47MainloopSm100TmaUmmaWarpSpecializedImplicitGemmILS5_2ELi8ELi3ELi1ELi2EN4cute5tupleIJNSA_1CILi2EEENSC_ILi1EEESE_EEEEENSB_IJNSC_ILi256EEENSB_IJNSC_ILi128EEEEEENSB_IJNSC_ILi32EEEEEEEEENS_10tfloat32_tESN_NSA_8TiledMMAINSA_8MMA_AtomIJNSA_23SM100_MMA_TF32_2x1SM_SSISN_SN_fLi256ELi128ELNSA_4UMMA5MajorE1ELSS_1ELNSR_7ScaleInE0ELST_0EEEEEENSA_6LayoutINSB_IJSE_SE_SE_EEENSB_IJNSC_ILi0EEESY_SY_EEEEENSB_IJNSA_10UnderscoreES11_S11_EEEEENS7_6detail27Sm100ImplicitGemmTileTraitsINSA_18SM100_TMA_2SM_LOADENSA_14ComposedLayoutINSA_7SwizzleILi2ELi5ELi2EEENSA_18smem_ptr_flag_bitsILi32EEENSW_INSB_IJSK_NSC_ILi4EEEEEENSB_IJSE_SK_EEEEEEEvEENS15_INSA_25SM100_TMA_2SM_LOAD_IM2COLES1G_vEEEENS_8epilogue10collective18CollectiveEpilogueINS1L_23Sm100TmaWarpSpecializedILi4ELi2ELi16ELb1ELb0EEEJNSB_IJSI_SJ_SL_EEENSB_IJNSW_ISI_SE_EENSW_INSC_ILi16EEESE_EEEEESN_NSB_IJlNSB_IJSE_lllEEESY_EEESN_S1W_NS1L_6fusion15FusionCallbacksIS1P_NS1X_17LinearCombinationISN_fSN_fLNS_15FloatRoundStyleE2EEES1Q_S1U_JEEENSA_5SM1004TMEM4LOAD26SM100_TMEM_LOAD_32dp32b16xENSA_13SM90_TMA_LOADENS17_INS18_ILi2ELi4ELi3EEES1B_NSW_INSB_IJNSC_ILi8EEES1S_EEENSB_IJS1S_SE_EEEEEEENSA_39AutoVectorizingCopyWithAssumedAlignmentILi128EEENSA_14SM90_TMA_STOREES2D_S2F_S2F_EEEvvEEEEvNT_6ParamsE,@function
        .size           _ZN7cutlass13device_kernelINS_4conv6kernel13ConvUniversalINS1_16ConvProblemShapeILNS1_8OperatorE2ELi3EEENS1_10collective14CollectiveConvINS1_47MainloopSm100TmaUmmaWarpSpecializedImplicitGemmILS5_2ELi8ELi3ELi1ELi2EN4cute5tupleIJNSA_1CILi2EEENSC_ILi1EEESE_EEEEENSB_IJNSC_ILi256EEENSB_IJNSC_ILi128EEEEEENSB_IJNSC_ILi32EEEEEEEEENS_10tfloat32_tESN_NSA_8TiledMMAINSA_8MMA_AtomIJNSA_23SM100_MMA_TF32_2x1SM_SSISN_SN_fLi256ELi128ELNSA_4UMMA5MajorE1ELSS_1ELNSR_7ScaleInE0ELST_0EEEEEENSA_6LayoutINSB_IJSE_SE_SE_EEENSB_IJNSC_ILi0EEESY_SY_EEEEENSB_IJNSA_10UnderscoreES11_S11_EEEEENS7_6detail27Sm100ImplicitGemmTileTraitsINSA_18SM100_TMA_2SM_LOADENSA_14ComposedLayoutINSA_7SwizzleILi2ELi5ELi2EEENSA_18smem_ptr_flag_bitsILi32EEENSW_INSB_IJSK_NSC_ILi4EEEEEENSB_IJSE_SK_EEEEEEEvEENS15_INSA_25SM100_TMA_2SM_LOAD_IM2COLES1G_vEEEENS_8epilogue10collective18CollectiveEpilogueINS1L_23Sm100TmaWarpSpecializedILi4ELi2ELi16ELb1ELb0EEEJNSB_IJSI_SJ_SL_EEENSB_IJNSW_ISI_SE_EENSW_INSC_ILi16EEESE_EEEEESN_NSB_IJlNSB_IJSE_lllEEESY_EEESN_S1W_NS1L_6fusion15FusionCallbacksIS1P_NS1X_17LinearCombinationISN_fSN_fLNS_15FloatRoundStyleE2EEES1Q_S1U_JEEENSA_5SM1004TMEM4LOAD26SM100_TMEM_LOAD_32dp32b16xENSA_13SM90_TMA_LOADENS17_INS18_ILi2ELi4ELi3EEES1B_NSW_INSB_IJNSC_ILi8EEES1S_EEENSB_IJS1S_SE_EEEEEEENSA_39AutoVectorizingCopyWithAssumedAlignmentILi128EEENSA_14SM90_TMA_STOREES2D_S2F_S2F_EEEvvEEEEvNT_6ParamsE,(.L_x_243 - _ZN7cutlass13device_kernelINS_4conv6kernel13ConvUniversalINS1_16ConvProblemShapeILNS1_8OperatorE2ELi3EEENS1_10collective14CollectiveConvINS1_47MainloopSm100TmaUmmaWarpSpecializedImplicitGemmILS5_2ELi8ELi3ELi1ELi2EN4cute5tupleIJNSA_1CILi2EEENSC_ILi1EEESE_EEEEENSB_IJNSC_ILi256EEENSB_IJNSC_ILi128EEEEEENSB_IJNSC_ILi32EEEEEEEEENS_10tfloat32_tESN_NSA_8TiledMMAINSA_8MMA_AtomIJNSA_23SM100_MMA_TF32_2x1SM_SSISN_SN_fLi256ELi128ELNSA_4UMMA5MajorE1ELSS_1ELNSR_7ScaleInE0ELST_0EEEEEENSA_6LayoutINSB_IJSE_SE_SE_EEENSB_IJNSC_ILi0EEESY_SY_EEEEENSB_IJNSA_10UnderscoreES11_S11_EEEEENS7_6detail27Sm100ImplicitGemmTileTraitsINSA_18SM100_TMA_2SM_LOADENSA_14ComposedLayoutINSA_7SwizzleILi2ELi5ELi2EEENSA_18smem_ptr_flag_bitsILi32EEENSW_INSB_IJSK_NSC_ILi4EEEEEENSB_IJSE_SK_EEEEEEEvEENS15_INSA_25SM100_TMA_2SM_LOAD_IM2COLES1G_vEEEENS_8epilogue10collective18CollectiveEpilogueINS1L_23Sm100TmaWarpSpecializedILi4ELi2ELi16ELb1ELb0EEEJNSB_IJSI_SJ_SL_EEENSB_IJNSW_ISI_SE_EENSW_INSC_ILi16EEESE_EEEEESN_NSB_IJlNSB_IJSE_lllEEESY_EEESN_S1W_NS1L_6fusion15FusionCallbacksIS1P_NS1X_17LinearCombinationISN_fSN_fLNS_15FloatRoundStyleE2EEES1Q_S1U_JEEENSA_5SM1004TMEM4LOAD26SM100_TMEM_LOAD_32dp32b16xENSA_13SM90_TMA_LOADENS17_INS18_ILi2ELi4ELi3EEES1B_NSW_INSB_IJNSC_ILi8EEES1S_EEENSB_IJS1S_SE_EEEEEEENSA_39AutoVectorizingCopyWithAssumedAlignmentILi128EEENSA_14SM90_TMA_STOREES2D_S2F_S2F_EEEvvEEEEvNT_6ParamsE)
        .other          _ZN7cutlass13device_kernelINS_4conv6kernel13ConvUniversalINS1_16ConvProblemShapeILNS1_8OperatorE2ELi3EEENS1_10collective14CollectiveConvINS1_47MainloopSm100TmaUmmaWarpSpecializedImplicitGemmILS5_2ELi8ELi3ELi1ELi2EN4cute5tupleIJNSA_1CILi2EEENSC_ILi1EEESE_EEEEENSB_IJNSC_ILi256EEENSB_IJNSC_ILi128EEEEEENSB_IJNSC_ILi32EEEEEEEEENS_10tfloat32_tESN_NSA_8TiledMMAINSA_8MMA_AtomIJNSA_23SM100_MMA_TF32_2x1SM_SSISN_SN_fLi256ELi128ELNSA_4UMMA5MajorE1ELSS_1ELNSR_7ScaleInE0ELST_0EEEEEENSA_6LayoutINSB_IJSE_SE_SE_EEENSB_IJNSC_ILi0EEESY_SY_EEEEENSB_IJNSA_10UnderscoreES11_S11_EEEEENS7_6detail27Sm100ImplicitGemmTileTraitsINSA_18SM100_TMA_2SM_LOADENSA_14ComposedLayoutINSA_7SwizzleILi2ELi5ELi2EEENSA_18smem_ptr_flag_bitsILi32EEENSW_INSB_IJSK_NSC_ILi4EEEEEENSB_IJSE_SK_EEEEEEEvEENS15_INSA_25SM100_TMA_2SM_LOAD_IM2COLES1G_vEEEENS_8epilogue10collective18CollectiveEpilogueINS1L_23Sm100TmaWarpSpecializedILi4ELi2ELi16ELb1ELb0EEEJNSB_IJSI_SJ_SL_EEENSB_IJNSW_ISI_SE_EENSW_INSC_ILi16EEESE_EEEEESN_NSB_IJlNSB_IJSE_lllEEESY_EEESN_S1W_NS1L_6fusion15FusionCallbacksIS1P_NS1X_17LinearCombinationISN_fSN_fLNS_15FloatRoundStyleE2EEES1Q_S1U_JEEENSA_5SM1004TMEM4LOAD26SM100_TMEM_LOAD_32dp32b16xENSA_13SM90_TMA_LOADENS17_INS18_ILi2ELi4ELi3EEES1B_NSW_INSB_IJNSC_ILi8EEES1S_EEENSB_IJS1S_SE_EEEEEEENSA_39AutoVectorizingCopyWithAssumedAlignmentILi128EEENSA_14SM90_TMA_STOREES2D_S2F_S2F_EEEvvEEEEvNT_6ParamsE,@"STO_CUDA_ENTRY STV_DEFAULT"
_ZN7cutlass13device_kernelINS_4conv6kernel13ConvUniversalINS1_16ConvProblemShapeILNS1_8OperatorE2ELi3EEENS1_10collective14CollectiveConvINS1_47MainloopSm100TmaUmmaWarpSpecializedImplicitGemmILS5_2ELi8ELi3ELi1ELi2EN4cute5tupleIJNSA_1CILi2EEENSC_ILi1EEESE_EEEEENSB_IJNSC_ILi256EEENSB_IJNSC_ILi128EEEEEENSB_IJNSC_ILi32EEEEEEEEENS_10tfloat32_tESN_NSA_8TiledMMAINSA_8MMA_AtomIJNSA_23SM100_MMA_TF32_2x1SM_SSISN_SN_fLi256ELi128ELNSA_4UMMA5MajorE1ELSS_1ELNSR_7ScaleInE0ELST_0EEEEEENSA_6LayoutINSB_IJSE_SE_SE_EEENSB_IJNSC_ILi0EEESY_SY_EEEEENSB_IJNSA_10UnderscoreES11_S11_EEEEENS7_6detail27Sm100ImplicitGemmTileTraitsINSA_18SM100_TMA_2SM_LOADENSA_14ComposedLayoutINSA_7SwizzleILi2ELi5ELi2EEENSA_18smem_ptr_flag_bitsILi32EEENSW_INSB_IJSK_NSC_ILi4EEEEEENSB_IJSE_SK_EEEEEEEvEENS15_INSA_25SM100_TMA_2SM_LOAD_IM2COLES1G_vEEEENS_8epilogue10collective18CollectiveEpilogueINS1L_23Sm100TmaWarpSpecializedILi4ELi2ELi16ELb1ELb0EEEJNSB_IJSI_SJ_SL_EEENSB_IJNSW_ISI_SE_EENSW_INSC_ILi16EEESE_EEEEESN_NSB_IJlNSB_IJSE_lllEEESY_EEESN_S1W_NS1L_6fusion15FusionCallbacksIS1P_NS1X_17LinearCombinationISN_fSN_fLNS_15FloatRoundStyleE2EEES1Q_S1U_JEEENSA_5SM1004TMEM4LOAD26SM100_TMEM_LOAD_32dp32b16xENSA_13SM90_TMA_LOADENS17_INS18_ILi2ELi4ELi3EEES1B_NSW_INSB_IJNSC_ILi8EEES1S_EEENSB_IJS1S_SE_EEEEEEENSA_39AutoVectorizingCopyWithAssumedAlignmentILi128EEENSA_14SM90_TMA_STOREES2D_S2F_S2F_EEEvvEEEEvNT_6ParamsE:
[----:B------:R-:W1:Y:S01]  /*0000*/  LDC R1, c[0x0][0x37c] ;  /* 0x0000df00ff017b82 */ /* 0x000e620000000800 */
[----:B------:R-:W2:Y:S01]  /*0010*/  S2R R66, SR_TID.X ;  /* 0x0000000000427919 */ /* 0x000ea20000002100 */
[----:B------:R-:W3:Y:S06]  /*0020*/  LDCU.64 UR8, c[0x0][0x990] ;  /* 0x00013200ff0877ac */ /* 0x000eec0008000a00 */
[----:B------:R-:W4:Y:S01]  /*0030*/  S2UR UR4, SR_CgaCtaId ;  /* 0x00000000000479c3 */ /* 0x000f220000008800 */
[----:B-1----:R-:W-:Y:S01]  /*0040*/  VIADD R1, R1, 0xfffffff8 ;  /* 0xfffffff801017836 */ /* 0x002fe20000000000 */
[----:B------:R-:W-:-:S02]  /*0050*/  PRMT R68, RZ, 0x7610, R68 ;  /* 0x00007610ff447816 */ /* 0x000fc40000000044 */
[----:B------:R-:W-:Y:S02]  /*0060*/  ELECT P1, URZ, PT ;  /* 0x0000000000ff782f */ /* 0x000fe40003820000 */
[----:B------:R-:W-:Y:S01]  /*0070*/  R2UR UR49, R1 ;  /* 0x00000000013172ca */ /* 0x000fe200000e0000 */
[----:B---3--:R-:W-:-:S04]  /*0080*/  UISETP.NE.U32.AND UP0, UPT, UR8, URZ, UPT ;  /* 0x000000ff0800728c */ /* 0x008fc8000bf05070 */
[----:B------:R-:W-:Y:S02]  /*0090*/  UISETP.NE.AND.EX UP0, UPT, UR9, URZ, UPT, UP0 ;  /* 0x000000ff0900728c */ /* 0x000fe4000bf05300 */
[----:B----4-:R-:W-:Y:S02]  /*00a0*/  ULOP3.LUT UR41, UR4, 0x1, URZ, 0xc0, !UPT ;  /* 0x0000000104297892 */ /* 0x010fe4000f8ec0ff */
[----:B------:R-:W-:Y:S01]  /*00b0*/  ULOP3.LUT UR40, UR4, 0x1, URZ, 0x3c, !UPT ;  /* 0x0000000104287892 */ /* 0x000fe2000f8e3cff */
[----:B--2---:R-:W-:-:S05]  /*00c0*/  SHF.R.U32.HI R69, RZ, 0x5, R66 ;  /* 0x00000005ff457819 */ /* 0x004fca0000011642 */
[----:B------:R-:W1:Y:S02]  /*00d0*/  SHFL.IDX PT, R0, R69, RZ, 0x1f ;  /* 0x00001fff45007589 */ /* 0x000e6400000e0000 */
[----:B-1----:R-:W-:Y:S01]  /*00e0*/  R2UR UR17, R0 ;  /* 0x00000000001172ca */ /* 0x002fe200000e0000 */
[----:B------:R-:W-:-:S14]  /*00f0*/  BRA.U UP0, `(.L_x_0) ;  /* 0x0000000100307547 */ /* 0x000fdc000b800000 */
[----:B------:R-:W1:Y:S02]  /*0100*/  LDCU.64 UR4, c[0x0][0x988] ;  /* 0x00013100ff0477ac */ /* 0x000e640008000a00 */
[----:B-1----:R-:W-:-:S04]  /*0110*/  UISETP.NE.U32.AND UP0, UPT, UR4, URZ, UPT ;  /* 0x000000ff0400728c */ /* 0x002fc8000bf05070 */
[----:B------:R-:W-:-:S09]  /*0120*/  UISETP.NE.AND.EX UP0, UPT, UR5, URZ, UPT, UP0 ;  /* 0x000000ff0500728c */ /* 0x000fd2000bf05300 */
[----:B------:R-:W-:Y:S05]  /*0130*/  BRA.U !UP0, `(.L_x_1) ;  /* 0x0000000108147547 */ /* 0x000fea000b800000 */
[----:B------:R-:W1:Y:S01]  /*0140*/  LDC.64 R2, c[0x0][0x988] ;  /* 0x00026200ff027b82 */ /* 0x000e620000000a00 */
[----:B------:R-:W1:Y:S02]  /*0150*/  LDCU.64 UR4, c[0x0][0x358] ;  /* 0x00006b00ff0477ac */ /* 0x000e640008000a00 */
[----:B-1----:R1:W5:Y:S01]  /*0160*/  LDG.E R27, desc[UR4][R2.64] ;  /* 0x00000004021b7981 */ /* 0x002362000c1e1900 */
[----:B------:R-:W-:Y:S01]  /*0170*/  HFMA2 R68, -RZ, RZ, 0, 5.9604644775390625e-08 ;  /* 0x00000001ff447431 */ /* 0x000fe200000001ff */
[----:B------:R-:W-:Y:S05]  /*0180*/  BRA `(.L_x_0) ;  /* 0x00000000000c7947 */ /* 0x000fea0003800000 */
.L_x_1:
[----:B------:R-:W1:Y:S01]  /*0190*/  LDCU UR4, c[0x0][0x980] ;  /* 0x00013000ff0477ac */ /* 0x000e620008000800 */
[----:B------:R-:W-:Y:S01]  /*01a0*/  HFMA2 R68, -RZ, RZ, 0, 5.9604644775390625e-08 ;  /* 0x00000001ff447431 */ /* 0x000fe200000001ff */
[----:B-1----:R-:W-:-:S07]  /*01b0*/  MOV R27, UR4 ;  /* 0x00000004001b7c02 */ /* 0x002fce0008000f00 */
.L_x_0:
[----:B------:R-:W2:Y:S02]  /*01c0*/  LDCU.64 UR4, c[0x0][0x9b0] ;  /* 0x00013600ff0477ac */ /* 0x000ea40008000a00 */
[----:B--2---:R-:W-:-:S04]  /*01d0*/  UISETP.NE.U32.AND UP0, UPT, UR4, URZ, UPT ;  /* 0x000000ff0400728c */ /* 0x004fc8000bf05070 */
[----:B------:R-:W-:-:S09]  /*01e0*/  UISETP.NE.AND.EX UP0, UPT, UR5, URZ, UPT, UP0 ;  /* 0x000000ff0500728c */ /* 0x000fd2000bf05300 */
[----:B------:R-:W-:Y:S05]  /*01f0*/  BRA.U UP0, `(.L_x_2) ;  /* 0x0000000100287547 */ /* 0x000fea000b800000 */
[----:B------:R-:W2:Y:S02]  /*0200*/  LDCU.64 UR4, c[0x0][0x9a8] ;  /* 0x00013500ff0477ac */ /* 0x000ea40008000a00 */
[----:B--2---:R-:W-:-:S04]  /*0210*/  UISETP.NE.U32.AND UP0, UPT, UR4, URZ, UPT ;  /* 0x000000ff0400728c */ /* 0x004fc8000bf05070 */
[----:B------:R-:W-:-:S09]  /*0220*/  UISETP.NE.AND.EX UP0, UPT, UR5, URZ, UPT, UP0 ;  /* 0x000000ff0500728c */ /* 0x000fd2000bf05300 */
[----:B------:R-:W-:Y:S05]  /*0230*/  BRA.U !UP0, `(.L_x_3) ;  /* 0x0000000108107547 */ /* 0x000fea000b800000 */
[----:B------:R-:W2:Y:S01]  /*0240*/  LDC.64 R24, c[0x0][0x9a8] ;  /* 0x00026a00ff187b82 */ /* 0x000ea20000000a00 */
[----:B------:R-:W2:Y:S02]  /*0250*/  LDCU.64 UR4, c[0x0][0x358] ;  /* 0x00006b00ff0477ac */ /* 0x000ea40008000a00 */
[----:B--2---:R2:W5:Y:S01]  /*0260*/  LDG.E R24, desc[UR4][R24.64] ;  /* 0x0000000418187981 */ /* 0x004562000c1e1900 */
[----:B------:R-:W-:Y:S05]  /*0270*/  BRA `(.L_x_2) ;  /* 0x0000000000087947 */ /* 0x000fea0003800000 */
.L_x_3:
[----:B------:R-:W2:Y:S02]  /*0280*/  LDCU UR4, c[0x0][0x9a0] ;  /* 0x00013400ff0477ac */ /* 0x000ea40008000800 */
[----:B--2---:R-:W-:Y:S02]  /*0290*/  MOV R24, UR4 ;  /* 0x0000000400187c02 */ /* 0x004fe40008000f00 */
.L_x_2:
[----:B------:R-:W-:Y:S01]  /*02a0*/  IMAD.U32 R0, RZ, RZ, UR17 ;  /* 0x00000011ff007e24 */ /* 0x000fe2000f8e00ff */
[----:B------:R-:W-:Y:S04]  /*02b0*/  BSSY.RECONVERGENT B0, `(.L_x_4) ;  /* 0x000000c000007945 */ /* 0x000fe80003800200 */
[C---:B------:R-:W-:Y:S02]  /*02c0*/  ISETP.NE.OR P2, PT, R0.reuse, 0x1, !P1 ;  /* 0x000000010000780c */ /* 0x040fe40004f45670 */
[----:B------:R-:W-:-:S11]  /*02d0*/  ISETP.NE.OR P0, PT, R0, 0x3, !P1 ;  /* 0x000000030000780c */ /* 0x000fd60004f05670 */
[----:B------:R-:W-:Y:S05]  /*02e0*/  @P2 BRA `(.L_x_5) ;  /* 0x0000000000202947 */ /* 0x000fea0003800000 */
[----:B------:R-:W3:Y:S02]  /*02f0*/  LDCU.64 UR4, c[0x0][0x348] ;  /* 0x00006900ff0477ac */ /* 0x000ee40008000a00 */
[----:B---3--:R-:W-:Y:S02]  /*0300*/  UIADD3 UR6, UP1, UPT, UR4, 0x80, URZ ;  /* 0x0000008004067890 */ /* 0x008fe4000ff3e0ff */
[----:B------:R-:W-:Y:S02]  /*0310*/  UIADD3 UR4, UP0, UPT, UR4, 0x180, URZ ;  /* 0x0000018004047890 */ /* 0x000fe4000ff1e0ff */
[----:B------:R-:W-:Y:S02]  /*0320*/  UIADD3.X UR7, UPT, UPT, URZ, UR5, URZ, UP1, !UPT ;  /* 0x00000005ff077290 */ /* 0x000fe40008ffe4ff */
[----:B------:R-:W-:-:S07]  /*0330*/  UIADD3.X UR5, UPT, UPT, URZ, UR5, URZ, UP0, !UPT ;  /* 0x00000005ff057290 */ /* 0x000fce00087fe4ff */
[----:B------:R3:W-:Y:S02]  /*0340*/  UTMACCTL.PF [UR6] ;  /* 0x00000000060079b9 */ /* 0x0007e40008040000 */
[----:B------:R3:W-:Y:S02]  /*0350*/  UTMACCTL.PF [UR4] ;  /* 0x00000000040079b9 */ /* 0x0007e40008040000 */
[----:B---3--:R-:W-:Y:S01]  /*0360*/  NOP ;  /* 0x0000000000007918 */ /* 0x008fe20000000000 */
.L_x_5:
[----:B------:R-:W-:Y:S05]  /*0370*/  BSYNC.RECONVERGENT B0 ;  /* 0x0000000000007941 */ /* 0x000fea0003800200 */
.L_x_4:
[----:B------:R-:W-:Y:S04]  /*0380*/  BSSY.RECONVERGENT B0, `(.L_x_6) ;  /* 0x000000a000007945 */ /* 0x000fe80003800200 */
        /* <DEDUP_REMOVED lines=9> */
.L_x_7:
[----:B------:R-:W-:Y:S05]  /*0420*/  BSYNC.RECONVERGENT B0 ;  /* 0x0000000000007941 */ /* 0x000fea0003800200 */
.L_x_6:
[----:B------:R-:W3:Y:S01]  /*0430*/  LDCU.64 UR4, c[0x0][0x988] ;  /* 0x00013100ff0477ac */ /* 0x000ee20008000a00 */
[----:B------:R-:W-:Y:S02]  /*0440*/  UISETP.EQ.U32.AND UP1, UPT, UR8, URZ, UPT ;  /* 0x000000ff0800728c */ /* 0x000fe4000bf22070 */
[----:B------:R-:W-:Y:S02]  /*0450*/  UPLOP3.LUT UP3, UPT, UPT, UPT, UPT, 0x80, 0x8 ;  /* 0x000000000008789c */ /* 0x000fe40003f6f070 */
[----:B---3--:R-:W-:-:S04]  /*0460*/  UISETP.NE.U32.AND UP0, UPT, UR4, URZ, UPT ;  /* 0x000000ff0400728c */ /* 0x008fc8000bf05070 */
[----:B------:R-:W-:-:S04]  /*0470*/  UISETP.NE.AND.EX UP2, UPT, UR5, URZ, UPT, UP0 ;  /* 0x000000ff0500728c */ /* 0x000fc8000bf45300 */
[----:B------:R-:W-:-:S04]  /*0480*/  UISETP.EQ.OR.EX UP4, UPT, UR9, URZ, !UP2, UP1 ;  /* 0x000000ff0900728c */ /* 0x000fc8000d782710 */
[----:B------:R-:W-:-:S06]  /*0490*/  UP2UR UR4, UPR, URZ, 0x10 ;  /* 0x00000010ff047883 */ /* 0x000fcc0008000000 */
[----:B------:R-:W-:Y:S01]  /*04a0*/  MOV R77, UR4 ;  /* 0x00000004004d7c02 */ /* 0x000fe20008000f00 */
[----:B------:R-:W-:Y:S06]  /*04b0*/  BRA.U !UP4, `(.L_x_8) ;  /* 0x000000010c207547 */ /* 0x000fec000b800000 */
[----:B------:R-:W-:Y:S01]  /*04c0*/  UISETP.NE.U32.AND UP0, UPT, UR8, URZ, UPT ;  /* 0x000000ff0800728c */ /* 0x000fe2000bf05070 */
[----:B-----5:R-:W-:Y:S01]  /*04d0*/  FSETP.NEU.AND P0, PT, R27, RZ, PT ;  /* 0x000000ff1b00720b */ /* 0x020fe20003f0d000 */
[----:B------:R-:W-:Y:S02]  /*04e0*/  USEL UR4, URZ, 0xffffffff, UP2 ;  /* 0xffffffffff047887 */ /* 0x000fe40009000000 */
[----:B------:R-:W-:-:S10]  /*04f0*/  UISETP.NE.AND.EX UP1, UPT, UR9, URZ, UPT, UP0 ;  /* 0x000000ff0900728c */ /* 0x000fd4000bf25300 */
[----:B------:R-:W-:Y:S01]  /*0500*/  VOTEU.ANY UP0, P0 ;  /* 0x0000000000ff7886 */ /* 0x000fe20000000100 */
[----:B------:R-:W-:-:S04]  /*0510*/  @!UP1 USEL UR4, URZ, 0xffffffff, UP0 ;  /* 0xffffffffff049887 */ /* 0x000fc80008000000 */
[----:B------:R-:W-:-:S04]  /*0520*/  ULOP3.LUT UR4, UR4, 0x1, URZ, 0xc0, !UPT ;  /* 0x0000000104047892 */ /* 0x000fc8000f8ec0ff */
[----:B------:R-:W-:-:S11]  /*0530*/  UISETP.NE.U32.AND UP3, UPT, UR4, 0x1, UPT ;  /* 0x000000010400788c */ /* 0x000fd6000bf65070 */
.L_x_8:
[----:B------:R-:W3:Y:S01]  /*0540*/  SHFL.IDX PT, R0, R69, RZ, 0x1f ;  /* 0x00001fff45007589 */ /* 0x000ee200000e0000 */
[----:B------:R-:W-:Y:S02]  /*0550*/  UISETP.NE.AND UP5, UPT, UR17, 0x2, UPT ;  /* 0x000000021100788c */ /* 0x000fe4000bfa5270 */
[----:B------:R-:W-:Y:S02]  /*0560*/  UISETP.NE.AND UP0, UPT, UR17, 0x2, UPT ;  /* 0x000000021100788c */ /* 0x000fe4000bf05270 */
[----:B------:R-:W-:Y:S02]  /*0570*/  UISETP.NE.OR UP1, UPT, UR41, URZ, UP5 ;  /* 0x000000ff2900728c */ /* 0x000fe4000af25670 */
[----:B------:R-:W-:-:S04]  /*0580*/  USEL UR70, URZ, 0x1, UP0 ;  /* 0x00000001ff467887 */ /* 0x000fc80008000000 */
[----:B------:R-:W-:Y:S02]  /*0590*/  PLOP3.LUT P3, PT, P1, PT, UP1, 0xae, 0xea ;  /* 0x0000000000ea781c */ /* 0x000fe40000f6f51e */
[----:B---3--:R-:W-:-:S13]  /*05a0*/  ISETP.NE.AND P0, PT, R0, RZ, PT ;  /* 0x000000ff0000720c */ /* 0x008fda0003f05270 */
[----:B------:R-:W-:Y:S05]  /*05b0*/  @P0 BRA `(.L_x_9) ;  /* 0x0000000000680947 */ /* 0x000fea0003800000 */
[----:B------:R-:W3:Y:S01]  /*05c0*/  S2UR UR5, SR_CgaCtaId ;  /* 0x00000000000579c3 */ /* 0x000ee20000008800 */
[----:B------:R-:W-:Y:S01]  /*05d0*/  UMOV UR4, 0x400 ;  /* 0x0000040000047882 */ /* 0x000fe20000000000 */
[----:B------:R-:W-:Y:S01]  /*05e0*/  UMOV UR6, 0x1 ;  /* 0x0000000100067882 */ /* 0x000fe20000000000 */
[----:B------:R-:W-:Y:S01]  /*05f0*/  ELECT P0, URZ, PT ;  /* 0x0000000000ff782f */ /* 0x000fe20003800000 */
[----:B------:R-:W-:-:S04]  /*0600*/  UIADD3 UR6, UPT, UPT, -UR6, 0x100000, URZ ;  /* 0x0010000006067890 */ /* 0x000fc8000fffe1ff */
[----:B------:R-:W-:Y:S02]  /*0610*/  USHF.L.U32 UR7, UR6, 0xb, URZ ;  /* 0x0000000b06077899 */ /* 0x000fe400080006ff */
[----:B------:R-:W-:Y:S02]  /*0620*/  USHF.L.U32 UR6, UR6, 0x1, URZ ;  /* 0x0000000106067899 */ /* 0x000fe400080006ff */
[----:B---3--:R-:W-:Y:S01]  /*0630*/  ULEA UR4, UR5, UR4, 0x18 ;  /* 0x0000000405047291 */ /* 0x008fe2000f8ec0ff */
[----:B------:R-:W3:Y:S11]  /*0640*/  FENCE.VIEW.ASYNC.S ;  /* 0x00000000000073c6 */ /* 0x000ef60000000000 */
[----:B---3--:R3:W4:Y:S01]  /*0650*/  SYNCS.EXCH.64 URZ, [UR4], UR6 ;  /* 0x0000000604ff75b2 */ /* 0x0087220008000100 */
[----:B------:R3:W1:Y:S01]  /*0660*/  SYNCS.EXCH.64 URZ, [UR4+0x40], UR6 ;  /* 0x0000400604ff75b2 */ /* 0x0006620008000100 */
        /* <DEDUP_REMOVED lines=13> */
[----:B------:R3:W1:Y:S02]  /*0740*/  SYNCS.EXCH.64 URZ, [UR4+0x78], UR6 ;  /* 0x0000780604ff75b2 */ /* 0x0006640008000100 */
[----:B---3--:R-:W-:Y:S01]  /*0750*/  NOP ;  /* 0x0000000000007918 */ /* 0x008fe20000000000 */
.L_x_9:
[----:B------:R-:W3:Y:S01]  /*0760*/  SHFL.IDX PT, R0, R69, RZ, 0x1f ;  /* 0x00001fff45007589 */ /* 0x000ee200000e0000 */
[----:B------:R-:W-:Y:S01]  /*0770*/  NOP ;  /* 0x0000000000007918 */ /* 0x000fe20000000000 */
[----:B---3--:R-:W-:-:S13]  /*0780*/  ISETP.NE.AND P0, PT, R0, 0x1, PT ;  /* 0x000000010000780c */ /* 0x008fda0003f05270 */
[----:B------:R-:W-:Y:S05]  /*0790*/  @P0 BRA `(.L_x_10) ;  /* 0x0000000000580947 */ /* 0x000fea0003800000 */
[----:B------:R-:W3:Y:S01]  /*07a0*/  S2UR UR5, SR_CgaCtaId ;  /* 0x00000000000579c3 */ /* 0x000ee20000008800 */
[----:B------:R-:W-:Y:S01]  /*07b0*/  UMOV UR4, 0x400 ;  /* 0x0000040000047882 */ /* 0x000fe20000000000 */
[----:B------:R-:W-:Y:S01]  /*07c0*/  UMOV UR8, 0x20 ;  /* 0x0000002000087882 */ /* 0x000fe20000000000 */
[----:B------:R-:W-:Y:S01]  /*07d0*/  UMOV UR6, 0x80 ;  /* 0x0000008000067882 */ /* 0x000fe20000000000 */
[----:B------:R-:W-:-:S04]  /*07e0*/  UIADD3 UR8, UPT, UPT, -UR8, 0x100000, URZ ;  /* 0x0010000008087890 */ /* 0x000fc8000fffe1ff */
[----:B------:R-:W-:Y:S02]  /*07f0*/  USHF.L.U32 UR9, UR8, 0xb, URZ ;  /* 0x0000000b08097899 */ /* 0x000fe400080006ff */
[----:B------:R-:W-:Y:S02]  /*0800*/  USHF.L.U32 UR8, UR8, 0x1, URZ ;  /* 0x0000000108087899 */ /* 0x000fe400080006ff */
[----:B------:R-:W-:-:S04]  /*0810*/  UIADD3 UR6, UPT, UPT, -UR6, 0x100000, URZ ;  /* 0x0010000006067890 */ /* 0x000fc8000fffe1ff */
[----:B------:R-:W-:Y:S02]  /*0820*/  USHF.L.U32 UR7, UR6, 0xb, URZ ;  /* 0x0000000b06077899 */ /* 0x000fe400080006ff */
[----:B------:R-:W-:Y:S01]  /*0830*/  USHF.L.U32 UR6, UR6, 0x1, URZ ;  /* 0x0000000106067899 */ /* 0x000fe200080006ff */
[----:B------:R-:W-:Y:S01]  /*0840*/  ELECT P0, URZ, PT ;  /* 0x0000000000ff782f */ /* 0x000fe20003800000 */
[----:B---3--:R-:W-:Y:S01]  /*0850*/  ULEA UR4, UR5, UR4, 0x18 ;  /* 0x0000000405047291 */ /* 0x008fe2000f8ec0ff */
[----:B------:R-:W3:Y:S11]  /*0860*/  FENCE.VIEW.ASYNC.S ;  /* 0x00000000000073c6 */ /* 0x000ef60000000000 */
[----:B---3--:R3:W1:Y:S01]  /*0870*/  SYNCS.EXCH.64 URZ, [UR4+0x80], UR8 ;  /* 0x0000800804ff75b2 */ /* 0x0086620008000100 */
[----:B------:R3:W1:Y:S01]  /*0880*/  SYNCS.EXCH.64 URZ, [UR4+0xa0], UR6 ;  /* 0x0000a00604ff75b2 */ /* 0x0006620008000100 */
[----:B------:R3:W1:Y:S01]  /*0890*/  SYNCS.EXCH.64 URZ, [UR4+0x88], UR8 ;  /* 0x0000880804ff75b2 */ /* 0x0006620008000100 */
[----:B------:R3:W1:Y:S01]  /*08a0*/  SYNCS.EXCH.64 URZ, [UR4+0xa8], UR6 ;  /* 0x0000a80604ff75b2 */ /* 0x0006620008000100 */
[----:B------:R3:W1:Y:S01]  /*08b0*/  SYNCS.EXCH.64 URZ, [UR4+0x90], UR8 ;  /* 0x0000900804ff75b2 */ /* 0x0006620008000100 */
[----:B------:R3:W1:Y:S01]  /*08c0*/  SYNCS.EXCH.64 URZ, [UR4+0xb0], UR6 ;  /* 0x0000b00604ff75b2 */ /* 0x0006620008000100 */
[----:B------:R3:W1:Y:S01]  /*08d0*/  SYNCS.EXCH.64 URZ, [UR4+0x98], UR8 ;  /* 0x0000980804ff75b2 */ /* 0x0006620008000100 */
[----:B------:R3:W1:Y:S01]  /*08e0*/  SYNCS.EXCH.64 URZ, [UR4+0xb8], UR6 ;  /* 0x0000b80604ff75b2 */ /* 0x0006620008000100 */
[----:B------:R-:W-:Y:S01]  /*08f0*/  NOP ;  /* 0x0000000000007918 */ /* 0x000fe20000000000 */
.L_x_10:
[----:B------:R-:W2:Y:S01]  /*0900*/  SHFL.IDX PT, R0, R69, RZ, 0x1f ;  /* 0x00001fff45007589 */ /* 0x000ea200000e0000 */
[----:B------:R-:W-:Y:S01]  /*0910*/  NOP ;  /* 0x0000000000007918 */ /* 0x000fe20000000000 */
[----:B--2---:R-:W-:-:S13]  /*0920*/  ISETP.NE.AND P0, PT, R0, 0x3, PT ;  /* 0x000000030000780c */ /* 0x004fda0003f05270 */
[----:B------:R-:W-:Y:S05]  /*0930*/  @P0 BRA `(.L_x_11) ;  /* 0x0000000000300947 */ /* 0x000fea0003800000 */
[----:B------:R-:W2:Y:S01]  /*0940*/  S2UR UR5, SR_CgaCtaId ;  /* 0x00000000000579c3 */ /* 0x000ea20000008800 */
[----:B---3--:R-:W-:Y:S01]  /*0950*/  UMOV UR4, 0x400 ;  /* 0x0000040000047882 */ /* 0x008fe20000000000 */
[----:B------:R-:W-:Y:S01]  /*0960*/  UMOV UR6, 0x20 ;  /* 0x0000002000067882 */ /* 0x000fe20000000000 */
[----:B------:R-:W-:Y:S01]  /*0970*/  ELECT P0, URZ, PT ;  /* 0x0000000000ff782f */ /* 0x000fe20003800000 */
[----:B------:R-:W-:-:S04]  /*0980*/  UIADD3 UR6, UPT, UPT, -UR6, 0x100000, URZ ;  /* 0x0010000006067890 */ /* 0x000fc8000fffe1ff */
[----:B------:R-:W-:Y:S02]  /*0990*/  USHF.L.U32 UR7, UR6, 0xb, URZ ;  /* 0x0000000b06077899 */ /* 0x000fe400080006ff */
[----:B------:R-:W-:Y:S02]  /*09a0*/  USHF.L.U32 UR6, UR6, 0x1, URZ ;  /* 0x0000000106067899 */ /* 0x000fe400080006ff */
[----:B--2---:R-:W-:Y:S01]  /*09b0*/  ULEA UR4, UR5, UR4, 0x18 ;  /* 0x0000000405047291 */ /* 0x004fe2000f8ec0ff */
[----:B------:R-:W2:Y:S11]  /*09c0*/  FENCE.VIEW.ASYNC.S ;  /* 0x00000000000073c6 */ /* 0x000eb60000000000 */
[----:B--2---:R2:W3:Y:S01]  /*09d0*/  SYNCS.EXCH.64 URZ, [UR4+0xc0], UR6 ;  /* 0x0000c00604ff75b2 */ /* 0x0044e20008000100 */
[----:B------:R2:W1:Y:S01]  /*09e0*/  SYNCS.EXCH.64 URZ, [UR4+0xc8], UR6 ;  /* 0x0000c80604ff75b2 */ /* 0x0004620008000100 */
[----:B------:R-:W-:Y:S01]  /*09f0*/  NOP ;  /* 0x0000000000007918 */ /* 0x000fe20000000000 */
.L_x_11:
[----:B------:R-:W4:Y:S01]  /*0a00*/  SHFL.IDX PT, R0, R69, RZ, 0x1f ;  /* 0x00001fff45007589 */ /* 0x000f2200000e0000 */
[----:B------:R-:W-:Y:S01]  /*0a10*/  NOP ;  /* 0x0000000000007918 */ /* 0x000fe20000000000 */
[----:B----4-:R-:W-:-:S13]  /*0a20*/  ISETP.NE.AND P0, PT, R0, 0x4, PT ;  /* 0x000000040000780c */ /* 0x010fda0003f05270 */
[----:B------:R-:W-:Y:S05]  /*0a30*/  @P0 BRA `(.L_x_12) ;  /* 0x0000000000440947 */ /* 0x000fea0003800000 */
[----:B------:R-:W4:Y:S01]  /*0a40*/  S2UR UR5, SR_CgaCtaId ;  /* 0x00000000000579c3 */ /* 0x000f220000008800 */
[----:B--23--:R-:W-:Y:S01]  /*0a50*/  UMOV UR4, 0x1e0 ;  /* 0x000001e000047882 */ /* 0x00cfe20000000000 */
[----:B------:R-:W-:Y:S01]  /*0a60*/  UMOV UR6, 0x400 ;  /* 0x0000040000067882 */ /* 0x000fe20000000000 */
[----:B------:R-:W-:Y:S01]  /*0a70*/  USEL UR4, UR4, 0x1a0, UP3 ;  /* 0x000001a004047887 */ /* 0x000fe20009800000 */
[----:B------:R-:W-:Y:S01]  /*0a80*/  UMOV UR8, 0x1 ;  /* 0x0000000100087882 */ /* 0x000fe20000000000 */
[----:B------:R-:W-:Y:S01]  /*0a90*/  ELECT P0, URZ, PT ;  /* 0x0000000000ff782f */ /* 0x000fe20003800000 */
[----:B------:R-:W-:-:S04]  /*0aa0*/  UIADD3 UR8, UPT, UPT, -UR8, 0x100000, URZ ;  /* 0x0010000008087890 */ /* 0x000fc8000fffe1ff */
[----:B------:R-:W-:Y:S02]  /*0ab0*/  USHF.L.U32 UR9, UR8, 0xb, URZ ;  /* 0x0000000b08097899 */ /* 0x000fe400080006ff */
[----:B------:R-:W-:Y:S02]  /*0ac0*/  USHF.L.U32 UR8, UR8, 0x1, URZ ;  /* 0x0000000108087899 */ /* 0x000fe400080006ff */
[----:B----4-:R-:W-:Y:S02]  /*0ad0*/  ULEA UR6, UR5, UR6, 0x18 ;  /* 0x0000000605067291 */ /* 0x010fe4000f8ec0ff */
[----:B------:R-:W-:-:S04]  /*0ae0*/  UIADD3 UR4, UPT, UPT, -UR4, 0x100000, URZ ;  /* 0x0010000004047890 */ /* 0x000fc8000fffe1ff */
[----:B------:R-:W-:Y:S02]  /*0af0*/  USHF.L.U32 UR5, UR4, 0xb, URZ ;  /* 0x0000000b04057899 */ /* 0x000fe400080006ff */
[----:B------:R-:W-:Y:S01]  /*0b00*/  USHF.L.U32 UR4, UR4, 0x1, URZ ;  /* 0x0000000104047899 */ /* 0x000fe200080006ff */
[----:B------:R-:W2:Y:S03]  /*0b10*/  FENCE.VIEW.ASYNC.S ;  /* 0x00000000000073c6 */ /* 0x000ea60000000000 */
[----:B--2---:R4:W2:Y:S08]  /*0b20*/  SYNCS.EXCH.64 URZ, [UR6+0xd0], UR8 ;  /* 0x0000d00806ff75b2 */ /* 0x0048b00008000100 */
[----:B------:R4:W3:Y:S02]  /*0b30*/  SYNCS.EXCH.64 URZ, [UR6+0xd8], UR4 ;  /* 0x0000d80406ff75b2 */ /* 0x0008e40008000100 */
[----:B----4-:R-:W-:Y:S01]  /*0b40*/  NOP ;  /* 0x0000000000007918 */ /* 0x010fe20000000000 */
.L_x_12:
[----:B------:R-:W4:Y:S01]  /*0b50*/  SHFL.IDX PT, R0, R69, RZ, 0x1f ;  /* 0x00001fff45007589 */ /* 0x000f2200000e0000 */
[----:B------:R-:W-:Y:S01]  /*0b60*/  ISETP.NE.OR P1, PT, RZ, UR17, !P1 ;  /* 0x00000011ff007c0c */ /* 0x000fe2000cf25670 */
[----:B------:R-:W-:Y:S01]  /*0b70*/  NOP ;  /* 0x0000000000007918 */ /* 0x000fe20000000000 */
[----:B----4-:R-:W-:-:S13]  /*0b80*/  ISETP.NE.AND P0, PT, R0, 0x5, PT ;  /* 0x000000050000780c */ /* 0x010fda0003f05270 */
[----:B------:R-:W-:Y:S05]  /*0b90*/  @P0 BRA `(.L_x_13) ;  /* 0x0000000000480947 */ /* 0x000fea0003800000 */
[----:B------:R-:W4:Y:S01]  /*0ba0*/  S2UR UR5, SR_CgaCtaId ;  /* 0x00000000000579c3 */ /* 0x000f220000008800 */
[----:B--23--:R-:W-:Y:S01]  /*0bb0*/  UMOV UR4, 0x400 ;  /* 0x0000040000047882 */ /* 0x00cfe20000000000 */
        /* <DEDUP_REMOVED lines=9> */
[----:B----4-:R-:W-:Y:S01]  /*0c50*/  ULEA UR4, UR5, UR4, 0x18 ;  /* 0x0000000405047291 */ /* 0x010fe2000f8ec0ff */
[----:B------:R-:W2:Y:S11]  /*0c60*/  FENCE.VIEW.ASYNC.S ;  /* 0x00000000000073c6 */ /* 0x000eb60000000000 */
[----:B--2---:R4:W2:Y:S01]  /*0c70*/  SYNCS.EXCH.64 URZ, [UR4+0xe0], UR6 ;  /* 0x0000e00604ff75b2 */ /* 0x0048a20008000100 */
[----:B------:R4:W3:Y:S01]  /*0c80*/  SYNCS.EXCH.64 URZ, [UR4+0xf0], UR8 ;  /* 0x0000f00804ff75b2 */ /* 0x0008e20008000100 */
[----:B------:R4:W1:Y:S01]  /*0c90*/  SYNCS.EXCH.64 URZ, [UR4+0xe8], UR6 ;  /* 0x0000e80604ff75b2 */ /* 0x0008620008000100 */
[----:B------:R4:W1:Y:S02]  /*0ca0*/  SYNCS.EXCH.64 URZ, [UR4+0xf8], UR8 ;  /* 0x0000f80804ff75b2 */ /* 0x0008640008000100 */
[----:B----4-:R-:W-:Y:S01]  /*0cb0*/  NOP ;  /* 0x0000000000007918 */ /* 0x010fe20000000000 */
.L_x_13:
[----:B--23--:R-:W2:Y:S01]  /*0cc0*/  S2UR UR7, SR_CgaCtaId ;  /* 0x00000000000779c3 */ /* 0x00cea20000008800 */
[----:B------:R-:W-:Y:S01]  /*0cd0*/  VOTEU.ALL UP0, P1 ;  /* 0x0000000000ff7886 */ /* 0x000fe20000800000 */
[----:B------:R-:W-:Y:S01]  /*0ce0*/  UMOV UR4, 0x20 ;  /* 0x0000002000047882 */ /* 0x000fe20000000000 */
[----:B------:R-:W-:Y:S01]  /*0cf0*/  NOP ;  /* 0x0000000000007918 */ /* 0x000fe20000000000 */
[----:B-1----:R-:W-:Y:S01]  /*0d00*/  LOP3.LUT R3, R66, 0x1f, RZ, 0xc0, !PT ;  /* 0x0000001f42037812 */ /* 0x002fe200078ec0ff */
[----:B------:R-:W-:Y:S01]  /*0d10*/  UISETP.NE.AND UP4, UPT, UR17, URZ, UPT ;  /* 0x000000ff1100728c */ /* 0x000fe2000bf85270 */
[----:B------:R-:W-:Y:S01]  /*0d20*/  @!UP0 UMOV UR6, 0x400 ;  /* 0x0000040000068882 */ /* 0x000fe20000000000 */
[----:B------:R-:W-:-:S04]  /*0d30*/  @!UP0 UIADD3 UR4, UPT, UPT, -UR4, 0x100000, URZ ;  /* 0x0010000004048890 */ /* 0x000fc8000fffe1ff */
[----:B------:R-:W-:Y:S02]  /*0d40*/  @!UP0 USHF.L.U32 UR5, UR4, 0xb, URZ ;  /* 0x0000000b04058899 */ /* 0x000fe400080006ff */
[----:B------:R-:W-:Y:S02]  /*0d50*/  @!UP0 USHF.L.U32 UR4, UR4, 0x1, URZ ;  /* 0x0000000104048899 */ /* 0x000fe400080006ff */
[----:B--2---:R-:W-:Y:S01]  /*0d60*/  @!UP0 ULEA UR6, UR7, UR6, 0x18 ;  /* 0x0000000607068291 */ /* 0x004fe2000f8ec0ff */
[----:B------:R-:W1:Y:S01]  /*0d70*/  LDCU UR7, c[0x0][0x36c] ;  /* 0x00006d80ff0777ac */ /* 0x000e620008000800 */
[----:B------:R-:W-:Y:S01]  /*0d80*/  VOTEU.ALL UP0, P1 ;  /* 0x0000000000ff7886 */ /* 0x000fe20000800000 */
[----:B------:R-:W2:Y:S09]  /*0d90*/  FENCE.VIEW.ASYNC.S ;  /* 0x00000000000073c6 */ /* 0x000eb20000000000 */
[----:B--2---:R2:W3:Y:S01]  /*0da0*/  @!UP0 SYNCS.EXCH.64 URZ, [UR6+0x100], UR4 ;  /* 0x0001000406ff85b2 */ /* 0x0044e20008000100 */
[----:B-1----:R-:W-:-:S09]  /*0db0*/  UISETP.EQ.U32.AND UP6, UPT, UR7, 0x1, UPT ;  /* 0x000000010700788c */ /* 0x002fd2000bfc2070 */
[----:B--2---:R-:W-:Y:S05]  /*0dc0*/  BRA.U !UP6, `(.L_x_14) ;  /* 0x000000010e087547 */ /* 0x004fea000b800000 */
[----:B---3--:R-:W-:Y:S01]  /*0dd0*/  UCGABAR_ARV ;  /* 0x00000000000079c7 */ /* 0x008fe20008000000 */
[----:B------:R-:W-:Y:S05]  /*0de0*/  BRA `(.L_x_15) ;  /* 0x0000000000047947 */ /* 0x000fea0003800000 */
.L_x_14:
[----:B---3--:R-:W-:Y:S01]  /*0df0*/  NOP ;  /* 0x0000000000007918 */ /* 0x008fe20000000000 */
.L_x_15:
[----:B------:R-:W1:Y:S01]  /*0e00*/  S2UR UR22, SR_CTAID.X ;  /* 0x00000000001679c3 */ /* 0x000e620000002500 */
[----:B------:R-:W-:-:S05]  /*0e10*/  CS2R.32 R76, SR_CgaSize ;  /* 0x00000000004c7805 */ /* 0x000fca0000008a00 */
[----:B------:R-:W-:-:S05]  /*0e20*/  IMAD R76, R76, -0xa0, RZ ;  /* 0xffffff604c4c7824 */ /* 0x000fca00078e02ff */
[----:B------:R-:W-:-:S14]  /*0e30*/  R2UR UR5, R76 ;  /* 0x000000004c0572ca */ /* 0x000fdc00000e0000 */
[----:B------:R-:W2:Y:S01]  /*0e40*/  LDCU UR5, c[0x0][UR5+0x2b0] ;  /* 0x00005600050577ac */ /* 0x000ea20008000800 */
[----:B------:R-:W-:-:S05]  /*0e50*/  CS2R.32 R76, SR_CgaSize ;  /* 0x00000000004c7805 */ /* 0x000fca0000008a00 */
[----:B------:R-:W-:-:S05]  /*0e60*/  IMAD R76, R76, -0xa0, RZ ;  /* 0xffffff604c4c7824 */ /* 0x000fca00078e02ff */
[----:B------:R-:W-:-:S14]  /*0e70*/  R2UR UR4, R76 ;  /* 0x000000004c0472ca */ /* 0x000fdc00000e0000 */
[----:B------:R-:W3:Y:S01]  /*0e80*/  LDCU UR4, c[0x0][UR4+0x2b4] ;  /* 0x00005680040477ac */ /* 0x000ee20008000800 */
[----:B------:R-:W4:Y:S01]  /*0e90*/  S2UR UR16, SR_CTAID.Y ;  /* 0x00000000001079c3 */ /* 0x000f220000002600 */
[----:B------:R-:W-:-:S05]  /*0ea0*/  CS2R.32 R76, SR_CgaSize ;  /* 0x00000000004c7805 */ /* 0x000fca0000008a00 */
[----:B------:R-:W-:-:S05]  /*0eb0*/  IMAD R76, R76, -0xa0, RZ ;  /* 0xffffff604c4c7824 */ /* 0x000fca00078e02ff */
[----:B------:R-:W-:-:S14]  /*0ec0*/  R2UR UR7, R76 ;  /* 0x000000004c0772ca */ /* 0x000fdc00000e0000 */
[----:B------:R-:W3:Y:S01]  /*0ed0*/  LDCU UR7, c[0x0][UR7+0x2a0] ;  /* 0x00005400070777ac */ /* 0x000ee20008000800 */
[----:B------:R-:W-:-:S05]  /*0ee0*/  CS2R.32 R76, SR_CgaSize ;  /* 0x00000000004c7805 */ /* 0x000fca0000008a00 */
[----:B------:R-:W-:-:S05]  /*0ef0*/  IMAD R76, R76, -0xa0, RZ ;  /* 0xffffff604c4c7824 */ /* 0x000fca00078e02ff */
[----:B------:R-:W-:-:S14]  /*0f00*/  R2UR UR8, R76 ;  /* 0x000000004c0872ca */ /* 0x000fdc00000e0000 */
[----:B------:R-:W3:Y:S01]  /*0f10*/  LDCU UR8, c[0x0][UR8+0x2a4] ;  /* 0x00005480080877ac */ /* 0x000ee20008000800 */
[----:B------:R-:W3:Y:S01]  /*0f20*/  LDCU UR20, c[0x0][0xc24] ;  /* 0x00018480ff1477ac */ /* 0x000ee20008000800 */
[----:B------:R-:W3:Y:S01]  /*0f30*/  LDCU UR39, c[0x0][0xc24] ;  /* 0x00018480ff2777ac */ /* 0x000ee20008000800 */
[----:B-1----:R-:W-:Y:S01]  /*0f40*/  I2FP.F32.U32 R2, UR22 ;  /* 0x0000001600027c45 */ /* 0x002fe20008201000 */
[----:B------:R-:W1:Y:S04]  /*0f50*/  LDCU UR24, c[0x0][0xc30] ;  /* 0x00018600ff1877ac */ /* 0x000e680008000800 */
[----:B--2---:R-:W-:Y:S01]  /*0f60*/  FMUL R2, R2, UR5 ;  /* 0x0000000502027c20 */ /* 0x004fe20008400000 */
[----:B----4-:R-:W-:-:S05]  /*0f70*/  I2FP.F32.U32 R0, UR16 ;  /* 0x0000001000007c45 */ /* 0x010fca0008201000 */
[----:B------:R-:W2:Y:S01]  /*0f80*/  F2I.U32.TRUNC.NTZ R2, R2 ;  /* 0x0000000200027305 */ /* 0x000ea2000020f000 */
[----:B---3--:R-:W-:-:S07]  /*0f90*/  FMUL R0, R0, UR4 ;  /* 0x0000000400007c20 */ /* 0x008fce0008400000 */
[----:B------:R-:W3:Y:S01]  /*0fa0*/  F2I.U32.TRUNC.NTZ R0, R0 ;  /* 0x0000000000007305 */ /* 0x000ee2000020f000 */
[----:B--2---:R-:W-:Y:S02]  /*0fb0*/  R2UR UR4, R2 ;  /* 0x00000000020472ca */ /* 0x004fe400000e0000 */
[----:B------:R-:W-:Y:S02]  /*0fc0*/  PRMT R2, RZ, 0x7610, R2 ;  /* 0x00007610ff027816 */ /* 0x000fe40000000002 */
[----:B---3--:R-:W-:Y:S02]  /*0fd0*/  R2UR UR6, R0 ;  /* 0x00000000000672ca */ /* 0x008fe400000e0000 */
[----:B------:R-:W-:-:S07]  /*0fe0*/  PRMT R0, RZ, 0x7610, R0 ;  /* 0x00007610ff007816 */ /* 0x000fce0000000000 */
[----:B------:R-:W-:-:S04]  /*0ff0*/  UIADD3 UR5, UPT, UPT, -UR4, URZ, URZ ;  /* 0x000000ff04057290 */ /* 0x000fc8000fffe1ff */
[----:B------:R-:W-:Y:S02]  /*1000*/  UIMAD UR5, UR7, UR5, UR22 ;  /* 0x00000005070572a4 */ /* 0x000fe4000f8e0216 */
[----:B------:R-:W-:-:S04]  /*1010*/  UIADD3 UR4, UPT, UPT, -UR6, URZ, URZ ;  /* 0x000000ff06047290 */ /* 0x000fc8000fffe1ff */
[----:B------:R-:W-:Y:S01]  /*1020*/  IMAD.U32 R76, RZ, RZ, UR5 ;  /* 0x00000005ff4c7e24 */ /* 0x000fe2000f8e00ff */
[----:B------:R-:W-:-:S06]  /*1030*/  UIMAD UR4, UR8, UR4, UR16 ;  /* 0x00000004080472a4 */ /* 0x000fcc000f8e0210 */
[----:B------:R-:W-:Y:S01]  /*1040*/  IMAD.U32 R75, RZ, RZ, UR4 ;  /* 0x00000004ff4b7e24 */ /* 0x000fe2000f8e00ff */
[----:B-1----:R-:W-:Y:S06]  /*1050*/  BRA.U UP4, `(.L_x_16) ;  /* 0x0000000104307547 */ /* 0x002fec000b800000 */
[----:B------:R-:W-:Y:S01]  /*1060*/  R2UR UR5, R75 ;  /* 0x000000004b0572ca */ /* 0x000fe200000e0000 */
[----:B------:R-:W-:Y:S01]  /*1070*/  UMOV UR7, 0x3 ;  /* 0x0000000300077882 */ /* 0x000fe20000000000 */
[----:B------:R-:W-:-:S11]  /*1080*/  R2UR UR4, R76 ;  /* 0x000000004c0472ca */ /* 0x000fd600000e0000 */
[----:B------:R-:W-:-:S04]  /*1090*/  UISETP.NE.AND UP0, UPT, UR5, URZ, UPT ;  /* 0x000000ff0500728c */ /* 0x000fc8000bf05270 */
[----:B------:R-:W-:Y:S02]  /*10a0*/  UISETP.LT.U32.OR UP0, UPT, UR4, 0x2, !UP0 ;  /* 0x000000020400788c */ /* 0x000fe4000c701470 */
[----:B------:R-:W-:Y:S02]  /*10b0*/  ULOP3.LUT UR4, UR4, 0xfffffffe, URZ, 0xc0, !UPT ;  /* 0xfffffffe04047892 */ /* 0x000fe4000f8ec0ff */
[----:B------:R-:W-:Y:S02]  /*10c0*/  USEL UR6, URZ, 0x1, !UP0 ;  /* 0x00000001ff067887 */ /* 0x000fe4000c000000 */
[----:B------:R-:W-:Y:S02]  /*10d0*/  USEL UR5, URZ, 0x2, !UP0 ;  /* 0x00000002ff057887 */ /* 0x000fe4000c000000 */
[----:B------:R-:W-:Y:S02]  /*10e0*/  USHF.L.U32 UR4, UR7, UR4, URZ ;  /* 0x0000000407047299 */ /* 0x000fe400080006ff */
[----:B------:R-:W-:-:S04]  /*10f0*/  UIADD3 UR5, UPT, UPT, UR6, UR5, URZ ;  /* 0x0000000506057290 */ /* 0x000fc8000fffe0ff */
[----:B------:R-:W-:Y:S02]  /*1100*/  IMAD.U32 R0, RZ, RZ, UR4 ;  /* 0x00000004ff007e24 */ /* 0x000fe4000f8e00ff */
[----:B------:R-:W-:-:S07]  /*1110*/  IMAD.U32 R2, RZ, RZ, UR5 ;  /* 0x00000005ff027e24 */ /* 0x000fce000f8e00ff */
.L_x_16:
[----:B------:R-:W1:Y:S01]  /*1120*/  S2UR UR51, SR_CTAID.Z ;  /* 0x00000000003379c3 */ /* 0x000e620000002700 */
[----:B------:R-:W-:Y:S01]  /*1130*/  UISETP.GE.AND UP0, UPT, UR20, 0x1, UPT ;  /* 0x000000011400788c */ /* 0x000fe2000bf06270 */
[----:B------:R-:W-:-:S08]  /*1140*/  UMOV UR21, UR22 ;  /* 0x0000001600157c82 */ /* 0x000fd00008000000 */
[----:B------:R-:W-:Y:S05]  /*1150*/  BRA.U !UP0, `(.L_x_17) ;  /* 0x0000000108d47547 */ /* 0x000fea000b800000 */
[----:B------:R-:W2:Y:S01]  /*1160*/  LDCU.128 UR12, c[0x0][0xc10] ;  /* 0x00018200ff0c77ac */ /* 0x000ea20008000c00 */
[----:B------:R-:W3:Y:S01]  /*1170*/  LDCU UR23, c[0x0][0xc0c] ;  /* 0x00018180ff1777ac */ /* 0x000ee20008000800 */
[----:B------:R-:W4:Y:S01]  /*1180*/  LDCU UR6, c[0x0][0x370] ;  /* 0x00006e00ff0677ac */ /* 0x000f220008000800 */
[----:B------:R-:W1:Y:S01]  /*1190*/  LDCU UR7, c[0x0][0x374] ;  /* 0x00006e80ff0777ac */ /* 0x000e620008000800 */
[----:B------:R-:W1:Y:S01]  /*11a0*/  LDCU UR21, c[0x0][0xc20] ;  /* 0x00018400ff1577ac */ /* 0x000e620008000800 */
[----:B--2---:R-:W-:Y:S02]  /*11b0*/  UIMAD.WIDE.U32 UR4, UR22, UR12, URZ ;  /* 0x0000000c160472a5 */ /* 0x004fe4000f8e00ff */
[----:B---3--:R-:W-:Y:S01]  /*11c0*/  UISETP.NE.AND UP0, UPT, UR23, 0x1, UPT ;  /* 0x000000011700788c */ /* 0x008fe2000bf05270 */
[----:B------:R-:W2:Y:S01]  /*11d0*/  LDCU.64 UR8, c[0x0][0xc28] ;  /* 0x00018500ff0877ac */ /* 0x000ea20008000a00 */
[----:B----4-:R-:W-:-:S03]  /*11e0*/  UIMAD.WIDE.U32 UR10, UR6, UR12, URZ ;  /* 0x0000000c060a72a5 */ /* 0x010fc6000f8e00ff */
[----:B------:R-:W-:Y:S01]  /*11f0*/  UMOV UR4, UR5 ;  /* 0x0000000500047c82 */ /* 0x000fe20008000000 */
[----:B------:R-:W-:Y:S02]  /*1200*/  UISETP.NE.AND UP1, UPT, UR20, 0x1, UPT ;  /* 0x000000011400788c */ /* 0x000fe4000bf25270 */
[----:B------:R-:W-:Y:S01]  /*1210*/  USHF.R.U32.HI UR4, URZ, UR13, UR4 ;  /* 0x0000000dff047299 */ /* 0x000fe20008011604 */
[----:B------:R-:W-:Y:S01]  /*1220*/  UMOV UR10, UR11 ;  /* 0x0000000b000a7c82 */ /* 0x000fe20008000000 */
[----:B------:R-:W-:Y:S02]  /*1230*/  UIMAD.WIDE.U32 UR18, UR16, UR15, URZ ;  /* 0x0000000f101272a5 */ /* 0x000fe4000f8e00ff */
[----:B------:R-:W-:Y:S02]  /*1240*/  USEL UR5, UR22, UR4, !UP0 ;  /* 0x0000000416057287 */ /* 0x000fe4000c000000 */
[----:B------:R-:W-:Y:S02]  /*1250*/  @UP0 USHF.R.U32.HI UR6, URZ, UR13, UR10 ;  /* 0x0000000dff060299 */ /* 0x000fe4000801160a */
[----:B------:R-:W-:-:S02]  /*1260*/  UISETP.NE.AND UP0, UPT, UR14, 0x1, UPT ;  /* 0x000000010e00788c */ /* 0x000fc4000bf05270 */
[----:B-1----:R-:W-:Y:S02]  /*1270*/  UIMAD.WIDE.U32 UR10, UR7, UR15, URZ ;  /* 0x0000000f070a72a5 */ /* 0x002fe4000f8e00ff */
[----:B--2---:R-:W-:Y:S01]  /*1280*/  UIMAD.WIDE.U32 UR12, UR6, UR8, URZ ;  /* 0x00000008060c72a5 */ /* 0x004fe2000f8e00ff */
[----:B------:R-:W-:Y:S02]  /*1290*/  UMOV UR4, UR19 ;  /* 0x0000001300047c82 */ /* 0x000fe40008000000 */
[----:B------:R-:W-:Y:S02]  /*12a0*/  USHF.R.U32.HI UR4, URZ, UR21, UR4 ;  /* 0x00000015ff047299 */ /* 0x000fe40008011604 */
[----:B------:R-:W-:Y:S02]  /*12b0*/  UMOV UR10, UR11 ;  /* 0x0000000b000a7c82 */ /* 0x000fe40008000000 */
[----:B------:R-:W-:Y:S01]  /*12c0*/  UMOV UR12, UR13 ;  /* 0x0000000d000c7c82 */ /* 0x000fe20008000000 */
[----:B------:R-:W-:-:S02]  /*12d0*/  @UP0 USHF.R.U32.HI UR7, URZ, UR21, UR10 ;  /* 0x00000015ff070299 */ /* 0x000fc4000801160a */
[----:B------:R-:W-:Y:S02]  /*12e0*/  USEL UR4, UR16, UR4, !UP0 ;  /* 0x0000000410047287 */ /* 0x000fe4000c000000 */
[----:B------:R-:W-:Y:S02]  /*12f0*/  UIMAD.WIDE.U32 UR10, UR7, UR8, URZ ;  /* 0x00000008070a72a5 */ /* 0x000fe4000f8e00ff */
[----:B------:R-:W-:Y:S02]  /*1300*/  @UP1 USHF.R.U32.HI UR6, URZ, UR9, UR12 ;  /* 0x00000009ff061299 */ /* 0x000fe4000801160c */
[----:B------:R-:W-:Y:S02]  /*1310*/  UIMAD.WIDE.U32 UR12, UR4, UR8, URZ ;  /* 0x00000008040c72a5 */ /* 0x000fe4000f8e00ff */
[----:B------:R-:W-:Y:S01]  /*1320*/  UIADD3 UR21, UPT, UPT, -UR5, URZ, URZ ;  /* 0x000000ff05157290 */ /* 0x000fe2000fffe1ff */
[----:B------:R-:W-:Y:S02]  /*1330*/  UMOV UR10, UR11 ;  /* 0x0000000b000a7c82 */ /* 0x000fe40008000000 */
[----:B------:R-:W-:-:S02]  /*1340*/  @UP1 USHF.R.U32.HI UR7, URZ, UR9, UR10 ;  /* 0x00000009ff071299 */ /* 0x000fc4000801160a */
[----:B------:R-:W-:Y:S02]  /*1350*/  UIMAD UR10, UR6, UR20, URZ ;  /* 0x00000014060a72a4 */ /* 0x000fe4000f8e02ff */
[----:B------:R-:W-:Y:S02]  /*1360*/  UIMAD UR7, UR7, UR20, URZ ;  /* 0x00000014070772a4 */ /* 0x000fe4000f8e02ff */
[----:B------:R-:W-:Y:S02]  /*1370*/  UIMAD UR21, UR23, UR21, UR22 ;  /* 0x00000015171572a4 */ /* 0x000fe4000f8e0216 */
[----:B------:R-:W-:-:S03]  /*1380*/  UISETP.GE.AND UP0, UPT, UR4, UR7, UPT ;  /* 0x000000070400728c */ /* 0x000fc6000bf06270 */
[----:B------:R-:W-:Y:S01]  /*1390*/  UMOV UR7, UR13 ;  /* 0x0000000d00077c82 */ /* 0x000fe20008000000 */
[----:B------:R-:W-:Y:S02]  /*13a0*/  UISETP.GE.OR UP0, UPT, UR5, UR10, UP0 ;  /* 0x0000000a0500728c */ /* 0x000fe40008706670 */
[----:B------:R-:W-:Y:S02]  /*13b0*/  UIMAD.WIDE.U32 UR10, UR5, UR8, URZ ;  /* 0x00000008050a72a5 */ /* 0x000fe4000f8e00ff */
[----:B------:R-:W-:Y:S02]  /*13c0*/  USHF.R.U32.HI UR7, URZ, UR9, UR7 ;  /* 0x00000009ff077299 */ /* 0x000fe40008011607 */
[----:B------:R-:W-:Y:S02]  /*13d0*/  UIADD3 UR10, UPT, UPT, -UR4, URZ, URZ ;  /* 0x000000ff040a7290 */ /* 0x000fe4000fffe1ff */
[----:B------:R-:W-:Y:S02]  /*13e0*/  USEL UR7, UR4, UR7, !UP1 ;  /* 0x0000000704077287 */ /* 0x000fe4000c800000 */
[----:B------:R-:W-:Y:S01]  /*13f0*/  UIMAD UR10, UR14, UR10, UR16 ;  /* 0x0000000a0e0a72a4 */ /* 0x000fe2000f8e0210 */
[----:B------:R-:W-:-:S02]  /*1400*/  @!UP0 UMOV UR8, UR11 ;  /* 0x0000000b00088c82 */ /* 0x000fc40008000000 */
[----:B------:R-:W-:Y:S02]  /*1410*/  @!UP0 USHF.R.U32.HI UR8, URZ, UR9, UR8 ;  /* 0x00000009ff088299 */ /* 0x000fe40008011608 */
[----:B------:R-:W-:Y:S02]  /*1420*/  UIADD3 UR9, UPT, UPT, -UR7, URZ, URZ ;  /* 0x000000ff07097290 */ /* 0x000fe4000fffe1ff */
[----:B------:R-:W-:Y:S02]  /*1430*/  @!UP0 USEL UR8, UR5, UR8, !UP1 ;  /* 0x0000000805088287 */ /* 0x000fe4000c800000 */
[----:B------:R-:W-:Y:S02]  /*1440*/  UIMAD UR9, UR20, UR9, UR4 ;  /* 0x00000009140972a4 */ /* 0x000fe4000f8e0204 */
[----:B------:R-:W-:Y:S02]  /*1450*/  @!UP0 UIADD3 UR7, UPT, UPT, UR7, -UR8, URZ ;  /* 0x8000000807078290 */ /* 0x000fe4000fffe0ff */
[----:B------:R-:W-:-:S02]  /*1460*/  @!UP0 UIMAD UR6, UR9, UR6, UR8 ;  /* 0x00000006090682a4 */ /* 0x000fc4000f8e0208 */
[----:B------:R-:W-:-:S04]  /*1470*/  @!UP0 UIMAD UR4, UR7, UR20, UR5 ;  /* 0x00000014070482a4 */ /* 0x000fc8000f8e0205 */
[----:B------:R-:W-:Y:S01]  /*1480*/  UIMAD UR16, UR4, UR14, UR10 ;  /* 0x0000000e041072a4 */ /* 0x000fe2000f8e020a */
[----:B------:R-:W-:Y:S02]  /*1490*/  @!UP0 UMOV UR5, UR6 ;  /* 0x0000000600058c82 */ /* 0x000fe40008000000 */
[----:B------:R-:W-:-:S12]  /*14a0*/  UIMAD UR21, UR5, UR23, UR21 ;  /* 0x00000017051572a4 */ /* 0x000fd8000f8e0215 */
.L_x_17:
[----:B------:R-:W-:-:S09]  /*14b0*/  UISETP.NE.AND UP0, UPT, UR24, 0x1, UPT ;  /* 0x000000011800788c */ /* 0x000fd2000bf05270 */
[----:B------:R-:W-:Y:S05]  /*14c0*/  BRA.U UP0, `(.L_x_18) ;  /* 0x0000000100407547 */ /* 0x000fea000b800000 */
[----:B------:R-:W2:Y:S01]  /*14d0*/  LDCU.128 UR8, c[0x0][0xc10] ;  /* 0x00018200ff0877ac */ /* 0x000ea20008000c00 */
[----:B------:R-:W3:Y:S01]  /*14e0*/  LDCU UR12, c[0x0][0xc0c] ;  /* 0x00018180ff0c77ac */ /* 0x000ee20008000800 */
[----:B------:R-:W4:Y:S01]  /*14f0*/  LDCU UR13, c[0x0][0xc20] ;  /* 0x00018400ff0d77ac */ /* 0x000f220008000800 */
[----:B--2---:R-:W-:Y:S02]  /*1500*/  UIMAD.WIDE.U32 UR4, UR21, UR8, URZ ;  /* 0x00000008150472a5 */ /* 0x004fe4000f8e00ff */
[----:B------:R-:W-:Y:S02]  /*1510*/  UIMAD.WIDE.U32 UR6, UR16, UR11, URZ ;  /* 0x0000000b100672a5 */ /* 0x000fe4000f8e00ff */
[----:B---3--:R-:W-:Y:S02]  /*1520*/  UISETP.NE.AND UP0, UPT, UR12, 0x1, UPT ;  /* 0x000000010c00788c */ /* 0x008fe4000bf05270 */
[----:B------:R-:W-:-:S03]  /*1530*/  USHF.R.U32.HI UR5, URZ, UR9, UR5 ;  /* 0x00000009ff057299 */ /* 0x000fc60008011605 */
[----:B------:R-:W-:Y:S01]  /*1540*/  UMOV UR4, UR7 ;  /* 0x0000000700047c82 */ /* 0x000fe20008000000 */
[----:B------:R-:W-:Y:S02]  /*1550*/  USEL UR5, UR21, UR5, !UP0 ;  /* 0x0000000515057287 */ /* 0x000fe4000c000000 */
[----:B------:R-:W-:Y:S02]  /*1560*/  UISETP.NE.AND UP0, UPT, UR10, 0x1, UPT ;  /* 0x000000010a00788c */ /* 0x000fe4000bf05270 */
[----:B----4-:R-:W-:-:S04]  /*1570*/  USHF.R.U32.HI UR4, URZ, UR13, UR4 ;  /* 0x0000000dff047299 */ /* 0x010fc80008011604 */
[----:B------:R-:W-:-:S04]  /*1580*/  USEL UR4, UR16, UR4, !UP0 ;  /* 0x0000000410047287 */ /* 0x000fc8000c000000 */
[----:B------:R-:W-:Y:S02]  /*1590*/  UIADD3 UR6, UPT, UPT, -UR4, UR5, URZ ;  /* 0x0000000504067290 */ /* 0x000fe4000fffe1ff */
[----:B------:R-:W-:Y:S02]  /*15a0*/  UIADD3 UR4, UPT, UPT, UR4, -UR5, URZ ;  /* 0x8000000504047290 */ /* 0x000fe4000fffe0ff */
[----:B------:R-:W-:Y:S02]  /*15b0*/  UIMAD UR16, UR6, UR10, UR16 ;  /* 0x0000000a061072a4 */ /* 0x000fe4000f8e0210 */
[----:B------:R-:W-:-:S12]  /*15c0*/  UIMAD UR21, UR4, UR12, UR21 ;  /* 0x0000000c041572a4 */ /* 0x000fd8000f8e0215 */
.L_x_18:
[----:B------:R-:W-:Y:S05]  /*15d0*/  BRA.U !UP6, `(.L_x_19) ;  /* 0x000000010e0c7547 */ /* 0x000fea000b800000 */
[----:B------:R-:W-:Y:S01]  /*15e0*/  UCGABAR_WAIT ;  /* 0x0000000000007dc7 */ /* 0x000fe20008000000 */
[----:B------:R-:W-:Y:S01]  /*15f0*/  CCTL.IVALL ;  /* 0x00000000ff00798f */ /* 0x000fe20002000000 */
[----:B------:R-:W-:Y:S05]  /*1600*/  BRA `(.L_x_20) ;  /* 0x0000000000047947 */ /* 0x000fea0003800000 */
.L_x_19:
[----:B------:R-:W-:Y:S06]  /*1610*/  BAR.SYNC.DEFER_BLOCKING 0x0 ;  /* 0x0000000000007b1d */ /* 0x000fec0000010000 */
.L_x_20:
[----:B------:R-:W-:Y:S05]  /*1620*/  BRA.U UP5, `(.L_x_21) ;  /* 0x00000025051c7547 */ /* 0x000fea000b800000 */
[----:B------:R-:W2:Y:S01]  /*1630*/  LDCU UR7, c[0x0][0x394] ;  /* 0x00007280ff0777ac */ /* 0x000ea20008000800 */
[----:B------:R-:W-:Y:S01]  /*1640*/  PLOP3.LUT P1, PT, PT, PT, UP3, 0x80, 0x8 ;  /* 0x000000000008781c */ /* 0x000fe20003f2f038 */
[----:B------:R-:W-:Y:S01]  /*1650*/  HFMA2 R9, -RZ, RZ, 0, 0 ;  /* 0x00000000ff097431 */ /* 0x000fe200000001ff */
[----:B------:R-:W-:Y:S01]  /*1660*/  ISETP.EQ.OR P2, PT, R3, RZ, P3 ;  /* 0x000000ff0300720c */ /* 0x000fe20001f42670 */
[----:B------:R-:W3:Y:S01]  /*1670*/  LDCU UR6, c[0x0][0x5d8] ;  /* 0x0000bb00ff0677ac */ /* 0x000ee20008000800 */
[----:B------:R-:W-:Y:S01]  /*1680*/  PLOP3.LUT P1, PT, P1, PT, PT, 0x8, 0x80 ;  /* 0x000000000080781c */ /* 0x000fe20000f2e170 */
[----:B------:R-:W-:Y:S02]  /*1690*/  USHF.L.U32 UR4, UR22, 0x7, URZ ;  /* 0x0000000716047899 */ /* 0x000fe400080006ff */
[----:B------:R-:W-:Y:S02]  /*16a0*/  UISETP.NE.AND UP0, UPT, UR17, URZ, UPT ;  /* 0x000000ff1100728c */ /* 0x000fe4000bf05270 */
[----:B------:R-:W-:-:S02]  /*16b0*/  USHF.L.U32 UR8, UR22, 0x6, URZ ;  /* 0x0000000616087899 */ /* 0x000fc400080006ff */
[----:B------:R-:W-:Y:S01]  /*16c0*/  IMAD.U32 R0, RZ, RZ, UR4 ;  /* 0x00000004ff007e24 */ /* 0x000fe2000f8e00ff */
[----:B------:R-:W-:Y:S01]  /*16d0*/  USEL UR67, UR70, 0x2, UP0 ;  /* 0x0000000246437887 */ /* 0x000fe20008000000 */
[----:B------:R-:W4:Y:S01]  /*16e0*/  LDCU UR75, c[0x0][0x370] ;  /* 0x00006e00ff4b77ac */ /* 0x000f220008000800 */
[----:B--2---:R-:W-:Y:S02]  /*16f0*/  UIADD3 UR5, UPT, UPT, UR7, 0x1f, URZ ;  /* 0x0000001f07057890 */ /* 0x004fe4000fffe0ff */
[----:B---3--:R-:W-:Y:S02]  /*1700*/  UIADD3 UR6, UPT, UPT, UR6, 0x7f, URZ ;  /* 0x0000007f06067890 */ /* 0x008fe4000fffe0ff */
[----:B------:R-:W-:Y:S02]  /*1710*/  USHF.R.S32.HI UR4, URZ, 0x1f, UR5 ;  /* 0x0000001fff047899 */ /* 0x000fe40008011405 */
[----:B------:R-:W-:Y:S02]  /*1720*/  UIADD3 UR9, UPT, UPT, UR7, 0x3e, URZ ;  /* 0x0000003e07097890 */ /* 0x000fe4000fffe0ff */
[----:B------:R-:W-:-:S02]  /*1730*/  ULEA.HI UR4, UR4, UR5, URZ, 0x5 ;  /* 0x0000000504047291 */ /* 0x000fc4000f8f28ff */
[----:B------:R-:W-:Y:S02]  /*1740*/  UIADD3 UR5, UPT, UPT, UR7, -0x1, URZ ;  /* 0xffffffff07057890 */ /* 0x000fe4000fffe0ff */
[----:B------:R-:W-:Y:S01]  /*1750*/  USHF.R.S32.HI UR77, URZ, 0x5, UR4 ;  /* 0x00000005ff4d7899 */ /* 0x000fe20008011404 */
[----:B------:R-:W-:Y:S01]  /*1760*/  IMAD.U32 R8, RZ, RZ, UR9 ;  /* 0x00000009ff087e24 */ /* 0x000fe2000f8e00ff */
[----:B------:R-:W-:Y:S02]  /*1770*/  USHF.R.S32.HI UR4, URZ, 0x1f, UR6 ;  /* 0x0000001fff047899 */ /* 0x000fe40008011406 */
[----:B------:R-:W-:Y:S02]  /*1780*/  UISETP.LT.U32.AND UP0, UPT, UR77, 0x8, UPT ;  /* 0x000000084d00788c */ /* 0x000fe4000bf01070 */
[----:B------:R-:W-:Y:S02]  /*1790*/  UISETP.GE.U32.AND UP1, UPT, UR5, -0x3f, UPT ;  /* 0xffffffc10500788c */ /* 0x000fe4000bf26070 */
[----:B------:R-:W-:-:S02]  /*17a0*/  ULEA.HI UR4, UR4, UR6, URZ, 0x7 ;  /* 0x0000000604047291 */ /* 0x000fc4000f8f38ff */
[----:B------:R-:W-:Y:S02]  /*17b0*/  USEL UR76, UR77, 0x8, UP0 ;  /* 0x000000084d4c7887 */ /* 0x000fe40008000000 */
[----:B------:R-:W-:Y:S02]  /*17c0*/  USHF.R.S32.HI UR73, URZ, 0x7, UR4 ;  /* 0x00000007ff497899 */ /* 0x000fe40008011404 */
[----:B------:R-:W-:Y:S02]  /*17d0*/  ULOP3.LUT UR7, UR8, 0x40, URZ, 0xc0, !UPT ;  /* 0x0000004008077892 */ /* 0x000fe4000f8ec0ff */
[----:B------:R-:W-:Y:S02]  /*17e0*/  UIADD3 UR4, UPT, UPT, UR77, -UR76, URZ ;  /* 0x8000004c4d047290 */ /* 0x000fe4000fffe0ff */
[----:B------:R-:W-:Y:S02]  /*17f0*/  UIADD3 UR66, UPT, UPT, UR76, -0x1, URZ ;  /* 0xffffffff4c427890 */ /* 0x000fe4000fffe0ff */
[----:B------:R-:W-:Y:S01]  /*1800*/  @UP1 UIADD3 UR66, UPT, UPT, UR76, URZ, URZ ;  /* 0x000000ff4c421290 */ /* 0x000fe2000fffe0ff */
[----:B------:R-:W-:Y:S01]  /*1810*/  MOV R2, UR7 ;  /* 0x0000000700027c02 */ /* 0x000fe20008000f00 */
[----:B------:R-:W-:Y:S01]  /*1820*/  IMAD.U32 R3, RZ, RZ, UR4 ;  /* 0x00000004ff037e24 */ /* 0x000fe2000f8e00ff */
[----:B------:R-:W2:Y:S01]  /*1830*/  LDCU.64 UR68, c[0x0][0x348] ;  /* 0x00006900ff4477ac */ /* 0x000ea20008000a00 */
[----:B------:R-:W3:Y:S01]  /*1840*/  LDCU UR74, c[0x0][0x374] ;  /* 0x00006e80ff4a77ac */ /* 0x000ee20008000800 */
[----:B------:R-:W-:Y:S01]  /*1850*/  UIADD3 UR66, UPT, UPT, UR66, 0x1, URZ ;  /* 0x0000000142427890 */ /* 0x000fe2000fffe0ff */
[----:B------:R-:W-:Y:S01]  /*1860*/  UMOV UR35, 0x1 ;  /* 0x0000000100237882 */ /* 0x000fe20000000000 */
[----:B----4-:R-:W-:-:S10]  /*1870*/  UMOV UR48, URZ ;  /* 0x000000ff00307c82 */ /* 0x010fd40008000000 */
.L_x_39:
[----:B------:R-:W-:Y:S01]  /*1880*/  IMAD.U32 R5, RZ, RZ, UR73 ;  /* 0x00000049ff057e24 */ /* 0x000fe2000f8e00ff */
[----:B------:R-:W4:Y:S01]  /*1890*/  LDCU UR65, c[0x0][0x5dc] ;  /* 0x0000bb80ff4177ac */ /* 0x000f220008000800 */
[----:B------:R-:W-:Y:S02]  /*18a0*/  R2UR UR11, R8 ;  /* 0x00000000080b72ca */ /* 0x000fe400000e0000 */
[----:B------:R-:W-:Y:S01]  /*18b0*/  R2UR UR13, R0 ;  /* 0x00000000000d72ca */ /* 0x000fe200000e0000 */
[----:B------:R-:W1:Y:S01]  /*18c0*/  LDCU UR64, c[0x0][0x5e0] ;  /* 0x0000bc00ff4077ac */ /* 0x000e620008000800 */
[-C--:B------:R-:W-:Y:S02]  /*18d0*/  IABS R3, R5.reuse ;  /* 0x0000000500037213 */ /* 0x080fe40000000000 */
[----:B------:R-:W-:Y:S01]  /*18e0*/  IABS R5, R5 ;  /* 0x0000000500057213 */ /* 0x000fe20000000000 */
[----:B------:R-:W-:Y:S01]  /*18f0*/  UMOV UR38, 0x400 ;  /* 0x0000040000267882 */ /* 0x000fe20000000000 */
[----:B------:R-:W-:Y:S01]  /*1900*/  R2UR UR6, R3 ;  /* 0x00000000030672ca */ /* 0x000fe200000e0000 */
[----:B------:R-:W-:Y:S01]  /*1910*/  UMOV UR23, URZ ;  /* 0x000000ff00177c82 */ /* 0x000fe20008000000 */
[----:B------:R-:W-:Y:S01]  /*1920*/  R2UR UR12, R2 ;  /* 0x00000000020c72ca */ /* 0x000fe200000e0000 */
[----:B----4-:R-:W-:-:S10]  /*1930*/  IMAD.U32 R4, RZ, RZ, UR65 ;  /* 0x00000041ff047e24 */ /* 0x010fd4000f8e00ff */
[----:B------:R-:W4:Y:S01]  /*1940*/  I2F.RP R7, UR6 ;  /* 0x0000000600077d06 */ /* 0x000f220008209400 */
[----:B-1----:R-:W-:-:S07]  /*1950*/  UISETP.NE.AND UP2, UPT, UR64, URZ, UPT ;  /* 0x000000ff4000728c */ /* 0x002fce000bf45270 */
[----:B----4-:R-:W1:Y:S02]  /*1960*/  MUFU.RCP R6, R7 ;  /* 0x0000000700067308 */ /* 0x010e640000001000 */
[----:B-1----:R-:W-:-:S06]  /*1970*/  VIADD R6, R6, 0xffffffe ;  /* 0x0ffffffe06067836 */ /* 0x002fcc0000000000 */
[----:B------:R-:W1:Y:S02]  /*1980*/  F2I.FTZ.U32.TRUNC.NTZ R3, R6 ;  /* 0x0000000600037305 */ /* 0x000e64000021f000 */
[----:B-1----:R-:W-:Y:S02]  /*1990*/  R2UR UR5, R3 ;  /* 0x00000000030572ca */ /* 0x002fe400000e0000 */
[----:B------:R-:W-:Y:S01]  /*19a0*/  IABS R3, R4 ;  /* 0x0000000400037213 */ /* 0x000fe20000000000 */
[----:B------:R-:W-:-:S03]  /*19b0*/  IMAD.U32 R4, RZ, RZ, UR16 ;  /* 0x00000010ff047e24 */ /* 0x000fc6000f8e00ff */
[----:B------:R-:W-:Y:S01]  /*19c0*/  R2UR UR9, R3 ;  /* 0x00000000030972ca */ /* 0x000fe200000e0000 */
[----:B------:R-:W-:Y:S01]  /*19d0*/  IMAD.MOV R3, RZ, RZ, -R5 ;  /* 0x000000ffff037224 */ /* 0x000fe200078e0a05 */
[----:B------:R-:W-:-:S04]  /*19e0*/  IABS R4, R4 ;  /* 0x0000000400047213 */ /* 0x000fc80000000000 */
[----:B------:R-:W-:Y:S01]  /*19f0*/  R2UR UR8, R4 ;  /* 0x00000000040872ca */ /* 0x000fe200000e0000 */
[----:B------:R-:W-:-:S04]  /*1a00*/  UIADD3 UR4, UPT, UPT, URZ, -UR5, URZ ;  /* 0x80000005ff047290 */ /* 0x000fc8000fffe0ff */
[----:B------:R-:W-:Y:S02]  /*1a10*/  UIMAD UR7, UR4, UR6, URZ ;  /* 0x00000006040772a4 */ /* 0x000fe4000f8e02ff */
[----:B------:R-:W1:Y:S01]  /*1a20*/  I2F.RP R4, UR9 ;  /* 0x0000000900047d06 */ /* 0x000e620008209400 */
[----:B------:R-:W-:Y:S02]  /*1a30*/  UMOV UR4, URZ ;  /* 0x000000ff00047c82 */ /* 0x000fe40008000000 */
[----:B------:R-:W-:Y:S02]  /*1a40*/  UIMAD.WIDE.U32 UR4, UR5, UR7, UR4 ;  /* 0x00000007050472a5 */ /* 0x000fe4000f8e0004 */
[----:B------:R-:W-:-:S05]  /*1a50*/  R2UR UR7, R3 ;  /* 0x00000000030772ca */ /* 0x000fca00000e0000 */
[----:B------:R-:W-:Y:S02]  /*1a60*/  UMOV UR4, UR5 ;  /* 0x0000000500047c82 */ /* 0x000fe40008000000 */
[----:B------:R-:W-:Y:S01]  /*1a70*/  UIMAD.WIDE.U32 UR4, UR4, UR8, URZ ;  /* 0x00000008040472a5 */ /* 0x000fe2000f8e00ff */
[----:B-1----:R-:W1:Y:S06]  /*1a80*/  MUFU.RCP R4, R4 ;  /* 0x0000000400047308 */ /* 0x002e6c0000001000 */
[----:B------:R-:W-:Y:S02]  /*1a90*/  UMOV UR4, UR5 ;  /* 0x0000000500047c82 */ /* 0x000fe40008000000 */
[----:B------:R-:W-:-:S04]  /*1aa0*/  UIMAD UR5, UR4, UR7, UR8 ;  /* 0x00000007040572a4 */ /* 0x000fc8000f8e0208 */
[----:B------:R-:W-:Y:S01]  /*1ab0*/  UISETP.GT.U32.AND UP0, UPT, UR6, UR5, UPT ;  /* 0x000000050600728c */ /* 0x000fe2000bf04070 */
[----:B-1----:R-:W-:-:S10]  /*1ac0*/  VIADD R5, R4, 0xffffffe ;  /* 0x0ffffffe04057836 */ /* 0x002fd40000000000 */
[----:B------:R-:W-:Y:S01]  /*1ad0*/  @!UP0 UIADD3 UR5, UPT, UPT, UR5, -UR6, URZ ;  /* 0x8000000605058290 */ /* 0x000fe2000fffe0ff */
[----:B------:R-:W1:Y:S01]  /*1ae0*/  F2I.FTZ.U32.TRUNC.NTZ R3, R5 ;  /* 0x0000000500037305 */ /* 0x000e62000021f000 */
[----:B------:R-:W-:Y:S02]  /*1af0*/  @!UP0 UIADD3 UR4, UPT, UPT, UR4, 0x1, URZ ;  /* 0x0000000104048890 */ /* 0x000fe4000fffe0ff */
[----:B------:R-:W-:Y:S02]  /*1b00*/  UISETP.GE.U32.AND UP1, UPT, UR5, UR6, UPT ;  /* 0x000000060500728c */ /* 0x000fe4000bf26070 */
[----:B------:R-:W-:-:S04]  /*1b10*/  ULOP3.LUT UR5, UR16, UR73, URZ, 0x3c, !UPT ;  /* 0x0000004910057292 */ /* 0x000fc8000f8e3cff */
[----:B------:R-:W-:-:S05]  /*1b20*/  UISETP.GE.AND UP0, UPT, UR5, URZ, UPT ;  /* 0x000000ff0500728c */ /* 0x000fca000bf06270 */
[----:B------:R-:W-:Y:S01]  /*1b30*/  @UP1 UIADD3 UR4, UPT, UPT, UR4, 0x1, URZ ;  /* 0x0000000104041890 */ /* 0x000fe2000fffe0ff */
[----:B-1----:R-:W-:Y:S01]  /*1b40*/  R2UR UR5, R3 ;  /* 0x00000000030572ca */ /* 0x002fe200000e0000 */
[----:B------:R-:W-:Y:S01]  /*1b50*/  UISETP.NE.AND UP1, UPT, UR73, URZ, UPT ;  /* 0x000000ff4900728c */ /* 0x000fe2000bf25270 */
[----:B------:R-:W-:-:S04]  /*1b60*/  IMAD.U32 R3, RZ, RZ, UR64 ;  /* 0x00000040ff037e24 */ /* 0x000fc8000f8e00ff */
[----:B------:R-:W-:Y:S01]  /*1b70*/  UMOV UR8, UR4 ;  /* 0x0000000400087c82 */ /* 0x000fe20008000000 */
[----:B------:R-:W-:Y:S01]  /*1b80*/  IABS R3, R3 ;  /* 0x0000000300037213 */ /* 0x000fe20000000000 */
[----:B------:R-:W-:-:S03]  /*1b90*/  @!UP0 UIADD3 UR8, UPT, UPT, -UR8, URZ, URZ ;  /* 0x000000ff08088290 */ /* 0x000fc6000fffe1ff */
[----:B------:R-:W-:Y:S01]  /*1ba0*/  R2UR UR10, R3 ;  /* 0x00000000030a72ca */ /* 0x000fe200000e0000 */
[----:B------:R-:W-:Y:S02]  /*1bb0*/  @!UP1 ULOP3.LUT UR8, URZ, UR73, URZ, 0x33, !UPT ;  /* 0x00000049ff089292 */ /* 0x000fe4000f8e33ff */
[----:B------:R-:W-:Y:S02]  /*1bc0*/  UIADD3 UR4, UPT, UPT, URZ, -UR5, URZ ;  /* 0x80000005ff047290 */ /* 0x000fe4000fffe0ff */
[----:B------:R-:W-:Y:S02]  /*1bd0*/  UIADD3 UR18, UPT, UPT, -UR8, URZ, URZ ;  /* 0x000000ff08127290 */ /* 0x000fe4000fffe1ff */
[----:B------:R-:W-:Y:S01]  /*1be0*/  IMAD.U32 R4, RZ, RZ, UR8 ;  /* 0x00000008ff047e24 */ /* 0x000fe2000f8e00ff */
[----:B------:R-:W-:Y:S02]  /*1bf0*/  UIMAD UR6, UR4, UR9, URZ ;  /* 0x00000009040672a4 */ /* 0x000fe4000f8e02ff */
[----:B------:R-:W-:-:S02]  /*1c00*/  UIMAD UR18, UR73, UR18, UR16 ;  /* 0x00000012491272a4 */ /* 0x000fc4000f8e0210 */
[----:B------:R-:W-:Y:S01]  /*1c10*/  IABS R4, R4 ;  /* 0x0000000400047213 */ /* 0x000fe20000000000 */
[----:B------:R-:W-:Y:S01]  /*1c20*/  UMOV UR4, URZ ;  /* 0x000000ff00047c82 */ /* 0x000fe20008000000 */
[----:B------:R-:W-:Y:S02]  /*1c30*/  ULEA UR18, UR18, UR12, 0x7 ;  /* 0x0000000c12127291 */ /* 0x000fe4000f8e38ff */
[----:B------:R-:W-:Y:S01]  /*1c40*/  R2UR UR7, R4 ;  /* 0x00000000040772ca */ /* 0x000fe200000e0000 */
[----:B------:R-:W-:Y:S01]  /*1c50*/  UIMAD.WIDE.U32 UR4, UR5, UR6, UR4 ;  /* 0x00000006050472a5 */ /* 0x000fe2000f8e0004 */
[----:B------:R-:W1:Y:S06]  /*1c60*/  I2F.RP R4, UR10 ;  /* 0x0000000a00047d06 */ /* 0x000e6c0008209400 */
[----:B------:R-:W-:-:S05]  /*1c70*/  UMOV UR4, UR5 ;  /* 0x0000000500047c82 */ /* 0x000fca0008000000 */
[----:B------:R-:W-:Y:S01]  /*1c80*/  UIMAD.WIDE.U32 UR4, UR4, UR7, URZ ;  /* 0x00000007040472a5 */ /* 0x000fe2000f8e00ff */
[----:B-1----:R-:W1:Y:S06]  /*1c90*/  MUFU.RCP R3, R4 ;  /* 0x0000000400037308 */ /* 0x002e6c0000001000 */
[----:B------:R-:W-:Y:S02]  /*1ca0*/  UMOV UR4, UR5 ;  /* 0x0000000500047c82 */ /* 0x000fe40008000000 */
[----:B------:R-:W-:-:S04]  /*1cb0*/  UIADD3 UR5, UPT, UPT, -UR4, URZ, URZ ;  /* 0x000000ff04057290 */ /* 0x000fc8000fffe1ff */
[----:B------:R-:W-:Y:S01]  /*1cc0*/  UIMAD UR5, UR9, UR5, UR7 ;  /* 0x00000005090572a4 */ /* 0x000fe2000f8e0207 */
[----:B------:R-:W4:Y:S03]  /*1cd0*/  S2UR UR7, SR_CgaCtaId ;  /* 0x00000000000779c3 */ /* 0x000f260000008800 */
[----:B------:R-:W-:Y:S01]  /*1ce0*/  UISETP.GT.U32.AND UP0, UPT, UR9, UR5, UPT ;  /* 0x000000050900728c */ /* 0x000fe2000bf04070 */
[----:B-1----:R-:W-:Y:S02]  /*1cf0*/  VIADD R3, R3, 0xffffffe ;  /* 0x0ffffffe03037836 */ /* 0x002fe40000000000 */
[----:B------:R-:W-:-:S04]  /*1d00*/  IMAD.U32 R4, RZ, RZ, UR35 ;  /* 0x00000023ff047e24 */ /* 0x000fc8000f8e00ff */
[----:B------:R-:W1:Y:S04]  /*1d10*/  F2I.FTZ.U32.TRUNC.NTZ R3, R3 ;  /* 0x0000000300037305 */ /* 0x000e68000021f000 */
[----:B------:R-:W-:Y:S01]  /*1d20*/  @!UP0 UIADD3 UR5, UPT, UPT, UR5, -UR9, URZ ;  /* 0x8000000905058290 */ /* 0x000fe2000fffe0ff */
[----:B------:R-:W-:Y:S01]  /*1d30*/  SHF.L.U32 R4, R4, 0x1f, RZ ;  /* 0x0000001f04047819 */ /* 0x000fe200000006ff */
[----:B------:R-:W-:Y:S02]  /*1d40*/  @!UP0 UIADD3 UR4, UPT, UPT, UR4, 0x1, URZ ;  /* 0x0000000104048890 */ /* 0x000fe4000fffe0ff */
[----:B------:R-:W-:Y:S02]  /*1d50*/  UISETP.GE.U32.AND UP1, UPT, UR5, UR9, UPT ;  /* 0x000000090500728c */ /* 0x000fe4000bf26070 */
[----:B------:R-:W-:-:S04]  /*1d60*/  ULOP3.LUT UR5, UR8, UR65, URZ, 0x3c, !UPT ;  /* 0x0000004108057292 */ /* 0x000fc8000f8e3cff */
[----:B------:R-:W-:Y:S02]  /*1d70*/  UISETP.GE.AND UP0, UPT, UR5, URZ, UPT ;  /* 0x000000ff0500728c */ /* 0x000fe4000bf06270 */
[----:B----4-:R-:W-:Y:S01]  /*1d80*/  ULEA UR38, UR7, UR38, 0x18 ;  /* 0x0000002607267291 */ /* 0x010fe2000f8ec0ff */
[----:B-1----:R-:W-:Y:S02]  /*1d90*/  R2UR UR5, R3 ;  /* 0x00000000030572ca */ /* 0x002fe400000e0000 */
[----:B------:R-:W-:Y:S02]  /*1da0*/  @UP1 UIADD3 UR4, UPT, UPT, UR4, 0x1, URZ ;  /* 0x0000000104041890 */ /* 0x000fe4000fffe0ff */
[----:B------:R-:W-:Y:S02]  /*1db0*/  UISETP.NE.AND UP1, UPT, UR65, URZ, UPT ;  /* 0x000000ff4100728c */ /* 0x000fe4000bf25270 */
[----:B------:R-:W-:-:S03]  /*1dc0*/  ULEA UR7, UR48, UR38, 0x3 ;  /* 0x0000002630077291 */ /* 0x000fc6000f8e18ff */
[----:B------:R-:W-:Y:S02]  /*1dd0*/  UMOV UR6, UR4 ;  /* 0x0000000400067c82 */ /* 0x000fe40008000000 */
[----:B------:R-:W-:Y:S02]  /*1de0*/  @!UP0 UIADD3 UR6, UPT, UPT, -UR6, URZ, URZ ;  /* 0x000000ff06068290 */ /* 0x000fe4000fffe1ff */
[----:B------:R-:W-:Y:S02]  /*1df0*/  UIADD3 UR4, UPT, UPT, URZ, -UR5, URZ ;  /* 0x80000005ff047290 */ /* 0x000fe4000fffe0ff */
[----:B------:R1:W4:Y:S01]  /*1e00*/  SYNCS.PHASECHK.TRANS64.TRYWAIT P0, [UR7+0x40], R4 ;  /* 0x00004004ff0075a7 */ /* 0x0003220008001107 */
[----:B------:R-:W-:Y:S02]  /*1e10*/  @!UP1 ULOP3.LUT UR6, URZ, UR65, URZ, 0x33, !UPT ;  /* 0x00000041ff069292 */ /* 0x000fe4000f8e33ff */
[----:B------:R-:W-:-:S03]  /*1e20*/  UIMAD UR7, UR4, UR10, URZ ;  /* 0x0000000a040772a4 */ /* 0x000fc6000f8e02ff */
[----:B------:R-:W-:Y:S01]  /*1e30*/  UMOV UR4, URZ ;  /* 0x000000ff00047c82 */ /* 0x000fe20008000000 */
[----:B------:R-:W-:Y:S01]  /*1e40*/  IMAD.U32 R3, RZ, RZ, UR6 ;  /* 0x00000006ff037e24 */ /* 0x000fe2000f8e00ff */
[----:B------:R-:W-:Y:S02]  /*1e50*/  UIMAD.WIDE.U32 UR4, UR5, UR7, UR4 ;  /* 0x00000007050472a5 */ /* 0x000fe4000f8e0004 */
[----:B------:R-:W-:Y:S02]  /*1e60*/  ULEA.HI UR7, UR21, UR21, URZ, 0x1 ;  /* 0x0000001515077291 */ /* 0x000fe4000f8f08ff */
[----:B------:R-:W-:Y:S02]  /*1e70*/  IABS R3, R3 ;  /* 0x0000000300037213 */ /* 0x000fe40000000000 */
[----:B------:R-:W-:Y:S02]  /*1e80*/  USHF.L.U32 UR7, UR7, 0x7, URZ ;  /* 0x0000000707077899 */ /* 0x000fe400080006ff */
[----:B------:R-:W-:Y:S01]  /*1e90*/  R2UR UR9, R3 ;  /* 0x00000000030972ca */ /* 0x000fe200000e0000 */
[----:B------:R-:W-:Y:S01]  /*1ea0*/  UMOV UR4, UR5 ;  /* 0x0000000500047c82 */ /* 0x000fe20008000000 */
[----:B------:R-:W-:-:S04]  /*1eb0*/  ULOP3.LUT UR46, UR7, 0xffffff00, URZ, 0xc0, !UPT ;  /* 0xffffff00072e7892 */ /* 0x000fc8000f8ec0ff */
[----:B------:R-:W-:-:S07]  /*1ec0*/  ULOP3.LUT UR46, UR46, 0x80, UR13, 0xf8, !UPT ;  /* 0x000000802e2e7892 */ /* 0x000fce000f8ef80d */
[----:B------:R-:W-:-:S07]  /*1ed0*/  UIMAD.WIDE.U32 UR4, UR4, UR9, URZ ;  /* 0x00000009040472a5 */ /* 0x000fce000f8e00ff */
[----:B------:R-:W-:Y:S02]  /*1ee0*/  UMOV UR4, UR5 ;  /* 0x0000000500047c82 */ /* 0x000fe40008000000 */
[----:B------:R-:W-:-:S04]  /*1ef0*/  UIADD3 UR5, UPT, UPT, -UR4, URZ, URZ ;  /* 0x000000ff04057290 */ /* 0x000fc8000fffe1ff */
[----:B------:R-:W-:-:S04]  /*1f00*/  UIMAD UR5, UR10, UR5, UR9 ;  /* 0x000000050a0572a4 */ /* 0x000fc8000f8e0209 */
[----:B------:R-:W-:-:S11]  /*1f10*/  UISETP.GT.U32.AND UP0, UPT, UR10, UR5, UPT ;  /* 0x000000050a00728c */ /* 0x000fd6000bf04070 */
[----:B------:R-:W-:Y:S02]  /*1f20*/  @!UP0 UIADD3 UR5, UPT, UPT, UR5, -UR10, URZ ;  /* 0x8000000a05058290 */ /* 0x000fe4000fffe0ff */
[----:B------:R-:W-:Y:S02]  /*1f30*/  @!UP0 UIADD3 UR4, UPT, UPT, UR4, 0x1, URZ ;  /* 0x0000000104048890 */ /* 0x000fe4000fffe0ff */
[----:B------:R-:W-:Y:S02]  /*1f40*/  UISETP.GE.U32.AND UP1, UPT, UR5, UR10, UPT ;  /* 0x0000000a0500728c */ /* 0x000fe4000bf26070 */
[----:B------:R-:W-:-:S04]  /*1f50*/  ULOP3.LUT UR5, UR6, UR64, URZ, 0x3c, !UPT ;  /* 0x0000004006057292 */ /* 0x000fc8000f8e3cff */
[----:B------:R-:W-:Y:S02]  /*1f60*/  UISETP.GE.AND UP0, UPT, UR5, URZ, UPT ;  /* 0x000000ff0500728c */ /* 0x000fe4000bf06270 */
[----:B------:R-:W-:-:S03]  /*1f70*/  UIADD3 UR5, UPT, UPT, -UR6, URZ, URZ ;  /* 0x000000ff06057290 */ /* 0x000fc6000fffe1ff */
[----:B------:R-:W-:Y:S02]  /*1f80*/  @UP1 UIADD3 UR4, UPT, UPT, UR4, 0x1, URZ ;  /* 0x0000000104041890 */ /* 0x000fe4000fffe0ff */
[----:B------:R-:W-:-:S05]  /*1f90*/  UIMAD UR65, UR65, UR5, UR8 ;  /* 0x00000005414172a4 */ /* 0x000fca000f8e0208 */
[----:B------:R-:W-:Y:S02]  /*1fa0*/  UMOV UR70, UR4 ;  /* 0x0000000400467c82 */ /* 0x000fe40008000000 */
[----:B------:R-:W-:Y:S02]  /*1fb0*/  @!UP0 UIADD3 UR70, UPT, UPT, -UR70, URZ, URZ ;  /* 0x000000ff46468290 */ /* 0x000fe4000fffe1ff */
[----:B------:R-:W-:Y:S02]  /*1fc0*/  UISETP.GE.U32.AND UP0, UPT, UR11, 0x3f, UPT ;  /* 0x0000003f0b00788c */ /* 0x000fe4000bf06070 */
[----:B------:R-:W-:-:S04]  /*1fd0*/  @!UP2 ULOP3.LUT UR70, URZ, UR64, URZ, 0x33, !UPT ;  /* 0x00000040ff46a292 */ /* 0x000fc8000f8e33ff */
[----:B------:R-:W-:-:S04]  /*1fe0*/  UIADD3 UR4, UPT, UPT, -UR70, URZ, URZ ;  /* 0x000000ff46047290 */ /* 0x000fc8000fffe1ff */
[----:B------:R-:W-:Y:S01]  /*1ff0*/  UIMAD UR64, UR64, UR4, UR6 ;  /* 0x00000004404072a4 */ /* 0x000fe2000f8e0206 */
[----:B-1--4-:R-:W-:Y:S11]  /*2000*/  BRA.U !UP0, `(.L_x_22) ;  /* 0x0000000508d07547 */ /* 0x012ff6000b800000 */
[----:B------:R-:W1:Y:S01]  /*2010*/  LDCU.64 UR6, c[0x0][0x5c0] ;  /* 0x0000b800ff0677ac */ /* 0x000e620008000a00 */
[----:B------:R-:W1:Y:S01]  /*2020*/  LDCU.64 UR4, c[0x0][0x5f8] ;  /* 0x0000bf00ff0477ac */ /* 0x000e620008000a00 */
[----:B------:R-:W4:Y:S01]  /*2030*/  LDCU UR8, c[0x0][0x5c8] ;  /* 0x0000b900ff0877ac */ /* 0x000f220008000800 */
[----:B------:R-:W4:Y:S01]  /*2040*/  LDCU UR49, c[0x0][0x600] ;  /* 0x0000c000ff3177ac */ /* 0x000f220008000800 */
[----:B------:R-:W2:Y:S01]  /*2050*/  LDCU UR30, c[0x0][0x5a8] ;  /* 0x0000b500ff1e77ac */ /* 0x000ea20008000800 */
[----:B------:R-:W2:Y:S01]  /*2060*/  LDCU UR29, c[0x0][0x59c] ;  /* 0x0000b380ff1d77ac */ /* 0x000ea20008000800 */
[----:B-1----:R-:W-:Y:S02]  /*2070*/  UIMAD UR51, UR65, UR6, UR4 ;  /* 0x00000006413372a4 */ /* 0x002fe4000f8e0204 */
[----:B------:R-:W-:Y:S01]  /*2080*/  UIMAD UR50, UR64, UR7, UR5 ;  /* 0x00000007403272a4 */ /* 0x000fe2000f8e0205 */
[----:B------:R-:W1:Y:S01]  /*2090*/  LDCU UR28, c[0x0][0x590] ;  /* 0x0000b200ff1c77ac */ /* 0x000e620008000800 */
[----:B------:R-:W1:Y:S01]  /*20a0*/  LDCU UR34, c[0x0][0x594] ;  /* 0x0000b280ff2277ac */ /* 0x000e620008000800 */
[----:B------:R-:W1:Y:S01]  /*20b0*/  LDCU UR33, c[0x0][0x598] ;  /* 0x0000b300ff2177ac */ /* 0x000e620008000800 */
[----:B------:R-:W1:Y:S01]  /*20c0*/  LDCU UR32, c[0x0][0x5ac] ;  /* 0x0000b580ff2077ac */ /* 0x000e620008000800 */
[----:B------:R-:W1:Y:S01]  /*20d0*/  LDCU UR31, c[0x0][0x5b0] ;  /* 0x0000b600ff1f77ac */ /* 0x000e620008000800 */
[----:B------:R-:W1:Y:S01]  /*20e0*/  LDCU UR5, c[0x0][0x5cc] ;  /* 0x0000b980ff0577ac */ /* 0x000e620008000800 */
[----:B------:R-:W1:Y:S01]  /*20f0*/  LDCU UR4, c[0x0][0x5ec] ;  /* 0x0000bd80ff0477ac */ /* 0x000e620008000800 */
[----:B------:R-:W1:Y:S01]  /*2100*/  LDCU.64 UR26, c[0x0][0x5a0] ;  /* 0x0000b400ff1a77ac */ /* 0x000e620008000a00 */
[----:B------:R-:W1:Y:S01]  /*2110*/  LDCU.64 UR24, c[0x0][0x5d0] ;  /* 0x0000ba00ff1877ac */ /* 0x000e620008000a00 */
[----:B------:R-:W1:Y:S01]  /*2120*/  LDCU.64 UR6, c[0x0][0x5f0] ;  /* 0x0000be00ff0677ac */ /* 0x000e620008000a00 */
[----:B------:R-:W-:-:S02]  /*2130*/  UIADD3 UR62, UPT, UPT, UR46, 0x20, URZ ;  /* 0x000000202e3e7890 */ /* 0x000fc4000fffe0ff */
[----:B------:R-:W-:Y:S02]  /*2140*/  UIADD3 UR58, UPT, UPT, UR46, 0x40, URZ ;  /* 0x000000402e3a7890 */ /* 0x000fe4000fffe0ff */
[----:B------:R-:W-:Y:S02]  /*2150*/  UIADD3 UR54, UPT, UPT, UR46, 0x60, URZ ;  /* 0x000000602e367890 */ /* 0x000fe4000fffe0ff */
[----:B------:R-:W-:Y:S02]  /*2160*/  UIADD3 UR10, UPT, UPT, UR18, 0x20, URZ ;  /* 0x00000020120a7890 */ /* 0x000fe4000fffe0ff */
[----:B----4-:R-:W-:Y:S01]  /*2170*/  UIMAD UR49, UR70, UR8, UR49 ;  /* 0x00000008463172a4 */ /* 0x010fe2000f8e0231 */
[----:B------:R-:W-:Y:S01]  /*2180*/  UMOV UR15, URZ ;  /* 0x000000ff000f7c82 */ /* 0x000fe20008000000 */
[----:B--2---:R-:W-:-:S10]  /*2190*/  UMOV UR13, UR48 ;  /* 0x00000030000d7c82 */ /* 0x004fd40008000000 */
.L_x_28:
[----:B------:R-:W-:Y:S01]  /*21a0*/  @!P3 MOV R4, 0xc000 ;  /* 0x0000c0000004b802 */ /* 0x000fe20000000f00 */
[----:B------:R-:W-:Y:S01]  /*21b0*/  ULEA UR12, UR13, UR38, 0x3 ;  /* 0x000000260d0c7291 */ /* 0x000fe2000f8e18ff */
[----:B------:R-:W-:Y:S11]  /*21c0*/  @P0 BRA `(.L_x_23) ;  /* 0x0000000000100947 */ /* 0x000ff60003800000 */
[----:B------:R-:W-:Y:S04]  /*21d0*/  MOV R3, UR35 ;  /* 0x0000002300037c02 */ /* 0x000fe80008000f00 */
[----:B------:R-:W-:Y:S04]  /*21e0*/  SHF.L.U32 R6, R3, 0x1f, RZ ;  /* 0x0000001f03067819 */ /* 0x000fe800000006ff */
[----:B------:R-:W2:Y:S02]  /*21f0*/  SYNCS.PHASECHK.TRANS64.TRYWAIT P0, [UR12+0x40], R6 ;  /* 0x00004006ff0075a7 */ /* 0x000ea4000800110c */
[----:B--2---:R-:W-:Y:S05]  /*2200*/  @!P0 BRA `(.L_x_24) ;  /* 0x000000b000548947 */ /* 0x004fea0003800000 */
.L_x_23:
[----:B------:R4:W-:Y:S01]  /*2210*/  @!P3 SYNCS.ARRIVE.TRANS64 RZ, [UR12], R4 ;  /* 0x00000004ffffb9a7 */ /* 0x0009e2000800000c */
[----:B------:R-:W-:Y:S04]  /*2220*/  ULOP3.LUT UR8, UR67, 0x2, URZ, 0xfc, !UPT ;  /* 0x0000000243087892 */ /* 0x000fe8000f8efcff */
[----:B------:R-:W-:Y:S09]  /*2230*/  UISETP.NE.AND UP0, UPT, UR8, 0x2, UPT ;  /* 0x000000020800788c */ /* 0x000ff2000bf05270 */
[----:B------:R-:W-:Y:S05]  /*2240*/  BRA.U UP0, `(.L_x_25) ;  /* 0x0000000100047547 */ /* 0x000fea000b800000 */
[----:B-1-3--:R-:W-:Y:S05]  /*2250*/  BPT.TRAP 0x1 ;  /* 0x000000040000795c */ /* 0x00afea0000300000 */
.L_x_25:
[----:B------:R-:W-:Y:S04]  /*2260*/  BSSY.RECONVERGENT B0, `(.L_x_26) ;  /* 0x0000003000007945 */ /* 0x000fe80003800200 */
[----:B------:R-:W-:Y:S05]  /*2270*/  @P2 BRA `(.L_x_27) ;  /* 0x0000000000042947 */ /* 0x000fea0003800000 */
[----:B-1-3--:R-:W-:Y:S05]  /*2280*/  BPT.TRAP 0x1 ;  /* 0x000000040000795c */ /* 0x00afea0000300000 */
.L_x_27:
[----:B-1-3--:R-:W-:Y:S05]  /*2290*/  BSYNC.RECONVERGENT B0 ;  /* 0x0000000000007941 */ /* 0x00afea0003800200 */
.L_x_26:
[----:B------:R-:W-:Y:S02]  /*22a0*/  UIADD3 UR8, UPT, UPT, UR13, 0x1, URZ ;  /* 0x000000010d087890 */ /* 0x000fe4000fffe0ff */
[----:B------:R-:W-:Y:S02]  /*22b0*/  USHF.L.U32 UR47, UR15, 0x5, URZ ;  /* 0x000000050f2f7899 */ /* 0x000fe400080006ff */
[----:B------:R-:W-:Y:S02]  /*22c0*/  UISETP.NE.AND UP0, UPT, UR8, 0x8, UPT ;  /* 0x000000080800788c */ /* 0x000fe4000bf05270 */
[----:B------:R-:W-:Y:S02]  /*22d0*/  UISETP.NE.AND UP2, UPT, UR28, 0x1, UPT ;  /* 0x000000011c00788c */ /* 0x000fe4000bf45270 */
[----:B------:R-:W-:Y:S02]  /*22e0*/  USEL UR9, URZ, 0x1, UP0 ;  /* 0x00000001ff097887 */ /* 0x000fe40008000000 */
[----:B------:R-:W-:Y:S02]  /*22f0*/  USEL UR48, UR8, URZ, UP0 ;  /* 0x000000ff08307287 */ /* 0x000fe40008000000 */
[----:B------:R-:W-:Y:S02]  /*2300*/  ULOP3.LUT UR35, UR35, UR9, URZ, 0x3c, !UPT ;  /* 0x0000000923237292 */ /* 0x000fe4000f8e3cff */
[----:B------:R-:W-:Y:S02]  /*2310*/  ULEA UR11, UR48, UR38, 0x3 ;  /* 0x00000026300b7291 */ /* 0x000fe4000f8e18ff */
[----:B------:R-:W-:Y:S02]  /*2320*/  UIMAD.WIDE.U32 UR8, UR47, UR34, URZ ;  /* 0x000000222f0872a5 */ /* 0x000fe4000f8e00ff */
[----:B------:R-:W-:Y:S01]  /*2330*/  UIADD3 UR36, UP1, UPT, UR68, 0x80, URZ ;  /* 0x0000008044247890 */ /* 0x000fe2000ff3e0ff */
[----:B--2---:R-:W-:Y:S01]  /*2340*/  MOV R3, UR35 ;  /* 0x0000002300037c02 */ /* 0x004fe20008000f00 */
[----:B------:R-:W-:Y:S02]  /*2350*/  ULEA UR14, UR13, UR38, 0xe ;  /* 0x000000260d0e7291 */ /* 0x000fe4000f8e70ff */
[----:B------:R-:W-:Y:S01]  /*2360*/  UISETP.NE.AND UP3, UPT, UR29, 0x1, UPT ;  /* 0x000000011d00788c */ /* 0x000fe2000bf65270 */
[----:B----4-:R-:W-:Y:S01]  /*2370*/  SHF.L.U32 R4, R3, 0x1f, RZ ;  /* 0x0000001f03047819 */ /* 0x010fe200000006ff */
[----:B------:R-:W-:Y:S02]  /*2380*/  ULOP3.LUT UR45, UR12, 0xfefffff8, URZ, 0xc0, !UPT ;  /* 0xfefffff80c2d7892 */ /* 0x000fe4000f8ec0ff */
[----:B------:R-:W-:Y:S01]  /*2390*/  UIADD3.X UR37, UPT, UPT, URZ, UR69, URZ, UP1, !UPT ;  /* 0x00000045ff257290 */ /* 0x000fe20008ffe4ff */
[----:B------:R4:W1:Y:S01]  /*23a0*/  SYNCS.PHASECHK.TRANS64.TRYWAIT P0, [UR11+0x40], R4 ;  /* 0x00004004ff0075a7 */ /* 0x000862000800110b */
[----:B------:R-:W-:Y:S02]  /*23b0*/  UIADD3 UR44, UPT, UPT, UR14, 0x8400, URZ ;  /* 0x000084000e2c7890 */ /* 0x000fe4000fffe0ff */
[----:B------:R-:W-:Y:S02]  /*23c0*/  UIADD3 UR60, UPT, UPT, UR14, 0x9400, URZ ;  /* 0x000094000e3c7890 */ /* 0x000fe4000fffe0ff */
[----:B------:R-:W-:Y:S02]  /*23d0*/  UIADD3 UR56, UPT, UPT, UR14, 0xa400, URZ ;  /* 0x0000a4000e387890 */ /* 0x000fe4000fffe0ff */
[----:B------:R-:W-:Y:S02]  /*23e0*/  ULEA UR19, UR13, UR38, 0xd ;  /* 0x000000260d137291 */ /* 0x000fe4000f8e68ff */
[----:B------:R-:W-:Y:S02]  /*23f0*/  ULEA UR16, UR50, UR51, 0x5 ;  /* 0x0000003332107291 */ /* 0x000fe4000f8e28ff */
[----:B------:R-:W-:Y:S02]  /*2400*/  UIADD3 UR52, UPT, UPT, UR14, 0xb400, URZ ;  /* 0x0000b4000e347890 */ /* 0x000fe4000fffe0ff */
[----:B------:R-:W-:Y:S02]  /*2410*/  ULEA UR23, UR49, UR16, 0xa ;  /* 0x0000001031177291 */ /* 0x000fe4000f8e50ff */
[----:B------:R-:W-:Y:S02]  /*2420*/  UIADD3 UR16, UPT, UPT, UR19, 0x28400, URZ ;  /* 0x0002840013107890 */ /* 0x000fe4000fffe0ff */
[----:B------:R-:W-:Y:S02]  /*2430*/  UIADD3 UR40, UP0, UPT, UR68, 0x180, URZ ;  /* 0x0000018044287890 */ /* 0x000fe4000ff1e0ff */
[----:B------:R-:W-:Y:S02]  /*2440*/  UPRMT UR23, UR23, 0x5410, URZ ;  /* 0x0000541017177896 */ /* 0x000fe400080000ff */
[----:B------:R-:W-:Y:S02]  /*2450*/  UIADD3.X UR41, UPT, UPT, URZ, UR69, URZ, UP0, !UPT ;  /* 0x00000045ff297290 */ /* 0x000fe400087fe4ff */
[----:B------:R-:W-:Y:S01]  /*2460*/  UIADD3 UR15, UPT, UPT, UR15, 0x1, URZ ;  /* 0x000000010f0f7890 */ /* 0x000fe2000fffe0ff */
[----:B------:R-:W-:Y:S01]  /*2470*/  UMOV UR42, 0x0 ;  /* 0x00000000002a7882 */ /* 0x000fe20000000000 */
[----:B------:R-:W-:Y:S02]  /*2480*/  UMOV UR43, 0x10000000 ;  /* 0x10000000002b7882 */ /* 0x000fe40000000000 */
[----:B------:R-:W-:Y:S01]  /*2490*/  UISETP.NE.AND UP0, UPT, UR15, UR66, UPT ;  /* 0x000000420f00728c */ /* 0x000fe2000bf05270 */
[----:B------:R-:W-:Y:S01]  /*24a0*/  UTMALDG.2D.2CTA [UR44], [UR36], desc[UR42] ;  /* 0x00002a2c240075b4 */ /* 0x000fe20008209000 */
[----:B------:R-:W-:Y:S01]  /*24b0*/  UMOV UR61, UR45 ;  /* 0x0000002d003d7c82 */ /* 0x000fe20008000000 */
[----:B------:R-:W-:Y:S01]  /*24c0*/  UMOV UR63, UR47 ;  /* 0x0000002f003f7c82 */ /* 0x000fe20008000000 */
[----:B------:R-:W-:Y:S01]  /*24d0*/  UMOV UR57, UR45 ;  /* 0x0000002d00397c82 */ /* 0x000fe20008000000 */
[----:B------:R-:W-:Y:S01]  /*24e0*/  UMOV UR59, UR47 ;  /* 0x0000002f003b7c82 */ /* 0x000fe20008000000 */
[----:B------:R-:W-:Y:S01]  /*24f0*/  UMOV UR53, UR45 ;  /* 0x0000002d00357c82 */ /* 0x000fe20008000000 */
[----:B------:R-:W-:Y:S01]  /*2500*/  UMOV UR55, UR47 ;  /* 0x0000002f00377c82 */ /* 0x000fe20008000000 */
[----:B------:R-:W-:Y:S01]  /*2510*/  UMOV UR17, UR45 ;  /* 0x0000002d00117c82 */ /* 0x000fe20008000000 */
[----:B------:R-:W-:Y:S01]  /*2520*/  UTMALDG.2D.2CTA [UR60], [UR36], desc[UR42] ;  /* 0x00002a3c240075b4 */ /* 0x000fe20008209000 */
[----:B------:R-:W-:Y:S02]  /*2530*/  UMOV UR8, UR9 ;  /* 0x0000000900087c82 */ /* 0x000fe40008000000 */
[----:B------:R-:W-:Y:S04]  /*2540*/  USHF.R.U32.HI UR11, URZ, UR33, UR8 ;  /* 0x00000021ff0b7299 */ /* 0x000fe80008011608 */
[----:B------:R-:W-:Y:S01]  /*2550*/  USEL UR11, UR47, UR11, !UP2 ;  /* 0x0000000b2f0b7287 */ /* 0x000fe2000d000000 */
[----:B------:R-:W-:Y:S01]  /*2560*/  UTMALDG.2D.2CTA [UR56], [UR36], desc[UR42] ;  /* 0x00002a38240075b4 */ /* 0x000fe20008209000 */
[----:B------:R-:W-:Y:S02]  /*2570*/  UISETP.NE.AND UP2, UPT, UR30, 0x1, UPT ;  /* 0x000000011e00788c */ /* 0x000fe4000bf45270 */
[----:B------:R-:W-:Y:S01]  /*2580*/  UIMAD.WIDE.U32 UR8, UR11, UR26, URZ ;  /* 0x0000001a0b0872a5 */ /* 0x000fe2000f8e00ff */
[----:B------:R-:W-:Y:S06]  /*2590*/  UTMALDG.2D.2CTA [UR52], [UR36], desc[UR42] ;  /* 0x00002a34240075b4 */ /* 0x000fec0008209000 */
[----:B------:R-:W-:Y:S02]  /*25a0*/  UMOV UR8, UR9 ;  /* 0x0000000900087c82 */ /* 0x000fe40008000000 */
[----:B------:R-:W-:Y:S04]  /*25b0*/  USHF.R.U32.HI UR8, URZ, UR27, UR8 ;  /* 0x0000001bff087299 */ /* 0x000fe80008011608 */
[----:B------:R-:W-:Y:S04]  /*25c0*/  USEL UR12, UR11, UR8, !UP3 ;  /* 0x000000080b0c7287 */ /* 0x000fe8000d800000 */
[----:B------:R-:W-:Y:S02]  /*25d0*/  UIMAD.WIDE.U32 UR8, UR12, UR32, URZ ;  /* 0x000000200c0872a5 */ /* 0x000fe4000f8e00ff */
[----:B------:R-:W-:Y:S05]  /*25e0*/  UIADD3 UR13, UPT, UPT, -UR12, URZ, URZ ;  /* 0x000000ff0c0d7290 */ /* 0x000fea000fffe1ff */
[----:B------:R-:W-:Y:S01]  /*25f0*/  UMOV UR8, UR9 ;  /* 0x0000000900087c82 */ /* 0x000fe20008000000 */
[----:B------:R-:W-:Y:S02]  /*2600*/  UIADD3 UR9, UPT, UPT, -UR11, URZ, URZ ;  /* 0x000000ff0b097290 */ /* 0x000fe4000fffe1ff */
[----:B------:R-:W-:Y:S02]  /*2610*/  USHF.R.U32.HI UR8, URZ, UR31, UR8 ;  /* 0x0000001fff087299 */ /* 0x000fe40008011608 */
[----:B------:R-:W-:Y:S02]  /*2620*/  UIMAD UR11, UR29, UR13, UR11 ;  /* 0x0000000d1d0b72a4 */ /* 0x000fe4000f8e020b */
[----:B------:R-:W-:Y:S02]  /*2630*/  USEL UR22, UR12, UR8, !UP2 ;  /* 0x000000080c167287 */ /* 0x000fe4000d000000 */
[----:B------:R-:W-:Y:S02]  /*2640*/  UIMAD UR14, UR28, UR9, UR47 ;  /* 0x000000091c0e72a4 */ /* 0x000fe4000f8e022f */
[----:B------:R-:W-:Y:S02]  /*2650*/  UIADD3 UR13, UPT, UPT, -UR22, URZ, URZ ;  /* 0x000000ff160d7290 */ /* 0x000fe4000fffe1ff */
[----:B------:R-:W-:Y:S02]  /*2660*/  UIADD3 UR8, UPT, UPT, UR19, 0x29400, URZ ;  /* 0x0002940013087890 */ /* 0x000fe4000fffe0ff */
[----:B------:R-:W-:Y:S02]  /*2670*/  UIMAD UR19, UR14, UR5, UR4 ;  /* 0x000000050e1372a4 */ /* 0x000fe4000f8e0204 */
[----:B------:R-:W-:Y:S02]  /*2680*/  UIMAD UR12, UR30, UR13, UR12 ;  /* 0x0000000d1e0c72a4 */ /* 0x000fe4000f8e020c */
[----:B------:R-:W-:Y:S02]  /*2690*/  UIMAD UR20, UR11, UR24, UR6 ;  /* 0x000000180b1472a4 */ /* 0x000fe4000f8e0206 */
[----:B------:R-:W-:Y:S01]  /*26a0*/  UIMAD UR21, UR12, UR25, UR7 ;  /* 0x000000190c1572a4 */ /* 0x000fe2000f8e0207 */
[----:B------:R-:W-:Y:S01]  /*26b0*/  UMOV UR9, UR45 ;  /* 0x0000002d00097c82 */ /* 0x000fe20008000000 */
[----:B------:R-:W-:Y:S01]  /*26c0*/  UMOV UR11, UR19 ;  /* 0x00000013000b7c82 */ /* 0x000fe20008000000 */
[----:B------:R-:W-:Y:S02]  /*26d0*/  UMOV UR14, UR22 ;  /* 0x00000016000e7c82 */ /* 0x000fe40008000000 */
[----:B------:R-:W-:Y:S02]  /*26e0*/  UMOV UR12, UR20 ;  /* 0x00000014000c7c82 */ /* 0x000fe40008000000 */
[----:B------:R-:W-:Y:S02]  /*26f0*/  UMOV UR13, UR21 ;  /* 0x00000015000d7c82 */ /* 0x000fe40008000000 */
[----:B------:R-:W-:Y:S01]  /*2700*/  UTMALDG.5D.IM2COL.2CTA [UR16], [UR40], UR23, desc[UR42] ;  /* 0x00002a10280073b4 */ /* 0x000fe20008261017 */
[----:B------:R2:W-:Y:S02]  /*2710*/  UTMALDG.5D.IM2COL.2CTA [UR8], [UR40], UR23, desc[UR42] ;  /* 0x00002a08280073b4 */ /* 0x0005e40008261017 */
[----:B--2---:R-:W-:Y:S01]  /*2720*/  UMOV UR23, UR66 ;  /* 0x0000004200177c82 */ /* 0x004fe20008000000 */
[----:B------:R-:W-:Y:S01]  /*2730*/  UMOV UR13, UR48 ;  /* 0x00000030000d7c82 */ /* 0x000fe20008000000 */
[----:B-1--4-:R-:W-:Y:S05]  /*2740*/  BRA.U UP0, `(.L_x_28) ;  /* 0xfffffff900947547 */ /* 0x012fea000b83ffff */
.L_x_22:
[----:B------:R-:W-:Y:S01]  /*2750*/  ULEA UR4, UR48, UR38, 0x3 ;  /* 0x0000002630047291 */ /* 0x000fe2000f8e18ff */
[----:B------:R-:W-:Y:S01]  /*2760*/  MOV R3, UR35 ;  /* 0x0000002300037c02 */ /* 0x000fe20008000f00 */
[----:B------:R-:W-:Y:S01]  /*2770*/  @!P1 SYNCS.ARRIVE.TRANS64.A1T0 RZ, [UR38+0xc8], RZ ;  /* 0x0000c8ffffff99a7 */ /* 0x000fe20008100026 */
[----:B------:R-:W-:Y:S02]  /*2780*/  UISETP.GT.AND UP0, UPT, UR77, UR76, UPT ;  /* 0x0000004c4d00728c */ /* 0x000fe4000bf04270 */
[----:B------:R-:W-:-:S04]  /*2790*/  SHF.L.U32 R3, R3, 0x1f, RZ ;  /* 0x0000001f03037819 */ /* 0x000fc800000006ff */
[----:B------:R1:W4:Y:S03]  /*27a0*/  SYNCS.PHASECHK.TRANS64.TRYWAIT P0, [UR4+0x40], R3 ;  /* 0x00004003ff0075a7 */ /* 0x0003260008001104 */
[----:B------:R-:W-:Y:S05]  /*27b0*/  BRA.U !UP0, `(.L_x_29) ;  /* 0x0000000508d47547 */ /* 0x000fea000b800000 */
[----:B------:R-:W2:Y:S01]  /*27c0*/  LDCU.64 UR6, c[0x0][0x5c0] ;  /* 0x0000b800ff0677ac */ /* 0x000ea20008000a00 */
[----:B------:R-:W2:Y:S01]  /*27d0*/  LDCU.64 UR4, c[0x0][0x5f8] ;  /* 0x0000bf00ff0477ac */ /* 0x000ea20008000a00 */
[----:B------:R-:W3:Y:S01]  /*27e0*/  LDCU UR8, c[0x0][0x5c8] ;  /* 0x0000b900ff0877ac */ /* 0x000ee20008000800 */
[----:B------:R-:W3:Y:S01]  /*27f0*/  LDCU UR47, c[0x0][0x600] ;  /* 0x0000c000ff2f77ac */ /* 0x000ee20008000800 */
[----:B------:R-:W-:Y:S01]  /*2800*/  UIADD3 UR9, UPT, UPT, UR77, -UR76, URZ ;  /* 0x8000004c4d097290 */ /* 0x000fe2000fffe0ff */
[----:B------:R-:W1:Y:S01]  /*2810*/  LDCU UR30, c[0x0][0x5a8] ;  /* 0x0000b500ff1e77ac */ /* 0x000e620008000800 */
[----:B--2---:R-:W-:Y:S02]  /*2820*/  UIMAD UR65, UR65, UR6, UR4 ;  /* 0x00000006414172a4 */ /* 0x004fe4000f8e0204 */
[----:B------:R-:W-:Y:S02]  /*2830*/  UIMAD UR49, UR64, UR7, UR5 ;  /* 0x00000007403172a4 */ /* 0x000fe4000f8e0205 */
[----:B------:R-:W-:Y:S01]  /*2840*/  UIADD3 UR64, UPT, UPT, UR9, UR23, URZ ;  /* 0x0000001709407290 */ /* 0x000fe2000fffe0ff */
[----:B------:R-:W2:Y:S01]  /*2850*/  LDCU UR29, c[0x0][0x59c] ;  /* 0x0000b380ff1d77ac */ /* 0x000ea20008000800 */
        /* <DEDUP_REMOVED lines=14> */
[----:B---3--:R-:W-:Y:S01]  /*2940*/  UIMAD UR47, UR70, UR8, UR47 ;  /* 0x00000008462f72a4 */ /* 0x008fe2000f8e022f */
[----:B--2---:R-:W-:-:S11]  /*2950*/  UMOV UR11, UR48 ;  /* 0x00000030000b7c82 */ /* 0x004fd60008000000 */
.L_x_35:
[----:B------:R-:W-:Y:S01]  /*2960*/  @!P3 MOV R4, 0xc000 ;  /* 0x0000c0000004b802 */ /* 0x000fe20000000f00 */
[----:B------:R-:W-:Y:S01]  /*2970*/  ULEA UR8, UR11, UR38, 0x3 ;  /* 0x000000260b087291 */ /* 0x000fe2000f8e18ff */
[----:B----4-:R-:W-:Y:S11]  /*2980*/  @P0 BRA `(.L_x_30) ;  /* 0x0000000000100947 */ /* 0x010ff60003800000 */
[----:B-1----:R-:W-:Y:S04]  /*2990*/  MOV R3, UR35 ;  /* 0x0000002300037c02 */ /* 0x002fe80008000f00 */
[----:B------:R-:W-:Y:S04]  /*29a0*/  SHF.L.U32 R6, R3, 0x1f, RZ ;  /* 0x0000001f03067819 */ /* 0x000fe800000006ff */
[----:B------:R-:W1:Y:S02]  /*29b0*/  SYNCS.PHASECHK.TRANS64.TRYWAIT P0, [UR8+0x40], R6 ;  /* 0x00004006ff0075a7 */ /* 0x000e640008001108 */
[----:B-1----:R-:W-:Y:S05]  /*29c0*/  @!P0 BRA `(.L_x_31) ;  /* 0x000000a8007c8947 */ /* 0x002fea0003800000 */
.L_x_30:
[----:B------:R2:W-:Y:S01]  /*29d0*/  @!P3 SYNCS.ARRIVE.TRANS64 RZ, [UR8], R4 ;  /* 0x00000004ffffb9a7 */ /* 0x0005e20008000008 */
[----:B------:R-:W-:Y:S04]  /*29e0*/  ULOP3.LUT UR9, UR67, 0x2, URZ, 0xfc, !UPT ;  /* 0x0000000243097892 */ /* 0x000fe8000f8efcff */
[----:B------:R-:W-:Y:S09]  /*29f0*/  UISETP.NE.AND UP0, UPT, UR9, 0x2, UPT ;  /* 0x000000020900788c */ /* 0x000ff2000bf05270 */
[----:B------:R-:W-:Y:S05]  /*2a00*/  BRA.U UP0, `(.L_x_32) ;  /* 0x0000000100047547 */ /* 0x000fea000b800000 */
[----:B-1----:R-:W-:Y:S05]  /*2a10*/  BPT.TRAP 0x1 ;  /* 0x000000040000795c */ /* 0x002fea0000300000 */
.L_x_32:
[----:B------:R-:W-:Y:S04]  /*2a20*/  BSSY.RECONVERGENT B0, `(.L_x_33) ;  /* 0x0000003000007945 */ /* 0x000fe80003800200 */
[----:B------:R-:W-:Y:S05]  /*2a30*/  @P2 BRA `(.L_x_34) ;  /* 0x0000000000042947 */ /* 0x000fea0003800000 */
[----:B-1----:R-:W-:Y:S05]  /*2a40*/  BPT.TRAP 0x1 ;  /* 0x000000040000795c */ /* 0x002fea0000300000 */
.L_x_34:
[----:B-1----:R-:W-:Y:S05]  /*2a50*/  BSYNC.RECONVERGENT B0 ;  /* 0x0000000000007941 */ /* 0x002fea0003800200 */
.L_x_33:
[----:B------:R-:W-:Y:S02]  /*2a60*/  UIADD3 UR9, UPT, UPT, UR11, 0x1, URZ ;  /* 0x000000010b097890 */ /* 0x000fe4000fffe0ff */
[----:B------:R-:W-:Y:S02]  /*2a70*/  USHF.L.U32 UR43, UR23, 0x5, URZ ;  /* 0x00000005172b7899 */ /* 0x000fe400080006ff */
[----:B------:R-:W-:Y:S02]  /*2a80*/  UISETP.NE.AND UP0, UPT, UR9, 0x8, UPT ;  /* 0x000000080900788c */ /* 0x000fe4000bf05270 */
[----:B------:R-:W-:Y:S02]  /*2a90*/  ULOP3.LUT UR41, UR8, 0xfefffff8, URZ, 0xc0, !UPT ;  /* 0xfefffff808297892 */ /* 0x000fe4000f8ec0ff */
[----:B------:R-:W-:Y:S02]  /*2aa0*/  USEL UR12, URZ, 0x1, UP0 ;  /* 0x00000001ff0c7887 */ /* 0x000fe40008000000 */
[----:B------:R-:W-:Y:S02]  /*2ab0*/  USEL UR48, UR9, URZ, UP0 ;  /* 0x000000ff09307287 */ /* 0x000fe40008000000 */
[----:B------:R-:W-:Y:S02]  /*2ac0*/  ULOP3.LUT UR35, UR35, UR12, URZ, 0x3c, !UPT ;  /* 0x0000000c23237292 */ /* 0x000fe4000f8e3cff */
[----:B------:R-:W-:Y:S02]  /*2ad0*/  ULEA UR9, UR48, UR38, 0x3 ;  /* 0x0000002630097291 */ /* 0x000fe4000f8e18ff */
[----:B------:R-:W-:Y:S02]  /*2ae0*/  ULEA UR12, UR11, UR38, 0xe ;  /* 0x000000260b0c7291 */ /* 0x000fe4000f8e70ff */
[----:B------:R-:W-:Y:S01]  /*2af0*/  ULEA UR20, UR11, UR38, 0xd ;  /* 0x000000260b147291 */ /* 0x000fe2000f8e68ff */
[----:B------:R-:W-:Y:S01]  /*2b00*/  MOV R3, UR35 ;  /* 0x0000002300037c02 */ /* 0x000fe20008000f00 */
[----:B------:R-:W-:Y:S02]  /*2b10*/  UISETP.NE.AND UP2, UPT, UR28, 0x1, UPT ;  /* 0x000000011c00788c */ /* 0x000fe4000bf45270 */
[----:B------:R-:W-:Y:S01]  /*2b20*/  UIADD3 UR36, UP1, UPT, UR68, 0x80, URZ ;  /* 0x0000008044247890 */ /* 0x000fe2000ff3e0ff */
[----:B--2---:R-:W-:Y:S01]  /*2b30*/  SHF.L.U32 R4, R3, 0x1f, RZ ;  /* 0x0000001f03047819 */ /* 0x004fe200000006ff */
[----:B------:R-:W-:Y:S02]  /*2b40*/  UISETP.NE.AND UP3, UPT, UR29, 0x1, UPT ;  /* 0x000000011d00788c */ /* 0x000fe4000bf65270 */
[----:B------:R-:W-:Y:S01]  /*2b50*/  UIADD3.X UR37, UPT, UPT, URZ, UR69, URZ, UP1, !UPT ;  /* 0x00000045ff257290 */ /* 0x000fe20008ffe4ff */
[----:B------:R1:W2:Y:S01]  /*2b60*/  SYNCS.PHASECHK.TRANS64.TRYWAIT P0, [UR9+0x40], R4 ;  /* 0x00004004ff0075a7 */ /* 0x0002a20008001109 */
[----:B------:R-:W-:Y:S02]  /*2b70*/  UIMAD.WIDE.U32 UR8, UR43, UR34, URZ ;  /* 0x000000222b0872a5 */ /* 0x000fe4000f8e00ff */
[----:B------:R-:W-:Y:S02]  /*2b80*/  UIADD3 UR40, UPT, UPT, UR12, 0x8400, URZ ;  /* 0x000084000c287890 */ /* 0x000fe4000fffe0ff */
[----:B------:R-:W-:Y:S02]  /*2b90*/  UIADD3 UR60, UPT, UPT, UR12, 0x9400, URZ ;  /* 0x000094000c3c7890 */ /* 0x000fe4000fffe0ff */
[----:B------:R-:W-:Y:S02]  /*2ba0*/  UIADD3 UR56, UPT, UPT, UR12, 0xa400, URZ ;  /* 0x0000a4000c387890 */ /* 0x000fe4000fffe0ff */
[----:B------:R-:W-:Y:S02]  /*2bb0*/  UIADD3 UR52, UPT, UPT, UR12, 0xb400, URZ ;  /* 0x0000b4000c347890 */ /* 0x000fe4000fffe0ff */
[----:B------:R-:W-:Y:S02]  /*2bc0*/  ULEA UR13, UR49, UR65, 0x5 ;  /* 0x00000041310d7291 */ /* 0x000fe4000f8e28ff */
[----:B------:R-:W-:Y:S02]  /*2bd0*/  UISETP.NE.AND UP4, UPT, UR30, 0x1, UPT ;  /* 0x000000011e00788c */ /* 0x000fe4000bf85270 */
[----:B------:R-:W-:Y:S02]  /*2be0*/  ULEA UR21, UR47, UR13, 0xa ;  /* 0x0000000d2f157291 */ /* 0x000fe4000f8e50ff */
[----:B------:R-:W-:Y:S02]  /*2bf0*/  UIADD3 UR44, UP0, UPT, UR68, 0x180, URZ ;  /* 0x00000180442c7890 */ /* 0x000fe4000ff1e0ff */
[----:B------:R-:W-:Y:S02]  /*2c00*/  UIADD3 UR16, UPT, UPT, UR20, 0x28400, URZ ;  /* 0x0002840014107890 */ /* 0x000fe4000fffe0ff */
[----:B------:R-:W-:Y:S02]  /*2c10*/  UIADD3.X UR45, UPT, UPT, URZ, UR69, URZ, UP0, !UPT ;  /* 0x00000045ff2d7290 */ /* 0x000fe400087fe4ff */
[----:B------:R-:W-:Y:S01]  /*2c20*/  UIADD3 UR23, UPT, UPT, UR23, 0x1, URZ ;  /* 0x0000000117177890 */ /* 0x000fe2000fffe0ff */
[----:B------:R-:W-:Y:S01]  /*2c30*/  UMOV UR50, 0x0 ;  /* 0x0000000000327882 */ /* 0x000fe20000000000 */
[----:B------:R-:W-:Y:S02]  /*2c40*/  UMOV UR51, 0x10000000 ;  /* 0x1000000000337882 */ /* 0x000fe40000000000 */
[----:B------:R-:W-:Y:S01]  /*2c50*/  UISETP.NE.AND UP0, UPT, UR23, UR64, UPT ;  /* 0x000000401700728c */ /* 0x000fe2000bf05270 */
[----:B------:R-:W-:Y:S01]  /*2c60*/  UMOV UR42, UR46 ;  /* 0x0000002e002a7c82 */ /* 0x000fe20008000000 */
[----:B------:R-:W-:Y:S01]  /*2c70*/  UMOV UR61, UR41 ;  /* 0x00000029003d7c82 */ /* 0x000fe20008000000 */
        /* <DEDUP_REMOVED lines=9> */
[----:B------:R-:W-:Y:S04]  /*2d10*/  USHF.R.U32.HI UR11, URZ, UR33, UR8 ;  /* 0x00000021ff0b7299 */ /* 0x000fe80008011608 */
[----:B------:R-:W-:Y:S01]  /*2d20*/  USEL UR11, UR43, UR11, !UP2 ;  /* 0x0000000b2b0b7287 */ /* 0x000fe2000d000000 */
[----:B------:R-:W-:Y:S03]  /*2d30*/  UTMALDG.2D.2CTA [UR56], [UR36], desc[UR50] ;  /* 0x00003238240075b4 */ /* 0x000fe60008209000 */
[----:B------:R-:W-:Y:S01]  /*2d40*/  UIMAD.WIDE.U32 UR8, UR11, UR26, URZ ;  /* 0x0000001a0b0872a5 */ /* 0x000fe2000f8e00ff */
[----:B------:R-:W-:Y:S06]  /*2d50*/  UTMALDG.2D.2CTA [UR52], [UR36], desc[UR50] ;  /* 0x00003234240075b4 */ /* 0x000fec0008209000 */
[----:B------:R-:W-:Y:S01]  /*2d60*/  UMOV UR8, UR9 ;  /* 0x0000000900087c82 */ /* 0x000fe20008000000 */
[----:B------:R-:W-:Y:S01]  /*2d70*/  UMOV UR9, UR41 ;  /* 0x0000002900097c82 */ /* 0x000fe20008000000 */
[----:B------:R-:W-:Y:S04]  /*2d80*/  USHF.R.U32.HI UR8, URZ, UR27, UR8 ;  /* 0x0000001bff087299 */ /* 0x000fe80008011608 */
[----:B------:R-:W-:Y:S02]  /*2d90*/  USEL UR12, UR11, UR8, !UP3 ;  /* 0x000000080b0c7287 */ /* 0x000fe4000d800000 */
[----:B------:R-:W-:Y:S02]  /*2da0*/  UIADD3 UR8, UPT, UPT, -UR11, URZ, URZ ;  /* 0x000000ff0b087290 */ /* 0x000fe4000fffe1ff */
[----:B------:R-:W-:Y:S02]  /*2db0*/  UIMAD.WIDE.U32 UR14, UR12, UR32, URZ ;  /* 0x000000200c0e72a5 */ /* 0x000fe4000f8e00ff */
[----:B------:R-:W-:Y:S04]  /*2dc0*/  UIMAD UR19, UR28, UR8, UR43 ;  /* 0x000000081c1372a4 */ /* 0x000fe8000f8e022b */
[----:B------:R-:W-:Y:S01]  /*2dd0*/  UIMAD UR19, UR19, UR5, UR4 ;  /* 0x00000005131372a4 */ /* 0x000fe2000f8e0204 */
[----:B------:R-:W-:Y:S01]  /*2de0*/  UMOV UR8, UR15 ;  /* 0x0000000f00087c82 */ /* 0x000fe20008000000 */
[----:B------:R-:W-:Y:S02]  /*2df0*/  UPRMT UR15, UR21, 0x5410, URZ ;  /* 0x00005410150f7896 */ /* 0x000fe400080000ff */
[----:B------:R-:W-:Y:S02]  /*2e00*/  USHF.R.U32.HI UR13, URZ, UR31, UR8 ;  /* 0x0000001fff0d7299 */ /* 0x000fe40008011608 */
[----:B------:R-:W-:Y:S02]  /*2e10*/  UIADD3 UR8, UPT, UPT, UR20, 0x29400, URZ ;  /* 0x0002940014087890 */ /* 0x000fe4000fffe0ff */
[----:B------:R-:W-:Y:S02]  /*2e20*/  USEL UR22, UR12, UR13, !UP4 ;  /* 0x0000000d0c167287 */ /* 0x000fe4000e000000 */
[----:B------:R-:W-:Y:S02]  /*2e30*/  UIADD3 UR13, UPT, UPT, -UR12, URZ, URZ ;  /* 0x000000ff0c0d7290 */ /* 0x000fe4000fffe1ff */
[----:B------:R-:W-:Y:S02]  /*2e40*/  UIADD3 UR14, UPT, UPT, -UR22, URZ, URZ ;  /* 0x000000ff160e7290 */ /* 0x000fe4000fffe1ff */
[----:B------:R-:W-:Y:S02]  /*2e50*/  UIMAD UR11, UR29, UR13, UR11 ;  /* 0x0000000d1d0b72a4 */ /* 0x000fe4000f8e020b */
[----:B------:R-:W-:Y:S02]  /*2e60*/  UIMAD UR12, UR30, UR14, UR12 ;  /* 0x0000000e1e0c72a4 */ /* 0x000fe4000f8e020c */
[----:B------:R-:W-:Y:S02]  /*2e70*/  UIMAD UR20, UR11, UR24, UR6 ;  /* 0x000000180b1472a4 */ /* 0x000fe4000f8e0206 */
[----:B------:R-:W-:Y:S01]  /*2e80*/  UIMAD UR21, UR12, UR25, UR7 ;  /* 0x000000190c1572a4 */ /* 0x000fe2000f8e0207 */
[----:B------:R-:W-:Y:S01]  /*2e90*/  UMOV UR11, UR19 ;  /* 0x00000013000b7c82 */ /* 0x000fe20008000000 */
[----:B------:R-:W-:Y:S03]  /*2ea0*/  UMOV UR14, UR22 ;  /* 0x00000016000e7c82 */ /* 0x000fe60008000000 */
[----:B------:R-:W-:Y:S02]  /*2eb0*/  UMOV UR12, UR20 ;  /* 0x00000014000c7c82 */ /* 0x000fe40008000000 */
[----:B------:R-:W-:Y:S02]  /*2ec0*/  UMOV UR13, UR21 ;  /* 0x00000015000d7c82 */ /* 0x000fe40008000000 */
[----:B------:R-:W-:Y:S01]  /*2ed0*/  UTMALDG.5D.IM2COL.2CTA [UR16], [UR44], UR15, desc[UR50] ;  /* 0x000032102c0073b4 */ /* 0x000fe2000826100f */
[----:B------:R3:W-:Y:S02]  /*2ee0*/  UTMALDG.5D.IM2COL.2CTA [UR8], [UR44], UR15, desc[UR50] ;  /* 0x000032082c0073b4 */ /* 0x0007e4000826100f */
[----:B---3--:R-:W-:Y:S01]  /*2ef0*/  UMOV UR11, UR48 ;  /* 0x00000030000b7c82 */ /* 0x008fe20008000000 */
[----:B-12---:R-:W-:Y:S05]  /*2f00*/  BRA.U UP0, `(.L_x_35) ;  /* 0xfffffff900947547 */ /* 0x006fea000b83ffff */
.L_x_29:
[----:B------:R-:W-:Y:S01]  /*2f10*/  SHF.L.U32 R4, R9, 0x1f, RZ ;  /* 0x0000001f09047819 */ /* 0x000fe200000006ff */
[----:B------:R-:W-:-:S03]  /*2f20*/  NOP ;  /* 0x0000000000007918 */ /* 0x000fc60000000000 */
[----:B----4-:R-:W4:Y:S02]  /*2f30*/  SYNCS.PHASECHK.TRANS64.TRYWAIT P0, [UR38+0xd0], R4 ;  /* 0x0000d004ff0075a7 */ /* 0x010f240008001126 */
[----:B----4-:R-:W-:Y:S05]  /*2f40*/  @!P0 BRA `(.L_x_36) ;  /* 0x000000a400348947 */ /* 0x010fea0003800000 */
.L_x_185:
[----:B-1----:R-:W1:Y:S01]  /*2f50*/  LDS.128 R4, [UR38+0x110] ;  /* 0x00011026ff047984 */ /* 0x002e620008000c00 */
[----:B------:R-:W-:Y:S02]  /*2f60*/  UIADD3 UR4, UPT, UPT, UR38, 0xd8, URZ ;  /* 0x000000d826047890 */ /* 0x000fe4000fffe0ff */
[----:B------:R-:W-:Y:S01]  /*2f70*/  UISETP.GE.AND UP0, UPT, UR39, 0x1, UPT ;  /* 0x000000012700788c */ /* 0x000fe2000bf06270 */
[----:B------:R-:W-:Y:S01]  /*2f80*/  @!PT LDS RZ, [RZ] ;  /* 0x00000000fffff984 */ /* 0x000fe20000000800 */
[----:B------:R-:W-:Y:S01]  /*2f90*/  @!PT LDS RZ, [RZ] ;  /* 0x00000000fffff984 */ /* 0x000fe20000000800 */
[----:B------:R-:W-:Y:S01]  /*2fa0*/  @!PT LDS RZ, [RZ] ;  /* 0x00000000fffff984 */ /* 0x000fe20000000800 */
[----:B------:R-:W-:Y:S01]  /*2fb0*/  @!PT LDS RZ, [RZ] ;  /* 0x00000000fffff984 */ /* 0x000fe20000000800 */
[----:B------:R4:W-:Y:S06]  /*2fc0*/  MEMBAR.ALL.CTA ;  /* 0x0000000000007992 */ /* 0x0009ec0000008000 */
[----:B----4-:R-:W4:Y:S01]  /*2fd0*/  FENCE.VIEW.ASYNC.S ;  /* 0x00000000000073c6 */ /* 0x010f220000000000 */
[----:B------:R-:W-:-:S09]  /*2fe0*/  UPRMT UR4, URZ, 0x654, UR4 ;  /* 0x00000654ff047896 */ /* 0x000fd20008000004 */
[----:B----4-:R-:W-:Y:S01]  /*2ff0*/  SYNCS.ARRIVE.TRANS64.RED.A1T0 RZ, [UR4], RZ ;  /* 0x000000ffffff79a7 */ /* 0x010fe20008100404 */
[----:B-1----:R-:W-:-:S13]  /*3000*/  LOP3.LUT P0, RZ, R6, 0x1, RZ, 0xc0, !PT ;  /* 0x0000000106ff7812 */ /* 0x002fda000780c0ff */
[----:B------:R-:W-:Y:S01]  /*3010*/  VOTEU.ANY UP1, P0 ;  /* 0x0000000000ff7886 */ /* 0x000fe20000020100 */
[----:B------:R-:W-:-:S13]  /*3020*/  PLOP3.LUT P0, PT, PT, PT, UP1, 0x80, 0x8 ;  /* 0x000000000008781c */ /* 0x000fda0003f0f018 */
[----:B------:R-:W-:Y:S02]  /*3030*/  @P0 MOV R3, R4 ;  /* 0x0000000400030202 */ /* 0x000fe40000000f00 */
[----:B------:R-:W-:Y:S02]  /*3040*/  @P0 LOP3.LUT R4, R5, 0xffff, RZ, 0xc0, !PT ;  /* 0x0000ffff05040812 */ /* 0x000fe400078ec0ff */
[----:B------:R-:W-:Y:S02]  /*3050*/  @P0 R2UR UR6, R3 ;  /* 0x00000000030602ca */ /* 0x000fe400000e0000 */
[----:B------:R-:W-:-:S11]  /*3060*/  @P0 R2UR UR5, R4 ;  /* 0x00000000040502ca */ /* 0x000fd600000e0000 */
[----:B------:R-:W-:Y:S02]  /*3070*/  @UP1 UMOV UR72, UR6 ;  /* 0x0000000600481c82 */ /* 0x000fe40008000000 */
[----:B------:R-:W-:Y:S01]  /*3080*/  @UP1 UMOV UR71, UR5 ;  /* 0x0000000500471c82 */ /* 0x000fe20008000000 */
[----:B------:R-:W-:Y:S05]  /*3090*/  BRA.U !UP0, `(.L_x_37) ;  /* 0x0000000108d47547 */ /* 0x000fea000b800000 */
[----:B------:R-:W3:Y:S01]  /*30a0*/  LDCU.128 UR16, c[0x0][0xc10] ;  /* 0x00018200ff1077ac */ /* 0x000ee20008000c00 */
[----:B------:R-:W1:Y:S01]  /*30b0*/  LDCU UR20, c[0x0][0xc20] ;  /* 0x00018400ff1477ac */ /* 0x000e620008000800 */
[----:B------:R-:W4:Y:S01]  /*30c0*/  LDCU UR13, c[0x0][0xc0c] ;  /* 0x00018180ff0d77ac */ /* 0x000f220008000800 */
[----:B------:R-:W2:Y:S01]  /*30d0*/  LDCU.64 UR14, c[0x0][0xc28] ;  /* 0x00018500ff0e77ac */ /* 0x000ea20008000a00 */
[----:B------:R-:W-:Y:S02]  /*30e0*/  UISETP.NE.AND UP3, UPT, UR39, 0x1, UPT ;  /* 0x000000012700788c */ /* 0x000fe4000bf65270 */
[----:B---3--:R-:W-:Y:S02]  /*30f0*/  UIMAD.WIDE.U32 UR4, UR74, UR19, URZ ;  /* 0x000000134a0472a5 */ /* 0x008fe4000f8e00ff */
[----:B------:R-:W-:Y:S02]  /*3100*/  UIMAD.WIDE.U32 UR6, UR75, UR16, URZ ;  /* 0x000000104b0672a5 */ /* 0x000fe4000f8e00ff */
[----:B------:R-:W-:-:S02]  /*3110*/  UISETP.NE.AND UP0, UPT, UR18, 0x1, UPT ;  /* 0x000000011200788c */ /* 0x000fc4000bf05270 */
[----:B------:R-:W-:Y:S01]  /*3120*/  UIMAD.WIDE.U32 UR10, UR71, UR19, URZ ;  /* 0x00000013470a72a5 */ /* 0x000fe2000f8e00ff */
[----:B------:R-:W-:Y:S01]  /*3130*/  UMOV UR4, UR5 ;  /* 0x0000000500047c82 */ /* 0x000fe20008000000 */
[----:B----4-:R-:W-:Y:S02]  /*3140*/  UISETP.NE.AND UP2, UPT, UR13, 0x1, UPT ;  /* 0x000000010d00788c */ /* 0x010fe4000bf45270 */
[----:B-1----:R-:W-:Y:S02]  /*3150*/  USHF.R.U32.HI UR5, URZ, UR20, UR4 ;  /* 0x00000014ff057299 */ /* 0x002fe40008011604 */
[----:B------:R-:W-:Y:S01]  /*3160*/  UIMAD.WIDE.U32 UR8, UR72, UR16, URZ ;  /* 0x00000010480872a5 */ /* 0x000fe2000f8e00ff */
[----:B------:R-:W-:Y:S01]  /*3170*/  UMOV UR4, UR7 ;  /* 0x0000000700047c82 */ /* 0x000fe20008000000 */
[----:B------:R-:W-:Y:S02]  /*3180*/  USEL UR5, UR74, UR5, !UP0 ;  /* 0x000000054a057287 */ /* 0x000fe4000c000000 */
[----:B------:R-:W-:-:S02]  /*3190*/  USHF.R.U32.HI UR4, URZ, UR17, UR4 ;  /* 0x00000011ff047299 */ /* 0x000fc40008011604 */
[----:B--2---:R-:W-:Y:S02]  /*31a0*/  UIMAD.WIDE.U32 UR6, UR5, UR14, URZ ;  /* 0x0000000e050672a5 */ /* 0x004fe4000f8e00ff */
[----:B------:R-:W-:Y:S01]  /*31b0*/  USEL UR12, UR75, UR4, !UP2 ;  /* 0x000000044b0c7287 */ /* 0x000fe2000d000000 */
[----:B------:R-:W-:Y:S02]  /*31c0*/  UMOV UR8, UR9 ;  /* 0x0000000900087c82 */ /* 0x000fe40008000000 */
[----:B------:R-:W-:Y:S01]  /*31d0*/  UMOV UR4, UR11 ;  /* 0x0000000b00047c82 */ /* 0x000fe20008000000 */
[----:B------:R-:W-:Y:S01]  /*31e0*/  UIMAD.WIDE.U32 UR10, UR12, UR14, URZ ;  /* 0x0000000e0c0a72a5 */ /* 0x000fe2000f8e00ff */
[----:B------:R-:W-:Y:S01]  /*31f0*/  UMOV UR6, UR7 ;  /* 0x0000000700067c82 */ /* 0x000fe20008000000 */
[----:B------:R-:W-:Y:S02]  /*3200*/  USHF.R.U32.HI UR4, URZ, UR20, UR4 ;  /* 0x00000014ff047299 */ /* 0x000fe40008011604 */
[----:B------:R-:W-:-:S02]  /*3210*/  @UP3 USHF.R.U32.HI UR5, URZ, UR15, UR6 ;  /* 0x0000000fff053299 */ /* 0x000fc40008011606 */
[----:B------:R-:W-:Y:S01]  /*3220*/  USHF.R.U32.HI UR17, URZ, UR17, UR8 ;  /* 0x00000011ff117299 */ /* 0x000fe20008011608 */
[----:B------:R-:W-:Y:S01]  /*3230*/  UMOV UR6, UR11 ;  /* 0x0000000b00067c82 */ /* 0x000fe20008000000 */
[----:B------:R-:W-:Y:S02]  /*3240*/  USEL UR4, UR71, UR4, !UP0 ;  /* 0x0000000447047287 */ /* 0x000fe4000c000000 */
[----:B------:R-:W-:Y:S02]  /*3250*/  @UP3 USHF.R.U32.HI UR12, URZ, UR15, UR6 ;  /* 0x0000000fff0c3299 */ /* 0x000fe40008011606 */
[----:B------:R-:W-:Y:S02]  /*3260*/  UIMAD UR6, UR39, UR5, URZ ;  /* 0x00000005270672a4 */ /* 0x000fe4000f8e02ff */
[----:B------:R-:W-:Y:S02]  /*3270*/  USEL UR5, UR72, UR17, !UP2 ;  /* 0x0000001148057287 */ /* 0x000fe4000d000000 */
[----:B------:R-:W-:-:S02]  /*3280*/  UIMAD UR8, UR39, UR12, URZ ;  /* 0x0000000c270872a4 */ /* 0x000fc4000f8e02ff */
[----:B------:R-:W-:Y:S02]  /*3290*/  UISETP.GE.AND UP0, UPT, UR4, UR6, UPT ;  /* 0x000000060400728c */ /* 0x000fe4000bf06270 */
[----:B------:R-:W-:Y:S02]  /*32a0*/  UIMAD.WIDE.U32 UR6, UR4, UR14, URZ ;  /* 0x0000000e040672a5 */ /* 0x000fe4000f8e00ff */
[----:B------:R-:W-:Y:S02]  /*32b0*/  UISETP.GE.OR UP0, UPT, UR5, UR8, UP0 ;  /* 0x000000080500728c */ /* 0x000fe40008706670 */
[----:B------:R-:W-:Y:S02]  /*32c0*/  UIMAD.WIDE.U32 UR8, UR5, UR14, URZ ;  /* 0x0000000e050872a5 */ /* 0x000fe4000f8e00ff */
[----:B------:R-:W-:Y:S01]  /*32d0*/  UIADD3 UR10, UPT, UPT, -UR4, URZ, URZ ;  /* 0x000000ff040a7290 */ /* 0x000fe2000fffe1ff */
[----:B------:R-:W-:Y:S02]  /*32e0*/  UMOV UR6, UR7 ;  /* 0x0000000700067c82 */ /* 0x000fe40008000000 */
[----:B------:R-:W-:-:S02]  /*32f0*/  USHF.R.U32.HI UR6, URZ, UR15, UR6 ;  /* 0x0000000fff067299 */ /* 0x000fc40008011606 */
[----:B------:R-:W-:Y:S02]  /*3300*/  UIMAD UR10, UR18, UR10, UR71 ;  /* 0x0000000a120a72a4 */ /* 0x000fe4000f8e0247 */
[----:B------:R-:W-:Y:S01]  /*3310*/  USEL UR6, UR4, UR6, !UP3 ;  /* 0x0000000604067287 */ /* 0x000fe2000d800000 */
[----:B------:R-:W-:Y:S01]  /*3320*/  @!UP0 UMOV UR7, UR9 ;  /* 0x0000000900078c82 */ /* 0x000fe20008000000 */
[----:B------:R-:W-:Y:S02]  /*3330*/  UIADD3 UR9, UPT, UPT, -UR5, URZ, URZ ;  /* 0x000000ff05097290 */ /* 0x000fe4000fffe1ff */
[----:B------:R-:W-:Y:S02]  /*3340*/  @!UP0 USHF.R.U32.HI UR7, URZ, UR15, UR7 ;  /* 0x0000000fff078299 */ /* 0x000fe40008011607 */
[----:B------:R-:W-:Y:S02]  /*3350*/  UIADD3 UR8, UPT, UPT, -UR6, URZ, URZ ;  /* 0x000000ff06087290 */ /* 0x000fe4000fffe1ff */
[----:B------:R-:W-:-:S02]  /*3360*/  @!UP0 USEL UR7, UR5, UR7, !UP3 ;  /* 0x0000000705078287 */ /* 0x000fc4000d800000 */
[----:B------:R-:W-:Y:S02]  /*3370*/  UIMAD UR8, UR39, UR8, UR4 ;  /* 0x00000008270872a4 */ /* 0x000fe4000f8e0204 */
[----:B------:R-:W-:Y:S02]  /*3380*/  @!UP0 UIADD3 UR6, UPT, UPT, UR6, -UR7, URZ ;  /* 0x8000000706068290 */ /* 0x000fe4000fffe0ff */
[----:B------:R-:W-:Y:S02]  /*3390*/  @!UP0 UIMAD UR7, UR8, UR12, UR7 ;  /* 0x0000000c080782a4 */ /* 0x000fe4000f8e0207 */
[----:B------:R-:W-:Y:S02]  /*33a0*/  @!UP0 UIMAD UR4, UR39, UR6, UR5 ;  /* 0x00000006270482a4 */ /* 0x000fe4000f8e0205 */
[----:B------:R-:W-:Y:S02]  /*33b0*/  UIMAD UR6, UR13, UR9, UR72 ;  /* 0x000000090d0672a4 */ /* 0x000fe4000f8e0248 */
[----:B------:R-:W-:Y:S01]  /*33c0*/  UIMAD UR71, UR4, UR18, UR10 ;  /* 0x00000012044772a4 */ /* 0x000fe2000f8e020a */
[----:B------:R-:W-:-:S02]  /*33d0*/  @!UP0 UMOV UR5, UR7 ;  /* 0x0000000700058c82 */ /* 0x000fc40008000000 */
[----:B------:R-:W-:-:S12]  /*33e0*/  UIMAD UR72, UR5, UR13, UR6 ;  /* 0x0000000d054872a4 */ /* 0x000fd8000f8e0206 */
.L_x_37:
[----:B------:R-:W1:Y:S02]  /*33f0*/  LDCU UR4, c[0x0][0xc30] ;  /* 0x00018600ff0477ac */ /* 0x000e640008000800 */
[----:B-1----:R-:W-:-:S09]  /*3400*/  UISETP.NE.AND UP0, UPT, UR4, 0x1, UPT ;  /* 0x000000010400788c */ /* 0x002fd2000bf05270 */
[----:B------:R-:W-:Y:S05]  /*3410*/  BRA.U UP0, `(.L_x_38) ;  /* 0x0000000100447547 */ /* 0x000fea000b800000 */
[----:B------:R-:W1:Y:S01]  /*3420*/  LDCU.128 UR8, c[0x0][0xc10] ;  /* 0x00018200ff0877ac */ /* 0x000e620008000c00 */
[----:B------:R-:W4:Y:S01]  /*3430*/  LDCU UR12, c[0x0][0xc0c] ;  /* 0x00018180ff0c77ac */ /* 0x000f220008000800 */
[----:B------:R-:W2:Y:S01]  /*3440*/  LDCU UR13, c[0x0][0xc20] ;  /* 0x00018400ff0d77ac */ /* 0x000ea20008000800 */
[----:B-1----:R-:W-:Y:S02]  /*3450*/  UIMAD.WIDE.U32 UR6, UR72, UR8, URZ ;  /* 0x00000008480672a5 */ /* 0x002fe4000f8e00ff */
[----:B------:R-:W-:Y:S02]  /*3460*/  UIMAD.WIDE.U32 UR4, UR71, UR11, URZ ;  /* 0x0000000b470472a5 */ /* 0x000fe4000f8e00ff */
[----:B----4-:R-:W-:Y:S02]  /*3470*/  UISETP.NE.AND UP2, UPT, UR12, 0x1, UPT ;  /* 0x000000010c00788c */ /* 0x010fe4000bf45270 */
[----:B------:R-:W-:Y:S01]  /*3480*/  UISETP.NE.AND UP0, UPT, UR10, 0x1, UPT ;  /* 0x000000010a00788c */ /* 0x000fe2000bf05270 */
[----:B------:R-:W-:-:S02]  /*3490*/  UMOV UR6, UR7 ;  /* 0x0000000700067c82 */ /* 0x000fc40008000000 */
[----:B------:R-:W-:Y:S01]  /*34a0*/  UMOV UR4, UR5 ;  /* 0x0000000500047c82 */ /* 0x000fe20008000000 */
[----:B------:R-:W-:Y:S02]  /*34b0*/  USHF.R.U32.HI UR6, URZ, UR9, UR6 ;  /* 0x00000009ff067299 */ /* 0x000fe40008011606 */
[----:B--2---:R-:W-:Y:S02]  /*34c0*/  USHF.R.U32.HI UR4, URZ, UR13, UR4 ;  /* 0x0000000dff047299 */ /* 0x004fe40008011604 */
[----:B------:R-:W-:Y:S02]  /*34d0*/  USEL UR5, UR72, UR6, !UP2 ;  /* 0x0000000648057287 */ /* 0x000fe4000d000000 */
[----:B------:R-:W-:-:S04]  /*34e0*/  USEL UR4, UR71, UR4, !UP0 ;  /* 0x0000000447047287 */ /* 0x000fc8000c000000 */
[----:B------:R-:W-:Y:S02]  /*34f0*/  UIADD3 UR6, UPT, UPT, UR5, -UR4, URZ ;  /* 0x8000000405067290 */ /* 0x000fe4000fffe0ff */
[----:B------:R-:W-:Y:S02]  /*3500*/  UIADD3 UR4, UPT, UPT, -UR5, UR4, URZ ;  /* 0x0000000405047290 */ /* 0x000fe4000fffe1ff */
[----:B------:R-:W-:Y:S02]  /*3510*/  UIMAD UR71, UR6, UR10, UR71 ;  /* 0x0000000a064772a4 */ /* 0x000fe4000f8e0247 */
[----:B------:R-:W-:-:S12]  /*3520*/  UIMAD UR72, UR4, UR12, UR72 ;  /* 0x0000000c044872a4 */ /* 0x000fd8000f8e0248 */
.L_x_38:
[----:B------:R-:W-:Y:S02]  /*3530*/  R2UR UR5, R76 ;  /* 0x000000004c0572ca */ /* 0x000fe400000e0000 */
[----:B------:R-:W-:Y:S02]  /*3540*/  R2UR UR4, R75 ;  /* 0x000000004b0472ca */ /* 0x000fe400000e0000 */
[----:B------:R-:W-:Y:S02]  /*3550*/  PLOP3.LUT P1, PT, PT, PT, PT, 0x80, 0x8 ;  /* 0x000000000008781c */ /* 0x000fe40003f2f070 */
[----:B------:R-:W-:-:S07]  /*3560*/  LOP3.LUT R9, R9, 0x1, RZ, 0x3c, !PT ;  /* 0x0000000109097812 */ /* 0x000fce00078e3cff */
[----:B------:R-:W-:Y:S02]  /*3570*/  UIADD3 UR21, UPT, UPT, UR72, UR5, URZ ;  /* 0x0000000548157290 */ /* 0x000fe4000fffe0ff */
[----:B------:R-:W-:Y:S01]  /*3580*/  UIADD3 UR16, UPT, UPT, UR71, UR4, URZ ;  /* 0x0000000447107290 */ /* 0x000fe2000fffe0ff */
[----:B------:R-:W-:Y:S11]  /*3590*/  BRA.U UP1, `(.L_x_39) ;  /* 0xffffffe101b87547 */ /* 0x000ff6000b83ffff */
[----:B------:R-:W-:Y:S01]  /*35a0*/  UIADD3 UR38, UPT, UPT, UR38, 0x40, URZ ;  /* 0x0000004026267890 */ /* 0x000fe2000fffe0ff */
[----:B------:R-:W-:-:S03]  /*35b0*/  MOV R3, UR35 ;  /* 0x0000002300037c02 */ /* 0x000fc60008000f00 */
[----:B------:R-:W-:Y:S01]  /*35c0*/  ULEA UR4, UR48, UR38, 0x3 ;  /* 0x0000002630047291 */ /* 0x000fe2000f8e18ff */
[----:B------:R-:W-:-:S08]  /*35d0*/  SHF.L.U32 R3, R3, 0x1f, RZ ;  /* 0x0000001f03037819 */ /* 0x000fd000000006ff */
[----:B------:R-:W1:Y:S02]  /*35e0*/  SYNCS.PHASECHK.TRANS64.TRYWAIT P0, [UR4], R3 ;  /* 0x00000003ff0075a7 */ /* 0x000e640008001104 */
[----:B-1----:R-:W-:Y:S05]  /*35f0*/  @!P0 BRA `(.L_x_40) ;  /* 0x0000009c00a08947 */ /* 0x002fea0003800000 */
.L_x_187:
[----:B------:R-:W-:-:S04]  /*3600*/  UIADD3 UR4, UPT, UPT, UR48, 0x1, URZ ;  /* 0x0000000130047890 */ /* 0x000fc8000fffe0ff */
[----:B------:R-:W-:-:S04]  /*3610*/  UISETP.NE.AND UP0, UPT, UR4, 0x8, UPT ;  /* 0x000000080400788c */ /* 0x000fc8000bf05270 */
[----:B------:R-:W-:Y:S02]  /*3620*/  USEL UR5, URZ, 0x1, UP0 ;  /* 0x00000001ff057887 */ /* 0x000fe40008000000 */
[----:B------:R-:W-:Y:S02]  /*3630*/  USEL UR4, UR4, URZ, UP0 ;  /* 0x000000ff04047287 */ /* 0x000fe40008000000 */
[----:B------:R-:W-:Y:S02]  /*3640*/  ULOP3.LUT UR6, UR35, UR5, URZ, 0x3c, !UPT ;  /* 0x0000000523067292 */ /* 0x000fe4000f8e3cff */
[----:B------:R-:W-:-:S04]  /*3650*/  ULEA UR5, UR4, UR38, 0x3 ;  /* 0x0000002604057291 */ /* 0x000fc8000f8e18ff */
[----:B-1----:R-:W-:-:S04]  /*3660*/  MOV R3, UR6 ;  /* 0x0000000600037c02 */ /* 0x002fc80008000f00 */
[----:B------:R-:W-:-:S04]  /*3670*/  SHF.L.U32 R3, R3, 0x1f, RZ ;  /* 0x0000001f03037819 */ /* 0x000fc800000006ff */
[----:B------:R-:W1:Y:S02]  /*3680*/  SYNCS.PHASECHK.TRANS64.TRYWAIT P0, [UR5], R3 ;  /* 0x00000003ff0075a7 */ /* 0x000e640008001105 */
[----:B-1----:R-:W-:Y:S05]  /*3690*/  @!P0 BRA `(.L_x_41) ;  /* 0x0000009c00908947 */ /* 0x002fea0003800000 */
.L_x_189:
        /* <DEDUP_REMOVED lines=10> */
.L_x_191:
        /* <DEDUP_REMOVED lines=10> */
.L_x_193:
        /* <DEDUP_REMOVED lines=10> */
.L_x_195:
        /* <DEDUP_REMOVED lines=10> */
.L_x_197:
        /* <DEDUP_REMOVED lines=10> */
.L_x_199:
[----:B------:R-:W-:-:S04]  /*39c0*/  UIADD3 UR4, UPT, UPT, UR4, 0x1, URZ ;  /* 0x0000000104047890 */ /* 0x000fc8000fffe0ff */
[----:B------:R-:W-:-:S04]  /*39d0*/  UISETP.NE.AND UP0, UPT, UR4, 0x8, UPT ;  /* 0x000000080400788c */ /* 0x000fc8000bf05270 */
[----:B------:R-:W-:Y:S02]  /*39e0*/  USEL UR5, URZ, 0x1, UP0 ;  /* 0x00000001ff057887 */ /* 0x000fe40008000000 */
[----:B------:R-:W-:Y:S02]  /*39f0*/  USEL UR4, UR4, URZ, UP0 ;  /* 0x000000ff04047287 */ /* 0x000fe40008000000 */
[----:B------:R-:W-:Y:S02]  /*3a00*/  ULOP3.LUT UR5, UR6, UR5, URZ, 0x3c, !UPT ;  /* 0x0000000506057292 */ /* 0x000fe4000f8e3cff */
[----:B------:R-:W-:-:S04]  /*3a10*/  ULEA UR4, UR4, UR38, 0x3 ;  /* 0x0000002604047291 */ /* 0x000fc8000f8e18ff */
[----:B------:R-:W-:Y:S02]  /*3a20*/  IMAD.U32 R2, RZ, RZ, UR5 ;  /* 0x00000005ff027e24 */ /* 0x000fe4000f8e00ff */
[----:B-1----:R-:W-:-:S03]  /*3a30*/  MOV R0, UR4 ;  /* 0x0000000400007c02 */ /* 0x002fc60008000f00 */
[----:B------:R-:W-:-:S07]  /*3a40*/  SHF.L.U32 R3, R2, 0x1f, RZ ;  /* 0x0000001f02037819 */ /* 0x000fce00000006ff */
.L_x_47:
[----:B-1----:R1:W4:Y:S02]  /*3a50*/  SYNCS.PHASECHK.TRANS64.TRYWAIT P0, [R0+URZ], R3 ;  /* 0x00000003000075a7 */ /* 0x00232400080011ff */
[----:B----4-:R-:W-:Y:S05]  /*3a60*/  @!P0 NANOSLEEP.SYNCS 0x989680 ;  /* 0x009896800000895d */ /* 0x010fea0003900000 */
[----:B------:R-:W4:Y:S02]  /*3a70*/  @!P0 SYNCS.PHASECHK.TRANS64 P0, [R0+URZ], R3 ;  /* 0x00000003000085a7 */ /* 0x000f2400080010ff */
[----:B--234-:R-:W-:Y:S05]  /*3a80*/  @P0 EXIT ;  /* 0x000000000000094d */ /* 0x01cfea0003800000 */
[----:B------:R-:W-:Y:S05]  /*3a90*/  BRA `(.L_x_47) ;  /* 0xfffffffc00ec7947 */ /* 0x000fea000383ffff */
.L_x_21:
[----:B------:R-:W2:Y:S02]  /*3aa0*/  S2UR UR4, SR_CgaCtaId ;  /* 0x00000000000479c3 */ /* 0x000ea40000008800 */
[----:B--2---:R-:W-:-:S04]  /*3ab0*/  UISETP.NE.AND UP0, UPT, UR4, URZ, UPT ;  /* 0x000000ff0400728c */ /* 0x004fc8000bf05270 */
[----:B------:R-:W-:-:S09]  /*3ac0*/  UISETP.NE.OR UP0, UPT, UR17, 0x1, UP0 ;  /* 0x000000011100788c */ /* 0x000fd20008705670 */
[----:B------:R-:W-:Y:S05]  /*3ad0*/  BRA.U UP0, `(.L_x_48) ;  /* 0x0000000100b47547 */ /* 0x000fea000b800000 */
[----:B------:R-:W2:Y:S01]  /*3ae0*/  S2UR UR5, SR_CgaCtaId ;  /* 0x00000000000579c3 */ /* 0x000ea20000008800 */
[----:B------:R-:W-:Y:S01]  /*3af0*/  UMOV UR4, 0x400 ;  /* 0x0000040000047882 */ /* 0x000fe20000000000 */
[----:B------:R-:W-:Y:S01]  /*3b00*/  HFMA2 R2, -RZ, RZ, 0, 5.9604644775390625e-08 ;  /* 0x00000001ff027431 */ /* 0x000fe200000001ff */
[----:B------:R-:W-:Y:S01]  /*3b10*/  ISETP.GE.U32.AND P0, PT, R3, 0x2, PT ;  /* 0x000000020300780c */ /* 0x000fe20003f06070 */
[----:B------:R-:W-:Y:S01]  /*3b20*/  IMAD.MOV.U32 R8, RZ, RZ, RZ ;  /* 0x000000ffff087224 */ /* 0x000fe200078e00ff */
[----:B--2---:R-:W-:-:S04]  /*3b30*/  ULEA UR4, UR5, UR4, 0x18 ;  /* 0x0000000405047291 */ /* 0x004fc8000f8ec0ff */
[----:B------:R-:W-:Y:S02]  /*3b40*/  UIADD3 UR5, UPT, UPT, UR4, 0xd8, URZ ;  /* 0x000000d804057890 */ /* 0x000fe4000fffe0ff */
[----:B------:R-:W-:Y:S02]  /*3b50*/  UIADD3 UR8, UPT, UPT, UR4, 0xd0, URZ ;  /* 0x000000d004087890 */ /* 0x000fe4000fffe0ff */
[----:B------:R-:W-:-:S12]  /*3b60*/  UPRMT UR5, URZ, 0x654, UR5 ;  /* 0x00000654ff057896 */ /* 0x000fd80008000005 */
.L_x_51:
[----:B------:R-:W-:Y:S01]  /*3b70*/  SHF.L.U32 R7, R2, 0x1f, RZ ;  /* 0x0000001f02077819 */ /* 0x000fe200000006ff */
[----:B------:R-:W-:Y:S02]  /*3b80*/  IMAD.U32 R4, RZ, RZ, UR8 ;  /* 0x00000008ff047e24 */ /* 0x000fe4000f8e00ff */
[----:B------:R-:W-:Y:S01]  /*3b90*/  @!P0 IMAD.MOV.U32 R5, RZ, RZ, 0x10 ;  /* 0x00000010ff058424 */ /* 0x000fe200078e00ff */
[----:B------:R-:W2:Y:S02]  /*3ba0*/  SYNCS.PHASECHK.TRANS64.TRYWAIT P1, [UR4+0xd8], R7 ;  /* 0x0000d807ff0075a7 */ /* 0x000ea40008021104 */
[----:B------:R-:W-:-:S04]  /*3bb0*/  PRMT R9, R3, 0x654, R4 ;  /* 0x0000065403097816 */ /* 0x000fc80000000004 */
[----:B------:R-:W-:Y:S01]  /*3bc0*/  SEL R0, R9, R0, !P0 ;  /* 0x0000000009007207 */ /* 0x000fe20004000000 */
[----:B--2---:R-:W-:Y:S06]  /*3bd0*/  @!P1 BRA `(.L_x_49) ;  /* 0x0000009800d09947 */ /* 0x004fec0003800000 */
.L_x_201:
[----:B------:R-:W-:Y:S01]  /*3be0*/  UIADD3 UR6, UPT, UPT, UR4, 0x110, URZ ;  /* 0x0000011004067890 */ /* 0x000fe2000fffe0ff */
[----:B------:R3:W-:Y:S01]  /*3bf0*/  @!P0 SYNCS.ARRIVE.TRANS64.RED RZ, [R0+URZ], R5 ;  /* 0x0000000500ff89a7 */ /* 0x0007e200080004ff */
[----:B------:R-:W-:Y:S01]  /*3c00*/  UIADD3 UR7, UPT, UPT, UR4, 0xd0, URZ ;  /* 0x000000d004077890 */ /* 0x000fe2000fffe0ff */
[----:B------:R-:W-:-:S08]  /*3c10*/  LOP3.LUT R2, R2, 0x1, RZ, 0x3c, !PT ;  /* 0x0000000102027812 */ /* 0x000fd000078e3cff */
[----:B------:R-:W-:Y:S06]  /*3c20*/  UGETNEXTWORKID.BROADCAST [UR6], [UR7] ;  /* 0x00000000060073ca */ /* 0x000fec0008000100 */
[----:B---3--:R-:W-:-:S04]  /*3c30*/  SHF.L.U32 R5, R8, 0x1f, RZ ;  /* 0x0000001f08057819 */ /* 0x008fc800000006ff */
[----:B------:R-:W3:Y:S02]  /*3c40*/  SYNCS.PHASECHK.TRANS64.TRYWAIT P1, [UR4+0xd0], R5 ;  /* 0x0000d005ff0075a7 */ /* 0x000ee40008021104 */
[----:B---3--:R-:W-:Y:S05]  /*3c50*/  @!P1 BRA `(.L_x_50) ;  /* 0x0000009800c89947 */ /* 0x008fea0003800000 */
.L_x_203:
[----:B--2---:R-:W2:Y:S01]  /*3c60*/  LDS.128 R4, [UR4+0x110] ;  /* 0x00011004ff047984 */ /* 0x004ea20008000c00 */
[----:B------:R-:W-:Y:S01]  /*3c70*/  LOP3.LUT R8, R8, 0x1, RZ, 0x3c, !PT ;  /* 0x0000000108087812 */ /* 0x000fe200078e3cff */
[----:B------:R-:W-:Y:S01]  /*3c80*/  @!PT LDS RZ, [RZ] ;  /* 0x00000000fffff984 */ /* 0x000fe20000000800 */
[----:B------:R-:W-:Y:S01]  /*3c90*/  @!PT LDS RZ, [RZ] ;  /* 0x00000000fffff984 */ /* 0x000fe20000000800 */
[----:B------:R-:W-:Y:S01]  /*3ca0*/  @!PT LDS RZ, [RZ] ;  /* 0x00000000fffff984 */ /* 0x000fe20000000800 */
[----:B------:R-:W-:Y:S01]  /*3cb0*/  @!PT LDS RZ, [RZ] ;  /* 0x00000000fffff984 */ /* 0x000fe20000000800 */
[----:B------:R3:W-:Y:S06]  /*3cc0*/  MEMBAR.ALL.CTA ;  /* 0x0000000000007992 */ /* 0x0007ec0000008000 */
[----:B---3--:R-:W3:Y:S02]  /*3cd0*/  FENCE.VIEW.ASYNC.S ;  /* 0x00000000000073c6 */ /* 0x008ee40000000000 */
[----:B---3--:R-:W-:Y:S01]  /*3ce0*/  SYNCS.ARRIVE.TRANS64.RED.A1T0 RZ, [UR5], RZ ;  /* 0x000000ffffff79a7 */ /* 0x008fe20008100405 */
[----:B--2---:R-:W-:-:S13]  /*3cf0*/  LOP3.LUT P1, RZ, R6, 0x1, RZ, 0xc0, !PT ;  /* 0x0000000106ff7812 */ /* 0x004fda000782c0ff */
[----:B------:R-:W-:Y:S05]  /*3d00*/  @P1 BRA `(.L_x_51) ;  /* 0xfffffffc00981947 */ /* 0x000fea000383ffff */
[----:B------:R-:W-:-:S04]  /*3d10*/  SHF.L.U32 R0, R2, 0x1f, RZ ;  /* 0x0000001f02007819 */ /* 0x000fc800000006ff */
[----:B------:R-:W2:Y:S02]  /*3d20*/  SYNCS.PHASECHK.TRANS64 P0, [UR4+0xd8], R0 ;  /* 0x0000d800ff0075a7 */ /* 0x000ea40008001004 */
[----:B-12---:R-:W-:Y:S05]  /*3d30*/  @P0 EXIT ;  /* 0x000000000000094d */ /* 0x006fea0003800000 */
[----:B------:R-:W-:-:S07]  /*3d40*/  MOV R0, UR4 ;  /* 0x0000000400007c02 */ /* 0x000fce0008000f00 */
.L_x_52:
[----:B-1----:R-:W-:-:S04]  /*3d50*/  SHF.L.U32 R3, R2, 0x1f, RZ ;  /* 0x0000001f02037819 */ /* 0x002fc800000006ff */
[----:B------:R1:W2:Y:S03]  /*3d60*/  SYNCS.PHASECHK.TRANS64.TRYWAIT P0, [R0+URZ+0xd8], R3 ;  /* 0x0000d803000075a7 */ /* 0x0002a600080011ff */
[----:B--2---:R-:W-:Y:S05]  /*3d70*/  @!P0 NANOSLEEP.SYNCS 0x989680 ;  /* 0x009896800000895d */ /* 0x004fea0003900000 */
[----:B------:R-:W2:Y:S02]  /*3d80*/  @!P0 SYNCS.PHASECHK.TRANS64 P0, [R0+URZ+0xd8], R3 ;  /* 0x0000d803000085a7 */ /* 0x000ea400080010ff */
[----:B--2---:R-:W-:Y:S05]  /*3d90*/  @P0 EXIT ;  /* 0x000000000000094d */ /* 0x004fea0003800000 */
[----:B------:R-:W-:Y:S05]  /*3da0*/  BRA `(.L_x_52) ;  /* 0xfffffffc00e87947 */ /* 0x000fea000383ffff */
.L_x_48:
[----:B------:R-:W-:Y:S05]  /*3db0*/  BRA.U UP4, `(.L_x_53) ;  /* 0x0000001104a47547 */ /* 0x000fea000b800000 */
[----:B------:R-:W2:Y:S01]  /*3dc0*/  S2UR UR4, SR_CgaCtaId ;  /* 0x00000000000479c3 */ /* 0x000ea20000008800 */
[----:B------:R-:W-:Y:S01]  /*3dd0*/  UMOV UR5, 0x40 ;  /* 0x0000004000057882 */ /* 0x000fe20000000000 */
[----:B------:R-:W-:Y:S01]  /*3de0*/  NOP ;  /* 0x0000000000007918 */ /* 0x000fe20000000000 */
[----:B------:R-:W-:Y:S01]  /*3df0*/  UMOV UR6, 0x400 ;  /* 0x0000040000067882 */ /* 0x000fe20000000000 */
[----:B--2---:R-:W-:Y:S02]  /*3e00*/  ULEA UR5, UR4, UR5, 0x18 ;  /* 0x0000000504057291 */ /* 0x004fe4000f8ec0ff */
[----:B------:R-:W-:-:S07]  /*3e10*/  ULEA UR6, UR4, UR6, 0x18 ;  /* 0x0000000604067291 */ /* 0x000fce000f8ec0ff */
[----:B------:R-:W2:Y:S02]  /*3e20*/  LDS.U8 R3, [UR5+0x1c] ;  /* 0x00001c05ff037984 */ /* 0x000ea40008000000 */
[----:B--2---:R-:W-:-:S13]  /*3e30*/  ISETP.NE.AND P0, PT, R3, RZ, PT ;  /* 0x000000ff0300720c */ /* 0x004fda0003f05270 */
[----:B------:R-:W-:Y:S05]  /*3e40*/  @P0 BRA `(.L_x_54) ;  /* 0x0000000400080947 */ /* 0x000fea0003800000 */
[----:B------:R-:W-:Y:S02]  /*3e50*/  UISETP.NE.U32.AND UP1, UPT, UR41, 0x1, UPT ;  /* 0x000000012900788c */ /* 0x000fe4000bf25070 */
[----:B------:R-:W-:-:S07]  /*3e60*/  UIADD3 UR7, UPT, UPT, UR5, 0x8, URZ ;  /* 0x0000000805077890 */ /* 0x000fce000fffe0ff */
[----:B------:R-:W-:Y:S05]  /*3e70*/  BRA.U !UP1, `(.L_x_55) ;  /* 0x00000001099c7547 */ /* 0x000fea000b800000 */
[----:B------:R-:W-:Y:S01]  /*3e80*/  ELECT P0, URZ, PT ;  /* 0x0000000000ff782f */ /* 0x000fe20003800000 */
[----:B------:R-:W-:-:S12]  /*3e90*/  BSSY B0, `(.L_x_55) ;  /* 0x0000025000007945 */ /* 0x000fd80003800000 */
[----:B------:R-:W-:Y:S05]  /*3ea0*/  @!P0 BRA `(.L_x_56) ;  /* 0x00000000008c8947 */ /* 0x000fea0003800000 */
[----:B------:R-:W-:-:S05]  /*3eb0*/  UMOV UR4, 0x10 ;  /* 0x0000001000047882 */ /* 0x000fca0000000000 */
[----:B------:R-:W-:Y:S04]  /*3ec0*/  DEPBAR.LE SB2, 0x36 ;  /* 0x0000ad800000791a */ /* 0x000fe80000000000 */
[----:B------:R-:W2:Y:S02]  /*3ed0*/  UTCATOMSWS.2CTA.FIND_AND_SET.ALIGN UP0, UR4, UR4 ;  /* 0x00000004000475e3 */ /* 0x000ea40008200800 */
[----:B--2---:R-:W-:Y:S01]  /*3ee0*/  MOV R10, UR4 ;  /* 0x00000004000a7c02 */ /* 0x004fe20008000f00 */
[----:B------:R-:W-:Y:S06]  /*3ef0*/  BRA.U UP0, `(.L_x_57) ;  /* 0x0000000100187547 */ /* 0x000fec000b800000 */
.L_x_58:
[----:B------:R-:W-:Y:S05]  /*3f00*/  NANOSLEEP 0x64 ;  /* 0x000000640000795d */ /* 0x000fea0003800000 */
[----:B------:R-:W-:-:S05]  /*3f10*/  UMOV UR4, 0x10 ;  /* 0x0000001000047882 */ /* 0x000fca0000000000 */
[----:B------:R-:W-:Y:S04]  /*3f20*/  DEPBAR.LE SB2, 0x36 ;  /* 0x0000ad800000791a */ /* 0x000fe80000000000 */
[----:B------:R-:W2:Y:S02]  /*3f30*/  UTCATOMSWS.2CTA.FIND_AND_SET.ALIGN UP0, UR4, UR4 ;  /* 0x00000004000475e3 */ /* 0x000ea40008200800 */
[----:B--2---:R-:W-:Y:S01]  /*3f40*/  MOV R10, UR4 ;  /* 0x00000004000a7c02 */ /* 0x004fe20008000f00 */
[----:B------:R-:W-:Y:S05]  /*3f50*/  BRA.U !UP0, `(.L_x_58) ;  /* 0xfffffffd08e87547 */ /* 0x000fea000b83ffff */
.L_x_57:
[----:B------:R-:W2:Y:S01]  /*3f60*/  LDS R6, [UR5+0x10] ;  /* 0x00001005ff067984 */ /* 0x000ea20008000800 */
[----:B------:R-:W-:Y:S01]  /*3f70*/  IMAD.U32 R3, RZ, RZ, UR6 ;  /* 0x00000006ff037e24 */ /* 0x000fe2000f8e00ff */
[----:B------:R-:W-:-:S03]  /*3f80*/  MOV R4, UR40 ;  /* 0x0000002800047c02 */ /* 0x000fc60008000f00 */
[----:B------:R-:W-:Y:S01]  /*3f90*/  VIADD R3, R3, 0x120 ;  /* 0x0000012003037836 */ /* 0x000fe20000000000 */
[----:B--2---:R-:W-:-:S04]  /*3fa0*/  SHF.L.U32 R6, R6, 0x1f, RZ ;  /* 0x0000001f06067819 */ /* 0x004fc800000006ff */
[----:B------:R-:W2:Y:S02]  /*3fb0*/  SYNCS.PHASECHK.TRANS64.TRYWAIT P0, [UR5+0x8], R6 ;  /* 0x00000806ff0075a7 */ /* 0x000ea40008001105 */
[----:B--2---:R-:W-:Y:S05]  /*3fc0*/  @P0 BRA `(.L_x_59) ;  /* 0x0000000000080947 */ /* 0x004fea0003800000 */
[----:B------:R-:W2:Y:S02]  /*3fd0*/  SYNCS.PHASECHK.TRANS64.TRYWAIT P0, [UR5+0x8], R6 ;  /* 0x00000806ff0075a7 */ /* 0x000ea40008001105 */
[----:B--2---:R-:W-:Y:S05]  /*3fe0*/  @!P0 BRA `(.L_x_60) ;  /* 0x0000009400fc8947 */ /* 0x004fea0003800000 */
.L_x_59:
[----:B------:R-:W-:Y:S01]  /*3ff0*/  PRMT R4, R4, 0x654, R3 ;  /* 0x0000065404047816 */ /* 0x000fe20000000003 */
[----:B------:R-:W-:Y:S01]  /*4000*/  HFMA2 R3, -RZ, RZ, 0, 5.9604644775390625e-08 ;  /* 0x00000001ff037431 */ /* 0x000fe200000001ff */
[----:B------:R-:W-:Y:S01]  /*4010*/  UPRMT UR4, UR40, 0x654, UR7 ;  /* 0x0000065428047896 */ /* 0x000fe20008000007 */
[----:B------:R-:W-:Y:S02]  /*4020*/  IMAD.MOV.U32 R7, RZ, RZ, 0xffff ;  /* 0x0000ffffff077424 */ /* 0x000fe400078e00ff */
[----:B--2---:R-:W-:Y:S02]  /*4030*/  IMAD.MOV.U32 R6, RZ, RZ, 0x4 ;  /* 0x00000004ff067424 */ /* 0x004fe400078e00ff */
[----:B------:R-:W-:Y:S01]  /*4040*/  IMAD.SHL.U32 R9, R10, 0x20, RZ ;  /* 0x000000200a097824 */ /* 0x000fe200078e00ff */
[----:B------:R-:W-:Y:S02]  /*4050*/  MOV R5, UR4 ;  /* 0x0000000400057c02 */ /* 0x000fe40008000f00 */
[-C--:B------:R-:W-:Y:S01]  /*4060*/  SHF.L.U32 R8, R7, R10.reuse, RZ ;  /* 0x0000000a07087219 */ /* 0x080fe200000006ff */
[----:B------:R2:W-:Y:S01]  /*4070*/  SYNCS.ARRIVE.TRANS64.RED RZ, [UR4], R6 ;  /* 0x00000006ffff79a7 */ /* 0x0005e20008000404 */
[----:B------:R-:W-:Y:S01]  /*4080*/  SHF.L.U32 R7, R3, R10, RZ ;  /* 0x0000000a03077219 */ /* 0x000fe200000006ff */
[----:B------:R2:W-:Y:S04]  /*4090*/  STS [UR6+0x120], R9 ;  /* 0x00012009ff007988 */ /* 0x0005e80008000806 */
[----:B------:R2:W-:Y:S04]  /*40a0*/  STAS [R4.64], R10 ;  /* 0x0000000a04007dbd */ /* 0x0005e8000c0008ff */
[----:B------:R2:W-:Y:S04]  /*40b0*/  ATOMS.OR RZ, [UR5+0x14], R8 ;  /* 0x00001408ffff798c */ /* 0x0005e8000b000005 */
[----:B------:R2:W-:Y:S04]  /*40c0*/  ATOMS.OR RZ, [UR5+0x18], R7 ;  /* 0x00001807ffff798c */ /* 0x0005e8000b000005 */
[----:B------:R2:W-:Y:S02]  /*40d0*/  ATOMS.XOR RZ, [UR5+0x10], R3 ;  /* 0x00001003ffff798c */ /* 0x0005e4000b800005 */
.L_x_56:
[----:B-1----:R-:W-:Y:S05]  /*40e0*/  BSYNC B0 ;  /* 0x0000000000007941 */ /* 0x002fea0003800000 */
.L_x_55:
[----:B------:R-:W-:Y:S05]  /*40f0*/  BRA.U UP1, `(.L_x_61) ;  /* 0x00000001016c7547 */ /* 0x000fea000b800000 */
[----:B------:R-:W-:-:S03]  /*4100*/  UMOV UR4, 0xffffffff ;  /* 0xffffffff00047882 */ /* 0x000fc60000000000 */
[----:B------:R-:W-:Y:S05]  /*4110*/  BRA.DIV UR4, `(.L_x_62) ;  /* 0x0000009604c87947 */ /* 0x000fea000b800000 */
[----:B------:R-:W-:-:S13]  /*4120*/  ELECT P0, URZ, PT ;  /* 0x0000000000ff782f */ /* 0x000fda0003800000 */
.L_x_206:
[----:B------:R-:W-:Y:S05]  /*4130*/  @!P0 BRA `(.L_x_61) ;  /* 0x00000000005c8947 */ /* 0x000fea0003800000 */
[----:B--2---:R-:W2:Y:S02]  /*4140*/  LDS R4, [UR5+0x10] ;  /* 0x00001005ff047984 */ /* 0x004ea40008000800 */
[----:B--2---:R-:W-:-:S04]  /*4150*/  SHF.L.U32 R4, R4, 0x1f, RZ ;  /* 0x0000001f04047819 */ /* 0x004fc800000006ff */
[----:B------:R-:W2:Y:S02]  /*4160*/  SYNCS.PHASECHK.TRANS64.TRYWAIT P0, [UR5+0x8], R4 ;  /* 0x00000804ff0075a7 */ /* 0x000ea40008001105 */
[----:B--2---:R-:W-:Y:S05]  /*4170*/  @P0 BRA `(.L_x_63) ;  /* 0x0000000000080947 */ /* 0x004fea0003800000 */
[----:B------:R-:W2:Y:S02]  /*4180*/  SYNCS.PHASECHK.TRANS64.TRYWAIT P0, [UR5+0x8], R4 ;  /* 0x00000804ff0075a7 */ /* 0x000ea40008001105 */
[----:B--2---:R-:W-:Y:S05]  /*4190*/  @!P0 BRA `(.L_x_64) ;  /* 0x0000009400cc8947 */ /* 0x004fea0003800000 */
.L_x_63:
[----:B------:R-:W3:Y:S01]  /*41a0*/  LDS R6, [UR6+0x120] ;  /* 0x00012006ff067984 */ /* 0x000ee20008000800 */
[----:B--2---:R-:W-:Y:S02]  /*41b0*/  HFMA2 R3, -RZ, RZ, 0, 5.9604644775390625e-08 ;  /* 0x00000001ff037431 */ /* 0x004fe400000001ff */
[----:B------:R-:W-:Y:S01]  /*41c0*/  IMAD.MOV.U32 R4, RZ, RZ, 0xffff ;  /* 0x0000ffffff047424 */ /* 0x000fe200078e00ff */
[----:B------:R-:W-:Y:S01]  /*41d0*/  UPRMT UR4, UR40, 0x654, UR7 ;  /* 0x0000065428047896 */ /* 0x000fe20008000007 */
[----:B---3--:R-:W-:-:S03]  /*41e0*/  IMAD.SHL.U32 R5, R6, 0x20, RZ ;  /* 0x0000002006057824 */ /* 0x008fc600078e00ff */
[-C--:B------:R-:W-:Y:S02]  /*41f0*/  SHF.L.U32 R4, R4, R6.reuse, RZ ;  /* 0x0000000604047219 */ /* 0x080fe400000006ff */
[----:B------:R-:W-:Y:S01]  /*4200*/  SHF.L.U32 R6, R3, R6, RZ ;  /* 0x0000000603067219 */ /* 0x000fe200000006ff */
[----:B------:R3:W-:Y:S04]  /*4210*/  STS [UR6+0x120], R5 ;  /* 0x00012005ff007988 */ /* 0x0007e80008000806 */
[----:B------:R3:W-:Y:S04]  /*4220*/  ATOMS.OR RZ, [UR5+0x14], R4 ;  /* 0x00001404ffff798c */ /* 0x0007e8000b000005 */
[----:B------:R3:W-:Y:S01]  /*4230*/  ATOMS.OR RZ, [UR5+0x18], R6 ;  /* 0x00001806ffff798c */ /* 0x0007e2000b000005 */
[----:B------:R-:W-:Y:S03]  /*4240*/  SYNCS.ARRIVE.TRANS64.RED.A1T0 RZ, [UR4], RZ ;  /* 0x000000ffffff79a7 */ /* 0x000fe60008100404 */
[----:B------:R3:W-:Y:S01]  /*4250*/  ATOMS.XOR RZ, [UR5+0x10], R3 ;  /* 0x00001003ffff798c */ /* 0x0007e2000b800005 */
[----:B------:R-:W-:Y:S05]  /*4260*/  BRA `(.L_x_61) ;  /* 0x0000000000107947 */ /* 0x000fea0003800000 */
.L_x_54:
[----:B------:R-:W-:Y:S02]  /*4270*/  MOV R3, 0xffffffff ;  /* 0xffffffff00037802 */ /* 0x000fe40000000f00 */
[----:B------:R-:W-:-:S03]  /*4280*/  MOV R4, 0x42b0 ;  /* 0x000042b000047802 */ /* 0x000fc60000000f00 */
[----:B------:R2:W-:Y:S04]  /*4290*/  STS [UR6+0x120], R3 ;  /* 0x00012003ff007988 */ /* 0x0005e80008000806 */
[----:B-12--5:R-:W-:Y:S05]  /*42a0*/  CALL.REL.NOINC `($__internal_1_$__cuda_sm10x_tcgen05_guardrail_trap_phase_invalid_during_alloc) ;  /* 0x000000a0002c7944 */ /* 0x026fea0003c00000 */
.L_x_61:
[----:B------:R-:W-:Y:S05]  /*42b0*/  WARPSYNC.ALL ;  /* 0x0000000000007948 */ /* 0x000fea0003800000 */
[----:B------:R-:W4:Y:S01]  /*42c0*/  S2UR UR21, SR_CgaCtaId ;  /* 0x00000000001579c3 */ /* 0x000f220000008800 */
[----:B------:R-:W-:Y:S01]  /*42d0*/  UMOV UR4, 0x400 ;  /* 0x0000040000047882 */ /* 0x000fe20000000000 */
[----:B------:R-:W-:-:S06]  /*42e0*/  NOP ;  /* 0x0000000000007918 */ /* 0x000fcc0000000000 */
[----:B------:R-:W-:Y:S06]  /*42f0*/  BAR.ARV 0x6, 0xa0 ;  /* 0x0182800000007b1d */ /* 0x000fec0000002000 */
[----:B------:R-:W1:Y:S01]  /*4300*/  LDCU UR7, c[0x0][0x394] ;  /* 0x00007280ff0777ac */ /* 0x000e620008000800 */
[----:B------:R-:W-:Y:S01]  /*4310*/  LOP3.LUT R2, R2, 0xffff, RZ, 0xc0, !PT ;  /* 0x0000ffff02027812 */ /* 0x000fe200078ec0ff */
[----:B--2---:R-:W-:Y:S01]  /*4320*/  IMAD.MOV.U32 R8, RZ, RZ, 0x1 ;  /* 0x00000001ff087424 */ /* 0x004fe200078e00ff */
[----:B------:R-:W-:Y:S01]  /*4330*/  LOP3.LUT R0, R0, 0xffff, RZ, 0xc0, !PT ;  /* 0x0000ffff00007812 */ /* 0x000fe200078ec0ff */
[----:B------:R-:W-:Y:S01]  /*4340*/  UMOV UR25, URZ ;  /* 0x000000ff00197c82 */ /* 0x000fe20008000000 */
[----:B------:R-:W-:Y:S01]  /*4350*/  R2UR UR22, R2 ;  /* 0x00000000021672ca */ /* 0x000fe200000e0000 */
[----:B------:R-:W-:Y:S01]  /*4360*/  IMAD.MOV.U32 R2, RZ, RZ, RZ ;  /* 0x000000ffff027224 */ /* 0x000fe200078e00ff */
[----:B------:R-:W-:Y:S01]  /*4370*/  R2UR UR36, R0 ;  /* 0x00000000002472ca */ /* 0x000fe200000e0000 */
[----:B------:R-:W-:Y:S01]  /*4380*/  IMAD.MOV.U32 R0, RZ, RZ, RZ ;  /* 0x000000ffff007224 */ /* 0x000fe200078e00ff */
[----:B------:R-:W-:Y:S01]  /*4390*/  UMOV UR18, URZ ;  /* 0x000000ff00127c82 */ /* 0x000fe20008000000 */
[----:B----4-:R-:W-:-:S02]  /*43a0*/  ULEA UR21, UR21, UR4, 0x18 ;  /* 0x0000000415157291 */ /* 0x010fc4000f8ec0ff */
[----:B------:R-:W-:Y:S02]  /*43b0*/  UISETP.NE.AND UP4, UPT, UR41, URZ, UPT ;  /* 0x000000ff2900728c */ /* 0x000fe4000bf85270 */
[----:B------:R-:W-:Y:S02]  /*43c0*/  UIADD3 UR6, UPT, UPT, UR21, 0x8400, URZ ;  /* 0x0000840015067890 */ /* 0x000fe4000fffe0ff */
[----:B------:R-:W-:Y:S02]  /*43d0*/  UIADD3 UR5, UPT, UPT, UR21, 0x28400, URZ ;  /* 0x0002840015057890 */ /* 0x000fe4000fffe0ff */
[----:B-1----:R-:W-:Y:S01]  /*43e0*/  UIADD3 UR7, UPT, UPT, UR7, 0x1f, URZ ;  /* 0x0000001f07077890 */ /* 0x002fe2000fffe0ff */
[----:B---3--:R-:W1:Y:S01]  /*43f0*/  LDS R3, [UR21+0x120] ;  /* 0x00012015ff037984 */ /* 0x008e620008000800 */
[----:B------:R-:W-:Y:S02]  /*4400*/  USHF.R.U32.HI UR6, URZ, 0x4, UR6 ;  /* 0x00000004ff067899 */ /* 0x000fe40008011606 */
[----:B------:R-:W-:-:S02]  /*4410*/  USHF.R.S32.HI UR4, URZ, 0x1f, UR7 ;  /* 0x0000001fff047899 */ /* 0x000fc40008011407 */
[----:B------:R-:W-:Y:S02]  /*4420*/  USHF.R.U32.HI UR5, URZ, 0x4, UR5 ;  /* 0x00000004ff057899 */ /* 0x000fe40008011605 */
[----:B------:R-:W-:Y:S02]  /*4430*/  ULEA.HI UR4, UR4, UR7, URZ, 0x5 ;  /* 0x0000000704047291 */ /* 0x000fe4000f8f28ff */
[----:B------:R-:W-:Y:S02]  /*4440*/  UIADD3 UR38, UPT, UPT, UR21, 0xd8, URZ ;  /* 0x000000d815267890 */ /* 0x000fe4000fffe0ff */
[----:B------:R-:W-:Y:S02]  /*4450*/  USHF.R.S32.HI UR27, URZ, 0x5, UR4 ;  /* 0x00000005ff1b7899 */ /* 0x000fe40008011404 */
[----:B------:R-:W-:Y:S02]  /*4460*/  ULOP3.LUT UR23, UR6, 0x3fff, URZ, 0xc0, !UPT ;  /* 0x00003fff06177892 */ /* 0x000fe4000f8ec0ff */
[----:B------:R-:W-:-:S02]  /*4470*/  UISETP.LT.AND UP0, UPT, UR27, 0x1, UPT ;  /* 0x000000011b00788c */ /* 0x000fc4000bf01270 */
[----:B------:R-:W-:Y:S02]  /*4480*/  ULOP3.LUT UR24, UR5, 0x3fff, URZ, 0xc0, !UPT ;  /* 0x00003fff05187892 */ /* 0x000fe4000f8ec0ff */
[----:B------:R-:W-:Y:S02]  /*4490*/  USEL UR37, UR27, 0x1, !UP0 ;  /* 0x000000011b257887 */ /* 0x000fe4000c000000 */
[----:B------:R-:W-:Y:S02]  /*44a0*/  UPRMT UR38, URZ, 0x654, UR38 ;  /* 0x00000654ff267896 */ /* 0x000fe40008000026 */
[----:B------:R-:W-:Y:S02]  /*44b0*/  ULOP3.LUT UR23, UR23, 0x1000000, URZ, 0xfc, !UPT ;  /* 0x0100000017177892 */ /* 0x000fe4000f8efcff */
[----:B------:R-:W-:Y:S02]  /*44c0*/  ULOP3.LUT UR24, UR24, 0x1000000, URZ, 0xfc, !UPT ;  /* 0x0100000018187892 */ /* 0x000fe4000f8efcff */
[----:B------:R-:W-:Y:S01]  /*44d0*/  UIADD3 UR37, UPT, UPT, -UR37, URZ, URZ ;  /* 0x000000ff25257290 */ /* 0x000fe2000fffe1ff */
[----:B------:R-:W-:Y:S01]  /*44e0*/  UMOV UR34, 0x0 ;  /* 0x0000000000227882 */ /* 0x000fe20000000000 */
[----:B------:R-:W-:Y:S01]  /*44f0*/  UMOV UR35, 0x10218910 ;  /* 0x1021891000237882 */ /* 0x000fe20000000000 */
[----:B------:R-:W-:Y:S01]  /*4500*/  UMOV UR32, 0x0 ;  /* 0x0000000000207882 */ /* 0x000fe20000000000 */
[----:B------:R-:W-:Y:S01]  /*4510*/  UMOV UR33, 0x10218910 ;  /* 0x1021891000217882 */ /* 0x000fe20000000000 */
[----:B------:R-:W-:Y:S01]  /*4520*/  UMOV UR30, 0x0 ;  /* 0x00000000001e7882 */ /* 0x000fe20000000000 */
[----:B------:R-:W-:Y:S01]  /*4530*/  UMOV UR31, 0x10218910 ;  /* 0x10218910001f7882 */ /* 0x000fe20000000000 */
[----:B------:R-:W-:Y:S01]  /*4540*/  UMOV UR28, 0x0 ;  /* 0x00000000001c7882 */ /* 0x000fe20000000000 */
[----:B------:R-:W-:Y:S01]  /*4550*/  UMOV UR29, 0x10218910 ;  /* 0x10218910001d7882 */ /* 0x000fe20000000000 */
[C---:B-1----:R-:W-:Y:S01]  /*4560*/  VIADD R5, R3.reuse, 0x80 ;  /* 0x0000008003057836 */ /* 0x042fe20000000000 */
[----:B------:R-:W-:-:S04]  /*4570*/  LOP3.LUT R4, R3, 0xffff, RZ, 0xc0, !PT ;  /* 0x0000ffff03047812 */ /* 0x000fc800078ec0ff */
[----:B------:R-:W-:-:S05]  /*4580*/  LOP3.LUT R5, R5, 0xffff, RZ, 0xc0, !PT ;  /* 0x0000ffff05057812 */ /* 0x000fca00078ec0ff */
[----:B------:R1:W-:Y:S02]  /*4590*/  STL.64 [R1], R4 ;  /* 0x0000000401007387 */ /* 0x0003e40000100a00 */
.L_x_73:
[----:B-1----:R-:W-:-:S04]  /*45a0*/  SHF.L.U32 R5, R2, 0x1f, RZ ;  /* 0x0000001f02057819 */ /* 0x002fc800000006ff */
[----:B------:R-:W1:Y:S02]  /*45b0*/  SYNCS.PHASECHK.TRANS64.TRYWAIT P0, [UR21+0xd0], R5 ;  /* 0x0000d005ff0075a7 */ /* 0x000e640008001115 */
[----:B-1-34-:R-:W-:Y:S05]  /*45c0*/  @!P0 BRA `(.L_x_65) ;  /* 0x0000009000d88947 */ /* 0x01afea0003800000 */
.L_x_208:
[----:B-1----:R-:W1:Y:S01]  /*45d0*/  LDS.128 R4, [UR21+0x110] ;  /* 0x00011015ff047984 */ /* 0x002e620008000c00 */
[----:B------:R-:W-:Y:S01]  /*45e0*/  ULEA UR26, UR25, UR21, 0x3 ;  /* 0x00000015191a7291 */ /* 0x000fe2000f8e18ff */
[----:B------:R-:W-:Y:S01]  /*45f0*/  @!PT LDS RZ, [RZ] ;  /* 0x00000000fffff984 */ /* 0x000fe20000000800 */
[----:B------:R-:W-:Y:S01]  /*4600*/  @!PT LDS RZ, [RZ] ;  /* 0x00000000fffff984 */ /* 0x000fe20000000800 */
[----:B------:R-:W-:Y:S01]  /*4610*/  @!PT LDS RZ, [RZ] ;  /* 0x00000000fffff984 */ /* 0x000fe20000000800 */
[----:B------:R-:W-:Y:S01]  /*4620*/  @!PT LDS RZ, [RZ] ;  /* 0x00000000fffff984 */ /* 0x000fe20000000800 */
[----:B------:R2:W-:Y:S06]  /*4630*/  MEMBAR.ALL.CTA ;  /* 0x0000000000007992 */ /* 0x0005ec0000008000 */
[----:B--2---:R-:W2:Y:S02]  /*4640*/  FENCE.VIEW.ASYNC.S ;  /* 0x00000000000073c6 */ /* 0x004ea40000000000 */
[----:B--2---:R-:W-:Y:S01]  /*4650*/  SYNCS.ARRIVE.TRANS64.RED.A1T0 RZ, [UR38], RZ ;  /* 0x000000ffffff79a7 */ /* 0x004fe20008100426 */
[----:B-1----:R-:W-:Y:S01]  /*4660*/  LOP3.LUT P3, RZ, R6, 0x1, RZ, 0xc0, !PT ;  /* 0x0000000106ff7812 */ /* 0x002fe2000786c0ff */
[----:B------:R-:W-:-:S12]  /*4670*/  BRA.U UP4, `(.L_x_66) ;  /* 0x00000001040c7547 */ /* 0x000fd8000b800000 */
[----:B------:R-:W-:-:S04]  /*4680*/  SHF.L.U32 R5, R8, 0x1f, RZ ;  /* 0x0000001f08057819 */ /* 0x000fc800000006ff */
[----:B------:R-:W1:Y:S02]  /*4690*/  SYNCS.PHASECHK.TRANS64.TRYWAIT P0, [UR26+0xf0], R5 ;  /* 0x0000f005ff0075a7 */ /* 0x000e64000800111a */
[----:B-1----:R-:W-:Y:S05]  /*46a0*/  @!P0 BRA `(.L_x_67) ;  /* 0x0000009000b88947 */ /* 0x002fea0003800000 */
.L_x_66:
[----:B------:R-:W-:Y:S05]  /*46b0*/  BRA.U UP4, `(.L_x_68) ;  /* 0x00000005040c7547 */ /* 0x000fea000b800000 */
[----:B------:R-:W2:Y:S02]  /*46c0*/  LDCU UR4, c[0x0][0x394] ;  /* 0x00007280ff0477ac */ /* 0x000ea40008000800 */
[----:B--2---:R-:W-:-:S09]  /*46d0*/  UISETP.GE.AND UP0, UPT, UR4, 0x1, UPT ;  /* 0x000000010400788c */ /* 0x004fd2000bf06270 */
[----:B------:R-:W-:Y:S05]  /*46e0*/  BRA.U !UP0, `(.L_x_69) ;  /* 0x0000000108f47547 */ /* 0x000fea000b800000 */
[----:B------:R-:W-:Y:S01]  /*46f0*/  ULEA UR4, UR25, UR49, 0x2 ;  /* 0x0000003119047291 */ /* 0x000fe2000f8e10ff */
[----:B-1----:R-:W-:-:S08]  /*4700*/  SHF.L.U32 R4, R0, 0x1f, RZ ;  /* 0x0000001f00047819 */ /* 0x002fd000000006ff */
[----:B------:R-:W5:Y:S01]  /*4710*/  LDL R5, [UR4] ;  /* 0x00000004ff057983 */ /* 0x000f620008100800 */
[----:B------:R-:W-:Y:S02]  /*4720*/  ULEA UR4, UR18, UR21, 0x3 ;  /* 0x0000001512047291 */ /* 0x000fe4000f8e18ff */
[----:B------:R-:W-:Y:S01]  /*4730*/  UPLOP3.LUT UP2, UPT, UPT, UPT, UPT, 0x40, 0x4 ;  /* 0x000000000004789c */ /* 0x000fe20003f4e870 */
[----:B------:R-:W-:Y:S01]  /*4740*/  UMOV UR20, UR37 ;  /* 0x0000002500147c82 */ /* 0x000fe20008000000 */
[----:B------:R-:W-:-:S05]  /*4750*/  UMOV UR19, UR27 ;  /* 0x0000001b00137c82 */ /* 0x000fca0008000000 */
[----:B------:R1:W2:Y:S01]  /*4760*/  SYNCS.PHASECHK.TRANS64.TRYWAIT P2, [UR4], R4 ;  /* 0x00000004ff0075a7 */ /* 0x0002a20008041104 */
[----:B------:R-:W-:-:S05]  /*4770*/  UMOV UR4, UR18 ;  /* 0x0000001200047c82 */ /* 0x000fca0008000000 */
.L_x_72:
[----:B------:R-:W-:Y:S02]  /*4780*/  UIADD3 UR20, UPT, UPT, UR20, 0x1, URZ ;  /* 0x0000000114147890 */ /* 0x000fe4000fffe0ff */
[----:B------:R-:W-:Y:S02]  /*4790*/  ULEA UR17, UR4, UR21, 0x3 ;  /* 0x0000001504117291 */ /* 0x000fe4000f8e18ff */
[----:B------:R-:W-:Y:S01]  /*47a0*/  UISETP.NE.AND UP3, UPT, UR20, URZ, UPT ;  /* 0x000000ff1400728c */ /* 0x000fe2000bf65270 */
[----:B--234-:R-:W-:Y:S10]  /*47b0*/  @P2 BRA `(.L_x_70) ;  /* 0x00000000000c2947 */ /* 0x01cff40003800000 */
[----:B------:R-:W-:Y:S04]  /*47c0*/  SHF.L.U32 R7, R0, 0x1f, RZ ;  /* 0x0000001f00077819 */ /* 0x000fe800000006ff */
[----:B------:R-:W2:Y:S02]  /*47d0*/  SYNCS.PHASECHK.TRANS64.TRYWAIT P0, [UR17], R7 ;  /* 0x00000007ff0075a7 */ /* 0x000ea40008001111 */
[----:B--2---:R-:W-:Y:S05]  /*47e0*/  @!P0 BRA `(.L_x_71) ;  /* 0x0000009000808947 */ /* 0x004fea0003800000 */
.L_x_70:
[----:B------:R-:W-:Y:S01]  /*47f0*/  UISETP.NE.AND UP0, UPT, UR19, 0x1, UPT ;  /* 0x000000011300788c */ /* 0x000fe2000bf05270 */
[----:B------:R-:W-:Y:S01]  /*4800*/  PLOP3.LUT P2, PT, PT, PT, PT, 0x80, 0x8 ;  /* 0x000000000008781c */ /* 0x000fe20003f4f070 */
[----:B------:R-:W-:Y:S02]  /*4810*/  UIADD3 UR5, UPT, UPT, UR4, 0x1, URZ ;  /* 0x0000000104057890 */ /* 0x000fe4000fffe0ff */
[----:B------:R-:W-:Y:S02]  /*4820*/  ULEA UR10, UR4, UR24, 0x9 ;  /* 0x00000018040a7291 */ /* 0x000fe4000f8e48ff */
[----:B------:R-:W-:Y:S01]  /*4830*/  UISETP.NE.AND UP1, UPT, UR5, 0x8, UPT ;  /* 0x000000080500788c */ /* 0x000fe2000bf25270 */
[----:B------:R-:W-:Y:S01]  /*4840*/  PLOP3.LUT P0, PT, PT, PT, UP0, 0x80, 0x8 ;  /* 0x000000000008781c */ /* 0x000fe20003f0f008 */
[----:B------:R-:W-:Y:S02]  /*4850*/  ULEA UR14, UR4, UR23, 0xa ;  /* 0x00000017040e7291 */ /* 0x000fe4000f8e50ff */
[----:B------:R-:W-:Y:S02]  /*4860*/  USEL UR6, URZ, 0x1, UP1 ;  /* 0x00000001ff067887 */ /* 0x000fe40008800000 */
[----:B------:R-:W-:Y:S01]  /*4870*/  USEL UR18, UR5, URZ, UP1 ;  /* 0x000000ff05127287 */ /* 0x000fe20008800000 */
[----:B------:R-:W-:Y:S11]  /*4880*/  ELECT P1, URZ, PT ;  /* 0x0000000000ff782f */ /* 0x000ff60003820000 */
[----:B------:R-:W-:Y:S02]  /*4890*/  @!UPT UIADD3 URZ, UPT, UPT, URZ, URZ, URZ ;  /* 0x000000fffffff290 */ /* 0x000fe4000fffe0ff */
[C---:B-----5:R-:W-:Y:S01]  /*48a0*/  @P1 R2UR.BROADCAST UR4, R5.reuse ;  /* 0x00000000050412ca */ /* 0x060fe200008e0000 */
[----:B------:R-:W-:Y:S01]  /*48b0*/  @UP0 ULEA UR5, UR18, UR21, 0x3 ;  /* 0x0000001512050291 */ /* 0x000fe2000f8e18ff */
[----:B------:R-:W-:Y:S01]  /*48c0*/  LOP3.LUT R0, R0, UR6, RZ, 0x3c, !PT ;  /* 0x0000000600007c12 */ /* 0x000fe2000f8e3cff */
[----:B------:R-:W-:Y:S02]  /*48d0*/  UIADD3 UR8, UPT, UPT, UR10, 0x40, URZ ;  /* 0x000000400a087890 */ /* 0x000fe4000fffe0ff */
[----:B------:R-:W-:Y:S01]  /*48e0*/  UIADD3 UR6, UPT, UPT, UR14, 0x40, URZ ;  /* 0x000000400e067890 */ /* 0x000fe2000fffe0ff */
[----:B-1----:R-:W-:Y:S01]  /*48f0*/  @P0 SHF.L.U32 R4, R0, 0x1f, RZ ;  /* 0x0000001f00040819 */ /* 0x002fe200000006ff */
[----:B------:R-:W-:Y:S02]  /*4900*/  UIADD3 UR12, UPT, UPT, UR10, 0x80, URZ ;  /* 0x000000800a0c7890 */ /* 0x000fe4000fffe0ff */
[----:B------:R-:W-:Y:S01]  /*4910*/  UIADD3 UR19, UPT, UPT, UR19, -0x1, URZ ;  /* 0xffffffff13137890 */ /* 0x000fe2000fffe0ff */
[----:B------:R3:W4:Y:S01]  /*4920*/  @P0 SYNCS.PHASECHK.TRANS64.TRYWAIT P2, [UR5], R4 ;  /* 0x00000004ff0005a7 */ /* 0x0007220008041105 */
[----:B------:R-:W-:Y:S11]  /*4930*/  ELECT P0, URZ, PT ;  /* 0x0000000000ff782f */ /* 0x000ff60003800000 */
[----:B------:R-:W-:Y:S02]  /*4940*/  @!UPT UIADD3 URZ, UPT, UPT, URZ, URZ, URZ ;  /* 0x000000fffffff290 */ /* 0x000fe4000fffe0ff */
[C---:B------:R-:W-:Y:S02]  /*4950*/  @P0 R2UR.BROADCAST UR16, R5.reuse ;  /* 0x00000000051002ca */ /* 0x040fe400008e0000 */
[----:B------:R-:W-:Y:S01]  /*4960*/  ELECT P0, URZ, PT ;  /* 0x0000000000ff782f */ /* 0x000fe20003800000 */
[----:B------:R-:W-:Y:S01]  /*4970*/  UMOV UR11, 0x20004020 ;  /* 0x20004020000b7882 */ /* 0x000fe20000000000 */
[----:B------:R-:W-:Y:S01]  /*4980*/  UMOV UR15, 0x20004020 ;  /* 0x20004020000f7882 */ /* 0x000fe20000000000 */
[----:B------:R-:W-:Y:S01]  /*4990*/  UMOV UR9, 0x20004020 ;  /* 0x2000402000097882 */ /* 0x000fe20000000000 */
[----:B------:R1:W-:Y:S01]  /*49a0*/  UTCHMMA.2CTA gdesc[UR14], gdesc[UR10], tmem[UR4], tmem[UR34], idesc[UR35], UP2 ;  /* 0x00ff220a0e0075ea */ /* 0x0003e20009200004 */
[----:B------:R-:W-:Y:S01]  /*49b0*/  UPLOP3.LUT UP2, UPT, UPT, UPT, UPT, 0x80, 0x8 ;  /* 0x000000000008789c */ /* 0x000fe20003f4f070 */
[----:B------:R-:W-:Y:S01]  /*49c0*/  UMOV UR7, 0x20004020 ;  /* 0x2000402000077882 */ /* 0x000fe20000000000 */
[----:B------:R-:W-:Y:S01]  /*49d0*/  UMOV UR13, 0x20004020 ;  /* 0x20004020000d7882 */ /* 0x000fe20000000000 */
[----:B------:R-:W-:Y:S03]  /*49e0*/  UMOV UR5, 0x20004020 ;  /* 0x2000402000057882 */ /* 0x000fe60000000000 */
[----:B------:R2:W-:Y:S01]  /*49f0*/  UTCHMMA.2CTA gdesc[UR6], gdesc[UR8], tmem[UR16], tmem[UR32], idesc[UR33], UPT ;  /* 0x00ff2008060075ea */ /* 0x0005e2000ba00010 */
[----:B-1----:R-:W-:Y:S01]  /*4a00*/  UIADD3 UR4, UPT, UPT, UR14, 0x80, URZ ;  /* 0x000000800e047890 */ /* 0x002fe2000fffe0ff */
[C---:B------:R-:W-:Y:S02]  /*4a10*/  @P0 R2UR.BROADCAST UR15, R5.reuse ;  /* 0x00000000050f02ca */ /* 0x040fe400008e0000 */
[----:B------:R-:W-:Y:S01]  /*4a20*/  ELECT P0, URZ, PT ;  /* 0x0000000000ff782f */ /* 0x000fe20003800000 */
[----:B------:R-:W-:Y:S02]  /*4a30*/  UIADD3 UR10, UPT, UPT, UR10, 0xc0, URZ ;  /* 0x000000c00a0a7890 */ /* 0x000fe4000fffe0ff */
[----:B--2---:R-:W-:Y:S10]  /*4a40*/  UIADD3 UR6, UPT, UPT, UR14, 0xc0, URZ ;  /* 0x000000c00e067890 */ /* 0x004ff4000fffe0ff */
[----:B------:R-:W-:Y:S01]  /*4a50*/  @P0 R2UR.BROADCAST UR9, R5 ;  /* 0x00000000050902ca */ /* 0x000fe200008e0000 */
[----:B------:R-:W-:Y:S01]  /*4a60*/  UIADD3 UR8, UPT, UPT, UR17, 0x40, URZ ;  /* 0x0000004011087890 */ /* 0x000fe2000fffe0ff */
[----:B------:R1:W-:Y:S11]  /*4a70*/  UTCHMMA.2CTA gdesc[UR4], gdesc[UR12], tmem[UR15], tmem[UR30], idesc[UR31], UPT ;  /* 0x00ff1e0c040075ea */ /* 0x0003f6000ba0000f */
[----:B------:R3:W-:Y:S01]  /*4a80*/  UTCHMMA.2CTA gdesc[UR6], gdesc[UR10], tmem[UR9], tmem[UR28], idesc[UR29], UPT ;  /* 0x00ff1c0a060075ea */ /* 0x0007e2000ba00009 */
[----:B------:R3:W-:Y:S01]  /*4a90*/  UTCBAR.2CTA.MULTICAST [UR8], URZ, UR22 ;  /* 0x000000ff080073e9 */ /* 0x0007e20008200816 */
[----:B-1----:R-:W-:Y:S01]  /*4aa0*/  UMOV UR4, UR18 ;  /* 0x0000001200047c82 */ /* 0x002fe20008000000 */
[----:B------:R-:W-:Y:S05]  /*4ab0*/  BRA.U UP3, `(.L_x_72) ;  /* 0xfffffffd03307547 */ /* 0x000fea000b83ffff */
.L_x_69:
[----:B------:R-:W-:-:S09]  /*4ac0*/  UIADD3 UR4, UPT, UPT, UR26, 0xe0, URZ ;  /* 0x000000e01a047890 */ /* 0x000fd2000fffe0ff */
[----:B------:R2:W-:Y:S01]  /*4ad0*/  UTCBAR.2CTA.MULTICAST [UR4], URZ, UR36 ;  /* 0x000000ff040073e9 */ /* 0x0005e20008200824 */
[----:B------:R-:W-:Y:S02]  /*4ae0*/  NOP ;  /* 0x0000000000007918 */ /* 0x000fe40000000000 */
.L_x_68:
[----:B--2---:R-:W-:Y:S01]  /*4af0*/  UIADD3 UR4, UPT, UPT, UR25, 0x1, URZ ;  /* 0x0000000119047890 */ /* 0x004fe2000fffe0ff */
[----:B------:R-:W-:-:S03]  /*4b00*/  LOP3.LUT R2, R2, 0x1, RZ, 0x3c, !PT ;  /* 0x0000000102027812 */ /* 0x000fc600078e3cff */
[----:B------:R-:W-:-:S04]  /*4b10*/  UISETP.NE.AND UP0, UPT, UR4, 0x2, UPT ;  /* 0x000000020400788c */ /* 0x000fc8000bf05270 */
[----:B------:R-:W-:Y:S02]  /*4b20*/  USEL UR5, URZ, 0x1, UP0 ;  /* 0x00000001ff057887 */ /* 0x000fe40008000000 */
[----:B------:R-:W-:-:S04]  /*4b30*/  USEL UR25, UR4, URZ, UP0 ;  /* 0x000000ff04197287 */ /* 0x000fc80008000000 */
[----:B------:R-:W-:Y:S01]  /*4b40*/  LOP3.LUT R8, R8, UR5, RZ, 0x3c, !PT ;  /* 0x0000000508087c12 */ /* 0x000fe2000f8e3cff */
[----:B------:R-:W-:Y:S07]  /*4b50*/  @P3 BRA `(.L_x_73) ;  /* 0xfffffff800903947 */ /* 0x000fee000383ffff */
[----:B---3--:R-:W2:Y:S01]  /*4b60*/  S2UR UR8, SR_CgaCtaId ;  /* 0x00000000000879c3 */ /* 0x008ea20000008800 */
[----:B------:R-:W-:Y:S01]  /*4b70*/  ELECT P0, URZ, PT ;  /* 0x0000000000ff782f */ /* 0x000fe20003800000 */
[----:B------:R-:W-:Y:S01]  /*4b80*/  HFMA2 R0, -RZ, RZ, 0, 5.9604644775390625e-08 ;  /* 0x00000001ff007431 */ /* 0x000fe200000001ff */
[----:B------:R-:W-:-:S05]  /*4b90*/  UMOV UR4, 0x40 ;  /* 0x0000004000047882 */ /* 0x000fca0000000000 */
[----:B------:R-:W-:Y:S01]  /*4ba0*/  UVIRTCOUNT.DEALLOC.SMPOOL 0x80 ;  /* 0x000000800000784c */ /* 0x000fe20000000000 */
[----:B------:R-:W-:Y:S02]  /*4bb0*/  UISETP.NE.AND UP0, UPT, UR41, URZ, UPT ;  /* 0x000000ff2900728c */ /* 0x000fe4000bf05270 */
[----:B--2---:R-:W-:-:S09]  /*4bc0*/  ULEA UR8, UR8, UR4, 0x18 ;  /* 0x0000000408087291 */ /* 0x004fd2000f8ec0ff */
[----:B------:R2:W-:Y:S01]  /*4bd0*/  @P0 STS.U8 [UR8+0x1c], R0 ;  /* 0x00001c00ff000988 */ /* 0x0005e20008000008 */
[----:B------:R-:W-:Y:S05]  /*4be0*/  BRA.U UP0, `(.L_x_74) ;  /* 0x0000000100587547 */ /* 0x000fea000b800000 */
[----:B------:R-:W-:Y:S01]  /*4bf0*/  UIADD3 UR5, UPT, UPT, UR21, 0xf0, URZ ;  /* 0x000000f015057890 */ /* 0x000fe2000fffe0ff */
[----:B-1----:R-:W-:-:S03]  /*4c00*/  SHF.L.U32 R5, R8, 0x1f, RZ ;  /* 0x0000001f08057819 */ /* 0x002fc600000006ff */
[----:B------:R-:W-:-:S09]  /*4c10*/  ULEA UR4, UR25, UR5, 0x3 ;  /* 0x0000000519047291 */ /* 0x000fd2000f8e18ff */
[----:B------:R-:W1:Y:S02]  /*4c20*/  SYNCS.PHASECHK.TRANS64.TRYWAIT P0, [UR4], R5 ;  /* 0x00000005ff0075a7 */ /* 0x000e640008001104 */
[----:B-1----:R-:W-:Y:S05]  /*4c30*/  @!P0 BRA `(.L_x_75) ;  /* 0x0000008c00848947 */ /* 0x002fea0003800000 */
.L_x_212:
[----:B------:R-:W-:-:S04]  /*4c40*/  UIADD3 UR4, UPT, UPT, UR25, 0x1, URZ ;  /* 0x0000000119047890 */ /* 0x000fc8000fffe0ff */
[----:B------:R-:W-:-:S04]  /*4c50*/  UISETP.NE.AND UP1, UPT, UR4, 0x2, UPT ;  /* 0x000000020400788c */ /* 0x000fc8000bf25270 */
[----:B------:R-:W-:Y:S02]  /*4c60*/  USEL UR6, URZ, 0x1, UP1 ;  /* 0x00000001ff067887 */ /* 0x000fe40008800000 */
[----:B------:R-:W-:-:S04]  /*4c70*/  USEL UR4, UR4, URZ, UP1 ;  /* 0x000000ff04047287 */ /* 0x000fc80008800000 */
[----:B------:R-:W-:Y:S01]  /*4c80*/  ULEA UR4, UR4, UR5, 0x3 ;  /* 0x0000000504047291 */ /* 0x000fe2000f8e18ff */
[----:B-1----:R-:W-:-:S04]  /*4c90*/  LOP3.LUT R5, R8, UR6, RZ, 0x3c, !PT ;  /* 0x0000000608057c12 */ /* 0x002fc8000f8e3cff */
[----:B------:R-:W-:Y:S01]  /*4ca0*/  SHF.L.U32 R5, R5, 0x1f, RZ ;  /* 0x0000001f05057819 */ /* 0x000fe200000006ff */
[----:B--2---:R-:W-:-:S04]  /*4cb0*/  IMAD.U32 R0, RZ, RZ, UR4 ;  /* 0x00000004ff007e24 */ /* 0x004fc8000f8e00ff */
[----:B------:R1:W2:Y:S03]  /*4cc0*/  SYNCS.PHASECHK.TRANS64.TRYWAIT P0, [R0+URZ], R5 ;  /* 0x00000005000075a7 */ /* 0x0002a600080011ff */
[----:B--2---:R-:W-:Y:S05]  /*4cd0*/  @!P0 NANOSLEEP.SYNCS 0x989680 ;  /* 0x009896800000895d */ /* 0x004fea0003900000 */
[----:B------:R-:W2:Y:S02]  /*4ce0*/  @!P0 SYNCS.PHASECHK.TRANS64 P0, [R0+URZ], R5 ;  /* 0x00000005000085a7 */ /* 0x000ea400080010ff */
[----:B--2---:R-:W-:Y:S05]  /*4cf0*/  @P0 BRA `(.L_x_76) ;  /* 0x0000000000200947 */ /* 0x004fea0003800000 */
.L_x_77:
[----:B--2---:R2:W3:Y:S02]  /*4d00*/  SYNCS.PHASECHK.TRANS64.TRYWAIT P0, [R0+URZ], R5 ;  /* 0x00000005000075a7 */ /* 0x0044e400080011ff */
[----:B---3--:R-:W-:Y:S05]  /*4d10*/  @!P0 NANOSLEEP.SYNCS 0x989680 ;  /* 0x009896800000895d */ /* 0x008fea0003900000 */
[----:B------:R-:W3:Y:S02]  /*4d20*/  @!P0 SYNCS.PHASECHK.TRANS64 P0, [R0+URZ], R5 ;  /* 0x00000005000085a7 */ /* 0x000ee400080010ff */
[----:B---3--:R-:W-:Y:S05]  /*4d30*/  @!P0 BRA `(.L_x_77) ;  /* 0xfffffffc00f08947 */ /* 0x008fea000383ffff */
[----:B------:R-:W-:Y:S05]  /*4d40*/  BRA `(.L_x_76) ;  /* 0x00000000000c7947 */ /* 0x000fea0003800000 */
.L_x_74:
[----:B------:R-:W-:-:S04]  /*4d50*/  UIADD3 UR4, UPT, UPT, UR21, 0x100, URZ ;  /* 0x0000010015047890 */ /* 0x000fc8000fffe0ff */
[----:B------:R-:W-:-:S09]  /*4d60*/  UPRMT UR4, UR40, 0x654, UR4 ;  /* 0x0000065428047896 */ /* 0x000fd20008000004 */
[----:B------:R-:W-:Y:S03]  /*4d70*/  SYNCS.ARRIVE.TRANS64.RED.A1T0 RZ, [UR4], RZ ;  /* 0x000000ffffff79a7 */ /* 0x000fe60008100404 */
.L_x_76:
[----:B-12---:R-:W-:Y:S01]  /*4d80*/  SHF.L.U32 R5, RZ, 0x1f, RZ ;  /* 0x0000001fff057819 */ /* 0x006fe200000006ff */
[----:B------:R-:W-:Y:S01]  /*4d90*/  UIADD3 UR4, UPT, UPT, UR21, 0x100, URZ ;  /* 0x0000010015047890 */ /* 0x000fe2000fffe0ff */
[----:B------:R-:W-:Y:S02]  /*4da0*/  PLOP3.LUT P0, PT, PT, PT, UP0, 0x80, 0x8 ;  /* 0x000000000008781c */ /* 0x000fe40003f0f008 */
[----:B------:R-:W1:Y:S02]  /*4db0*/  SYNCS.PHASECHK.TRANS64.TRYWAIT P1, [UR21+0x100], R5 ;  /* 0x00010005ff0075a7 */ /* 0x000e640008021115 */
[----:B-1----:R-:W-:Y:S09]  /*4dc0*/  @!P1 BRA `(.L_x_78) ;  /* 0x0000008c00389947 */ /* 0x002ff20003800000 */
.L_x_214:
[----:B------:R-:W-:Y:S01]  /*4dd0*/  @!UP0 UPRMT UR4, UR40, 0x654, UR4 ;  /* 0x0000065428048896 */ /* 0x000fe20008000004 */
[----:B------:R-:W-:Y:S01]  /*4de0*/  LOP3.LUT R2, R3, 0xffff, RZ, 0xc0, !PT ;  /* 0x0000ffff03027812 */ /* 0x000fe200078ec0ff */
[----:B------:R-:W-:Y:S02]  /*4df0*/  IMAD.MOV.U32 R3, RZ, RZ, 0xffff ;  /* 0x0000ffffff037424 */ /* 0x000fe400078e00ff */
[----:B-1----:R-:W-:Y:S01]  /*4e00*/  IMAD.MOV.U32 R5, RZ, RZ, 0x1 ;  /* 0x00000001ff057424 */ /* 0x002fe200078e00ff */
[----:B------:R-:W-:-:S04]  /*4e10*/  SHF.R.U32.HI R2, RZ, 0x5, R2 ;  /* 0x00000005ff027819 */ /* 0x000fc80000011602 */
[----:B------:R-:W-:Y:S01]  /*4e20*/  @!P0 SYNCS.ARRIVE.TRANS64.RED.A1T0 RZ, [UR4], RZ ;  /* 0x000000ffffff89a7 */ /* 0x000fe20008100404 */
[----:B------:R-:W-:Y:S01]  /*4e30*/  NOP ;  /* 0x0000000000007918 */ /* 0x000fe20000000000 */
[----:B------:R-:W1:Y:S01]  /*4e40*/  LDS R0, [UR8+0x14] ;  /* 0x00001408ff007984 */ /* 0x000e620008000800 */
[-C--:B------:R-:W-:Y:S02]  /*4e50*/  SHF.L.U32 R3, R3, R2.reuse, RZ ;  /* 0x0000000203037219 */ /* 0x080fe400000006ff */
[----:B------:R-:W-:Y:S02]  /*4e60*/  SHF.L.U32 R5, R5, R2, RZ ;  /* 0x0000000205057219 */ /* 0x000fe400000006ff */
[----:B-1----:R-:W-:-:S04]  /*4e70*/  LOP3.LUT R0, R0, R3, RZ, 0xc0, !PT ;  /* 0x0000000300007212 */ /* 0x002fc800078ec0ff */
[----:B------:R-:W-:-:S13]  /*4e80*/  ISETP.NE.AND P0, PT, R0, R3, PT ;  /* 0x000000030000720c */ /* 0x000fda0003f05270 */
[----:B------:R-:W-:Y:S05]  /*4e90*/  @P0 BRA `(.L_x_79) ;  /* 0x00000000005c0947 */ /* 0x000fea0003800000 */
[----:B------:R-:W1:Y:S02]  /*4ea0*/  LDS R0, [UR8+0x18] ;  /* 0x00001808ff007984 */ /* 0x000e640008000800 */
[----:B-1----:R-:W-:-:S04]  /*4eb0*/  LOP3.LUT R0, R0, R5, RZ, 0xc0, !PT ;  /* 0x0000000500007212 */ /* 0x002fc800078ec0ff */
[----:B------:R-:W-:-:S13]  /*4ec0*/  ISETP.NE.AND P0, PT, R0, R5, PT ;  /* 0x000000050000720c */ /* 0x000fda0003f05270 */
[----:B------:R-:W-:Y:S05]  /*4ed0*/  @P0 BRA `(.L_x_80) ;  /* 0x0000000000400947 */ /* 0x000fea0003800000 */
[----:B------:R-:W-:Y:S01]  /*4ee0*/  R2UR UR4, R3 ;  /* 0x00000000030472ca */ /* 0x000fe200000e0000 */
[----:B------:R-:W1:Y:S01]  /*4ef0*/  S2R R2, SR_LANEID ;  /* 0x0000000000027919 */ /* 0x000e620000000000 */
[----:B------:R-:W-:-:S04]  /*4f00*/  LOP3.LUT R5, RZ, R5, RZ, 0x33, !PT ;  /* 0x00000005ff057212 */ /* 0x000fc800078e33ff */
[----:B------:R-:W2:Y:S07]  /*4f10*/  REDUX UR6, R5 ;  /* 0x00000000050673c4 */ /* 0x000eae0000000000 */
[----:B------:R-:W-:-:S03]  /*4f20*/  ULOP3.LUT UR5, URZ, UR4, URZ, 0x33, !UPT ;  /* 0x00000004ff057292 */ /* 0x000fc6000f8e33ff */
[----:B------:R-:W-:Y:S02]  /*4f30*/  VOTEU.ANY UR4, UPT, PT ;  /* 0x0000000000047886 */ /* 0x000fe400038e0100 */
[----:B------:R-:W-:Y:S01]  /*4f40*/  UFLO.U32 UR4, UR4 ;  /* 0x00000004000472bd */ /* 0x000fe200080e0000 */
[----:B------:R-:W-:-:S04]  /*4f50*/  IMAD.U32 R0, RZ, RZ, UR5 ;  /* 0x00000005ff007e24 */ /* 0x000fc8000f8e00ff */
[----:B------:R-:W3:Y:S02]  /*4f60*/  REDUX UR7, R0 ;  /* 0x00000000000773c4 */ /* 0x000ee40000000000 */
[----:B------:R1:W-:Y:S02]  /*4f70*/  UTCATOMSWS.AND URZ, UR5 ;  /* 0x0000000500ff79e3 */ /* 0x0003e40008000000 */
[----:B-1----:R-:W-:Y:S01]  /*4f80*/  ISETP.EQ.U32.AND P0, PT, R2, UR4, PT ;  /* 0x0000000402007c0c */ /* 0x002fe2000bf02070 */
[----:B--2---:R-:W-:Y:S02]  /*4f90*/  IMAD.U32 R2, RZ, RZ, UR6 ;  /* 0x00000006ff027e24 */ /* 0x004fe4000f8e00ff */
[----:B---3--:R-:W-:-:S10]  /*4fa0*/  IMAD.U32 R3, RZ, RZ, UR7 ;  /* 0x00000007ff037e24 */ /* 0x008fd4000f8e00ff */
[----:B------:R1:W-:Y:S04]  /*4fb0*/  @P0 ATOMS.AND RZ, [UR8+0x14], R3 ;  /* 0x00001403ffff098c */ /* 0x0003e8000a800008 */
[----:B------:R1:W-:Y:S01]  /*4fc0*/  @P0 ATOMS.AND RZ, [UR8+0x18], R2 ;  /* 0x00001802ffff098c */ /* 0x0003e2000a800008 */
[----:B------:R-:W-:Y:S05]  /*4fd0*/  BRA `(.L_x_81) ;  /* 0x0000000000147947 */ /* 0x000fea0003800000 */
.L_x_80:
[----:B------:R-:W-:Y:S02]  /*4fe0*/  MOV R2, 0x5000 ;  /* 0x0000500000027802 */ /* 0x000fe40000000f00 */
[----:B----45:R-:W-:Y:S05]  /*4ff0*/  CALL.REL.NOINC `($__internal_0_$__cuda_sm10x_tcgen05_guardrail_trap_col_being_dealloced_not_returned_by_alloc) ;  /* 0x0000009000cc7944 */ /* 0x030fea0003c00000 */
[----:B------:R-:W-:Y:S05]  /*5000*/  BRA `(.L_x_81) ;  /* 0x0000000000087947 */ /* 0x000fea0003800000 */
.L_x_79:
[----:B------:R-:W-:Y:S02]  /*5010*/  MOV R2, 0x5030 ;  /* 0x0000503000027802 */ /* 0x000fe40000000f00 */
[----:B----45:R-:W-:Y:S05]  /*5020*/  CALL.REL.NOINC `($__internal_2_$__cuda_sm10x_tcgen05_guardrail_trap_unallocated_columns_being_dealloced) ;  /* 0x0000009000d87944 */ /* 0x030fea0003c00000 */
.L_x_81:
[----:B------:R-:W-:Y:S01]  /*5030*/  NOP ;  /* 0x0000000000007918 */ /* 0x000fe20000000000 */
[----:B------:R-:W-:Y:S05]  /*5040*/  EXIT ;  /* 0x000000000000794d */ /* 0x000fea0003800000 */
.L_x_53:
[----:B------:R-:W2:Y:S01]  /*5050*/  LDCU UR5, c[0x0][0x384] ;  /* 0x00007080ff0577ac */ /* 0x000ea20008000800 */
[----:B------:R-:W-:Y:S02]  /*5060*/  UISETP.NE.OR UP0, UPT, UR17, 0x3, !UP3 ;  /* 0x000000031100788c */ /* 0x000fe4000df05670 */
[----:B--2---:R-:W-:-:S07]  /*5070*/  UIADD3 UR5, UPT, UPT, UR5, 0x7f, URZ ;  /* 0x0000007f05057890 */ /* 0x004fce000fffe0ff */
[----:B------:R-:W-:Y:S05]  /*5080*/  BRA.U UP0, `(.L_x_82) ;  /* 0x0000001d007c7547 */ /* 0x000fea000b800000 */
[----:B------:R-:W2:Y:S01]  /*5090*/  LDCU UR68, c[0x0][0x388] ;  /* 0x00007100ff4477ac */ /* 0x000ea20008000800 */
[----:B------:R-:W3:Y:S01]  /*50a0*/  S2UR UR12, SR_CgaCtaId ;  /* 0x00000000000c79c3 */ /* 0x000ee20000008800 */
[----:B------:R-:W-:Y:S01]  /*50b0*/  IMAD.MOV.U32 R8, RZ, RZ, RZ ;  /* 0x000000ffff087224 */ /* 0x000fe200078e00ff */
[----:B------:R-:W-:Y:S01]  /*50c0*/  USHF.R.S32.HI UR4, URZ, 0x1f, UR5 ;  /* 0x0000001fff047899 */ /* 0x000fe20008011405 */
[----:B------:R-:W4:Y:S05]  /*50d0*/  LDCU UR60, c[0x0][0x370] ;  /* 0x00006e00ff3c77ac */ /* 0x000f2a0008000800 */
[----:B------:R-:W1:Y:S01]  /*50e0*/  LDC.64 R12, c[0x0][0x348] ;  /* 0x0000d200ff0c7b82 */ /* 0x000e620000000a00 */
[----:B------:R-:W-:Y:S01]  /*50f0*/  ULEA.HI UR4, UR4, UR5, URZ, 0x7 ;  /* 0x0000000504047291 */ /* 0x000fe2000f8f38ff */
[----:B------:R-:W4:Y:S03]  /*5100*/  LDCU.128 UR56, c[0x0][0xc10] ;  /* 0x00018200ff3877ac */ /* 0x000f260008000c00 */
[----:B------:R-:W-:Y:S01]  /*5110*/  USHF.R.S32.HI UR45, URZ, 0x7, UR4 ;  /* 0x00000007ff2d7899 */ /* 0x000fe20008011404 */
[----:B--2---:R-:W-:Y:S01]  /*5120*/  IMAD.U32 R0, RZ, RZ, UR68 ;  /* 0x00000044ff007e24 */ /* 0x004fe2000f8e00ff */
[----:B------:R-:W2:Y:S04]  /*5130*/  LDCU UR55, c[0x0][0x374] ;  /* 0x00006e80ff3777ac */ /* 0x000ea80008000800 */
[----:B------:R-:W-:Y:S01]  /*5140*/  IMAD.U32 R3, RZ, RZ, UR45 ;  /* 0x0000002dff037e24 */ /* 0x000fe2000f8e00ff */
[----:B------:R-:W-:Y:S01]  /*5150*/  IABS R0, R0 ;  /* 0x0000000000007213 */ /* 0x000fe20000000000 */
[----:B------:R-:W4:Y:S03]  /*5160*/  LDCU.64 UR4, c[0x0][0x988] ;  /* 0x00013100ff0477ac */ /* 0x000f260008000a00 */
[----:B------:R-:W-:Y:S01]  /*5170*/  R2UR UR43, R0 ;  /* 0x00000000002b72ca */ /* 0x000fe200000e0000 */
[----:B------:R-:W2:Y:S01]  /*5180*/  LDCU.64 UR52, c[0x0][0x990] ;  /* 0x00013200ff3477ac */ /* 0x000ea20008000a00 */
[----:B------:R-:W-:Y:S01]  /*5190*/  IABS R0, R3 ;  /* 0x0000000300007213 */ /* 0x000fe20000000000 */
[----:B------:R-:W-:-:S03]  /*51a0*/  UMOV UR42, 0x400 ;  /* 0x00000400002a7882 */ /* 0x000fc60000000000 */
[----:B------:R-:W-:Y:S01]  /*51b0*/  R2UR UR44, R0 ;  /* 0x00000000002c72ca */ /* 0x000fe200000e0000 */
[----:B---3--:R-:W-:Y:S01]  /*51c0*/  ULEA UR42, UR12, UR42, 0x18 ;  /* 0x0000002a0c2a7291 */ /* 0x008fe2000f8ec0ff */
[----:B------:R-:W3:Y:S05]  /*51d0*/  LDCU UR31, c[0x0][0xc0c] ;  /* 0x00018180ff1f77ac */ /* 0x000eea0008000800 */
[----:B------:R-:W2:Y:S01]  /*51e0*/  I2F.RP R0, UR43 ;  /* 0x0000002b00007d06 */ /* 0x000ea20008209400 */
[----:B------:R-:W1:Y:S01]  /*51f0*/  LDCU UR69, c[0x0][0xc20] ;  /* 0x00018400ff4577ac */ /* 0x000e620008000800 */
[----:B----4-:R-:W-:Y:S01]  /*5200*/  UISETP.NE.U32.AND UP0, UPT, UR4, URZ, UPT ;  /* 0x000000ff0400728c */ /* 0x010fe2000bf05070 */
[----:B------:R-:W4:Y:S05]  /*5210*/  LDCU UR4, c[0x0][0xc30] ;  /* 0x00018600ff0477ac */ /* 0x000f2a0008000800 */
[----:B------:R-:W3:Y:S01]  /*5220*/  I2F.RP R2, UR44 ;  /* 0x0000002c00027d06 */ /* 0x000ee20008209400 */
[----:B------:R-:W4:Y:S01]  /*5230*/  LDCU UR54, c[0x0][0x38c] ;  /* 0x00007180ff3677ac */ /* 0x000f220008000800 */
[----:B------:R-:W-:-:S06]  /*5240*/  UISETP.NE.AND.EX UP0, UPT, UR5, URZ, UPT, UP0 ;  /* 0x000000ff0500728c */ /* 0x000fcc000bf05300 */
[----:B--2---:R-:W2:Y:S01]  /*5250*/  MUFU.RCP R0, R0 ;  /* 0x0000000000007308 */ /* 0x004ea20000001000 */
[----:B------:R-:W-:Y:S02]  /*5260*/  UIADD3 UR46, UPT, UPT, UR42, 0x80, URZ ;  /* 0x000000802a2e7890 */ /* 0x000fe4000fffe0ff */
[----:B------:R-:W-:Y:S02]  /*5270*/  UIADD3 UR33, UPT, UPT, UR42, 0x88, URZ ;  /* 0x000000882a217890 */ /* 0x000fe4000fffe0ff */
[----:B------:R-:W-:Y:S02]  /*5280*/  UIADD3 UR25, UPT, UPT, UR42, 0x90, URZ ;  /* 0x000000902a197890 */ /* 0x000fe4000fffe0ff */
[----:B------:R-:W-:Y:S01]  /*5290*/  UIADD3 UR17, UPT, UPT, UR42, 0x98, URZ ;  /* 0x000000982a117890 */ /* 0x000fe2000fffe0ff */
[----:B---3--:R-:W3:Y:S01]  /*52a0*/  MUFU.RCP R2, R2 ;  /* 0x0000000200027308 */ /* 0x008ee20000001000 */
[----:B------:R-:W-:Y:S02]  /*52b0*/  UPRMT UR50, UR12, 0x654, UR46 ;  /* 0x000006540c327896 */ /* 0x000fe4000800002e */
[----:B------:R-:W-:-:S02]  /*52c0*/  UPRMT UR49, UR12, 0x654, UR33 ;  /* 0x000006540c317896 */ /* 0x000fc40008000021 */
[----:B------:R-:W-:Y:S02]  /*52d0*/  UPRMT UR48, UR12, 0x654, UR25 ;  /* 0x000006540c307896 */ /* 0x000fe40008000019 */
[----:B------:R-:W-:Y:S01]  /*52e0*/  UPRMT UR47, UR12, 0x654, UR17 ;  /* 0x000006540c2f7896 */ /* 0x000fe20008000011 */
[----:B--2---:R-:W-:Y:S01]  /*52f0*/  VIADD R0, R0, 0xffffffe ;  /* 0x0ffffffe00007836 */ /* 0x004fe20000000000 */
[----:B------:R-:W-:Y:S02]  /*5300*/  UIMAD.WIDE.U32 UR10, UR60, UR56, URZ ;  /* 0x000000383c0a72a5 */ /* 0x000fe4000f8e00ff */
[----:B------:R-:W-:Y:S01]  /*5310*/  UIMAD.WIDE.U32 UR14, UR55, UR59, URZ ;  /* 0x0000003b370e72a5 */ /* 0x000fe2000f8e00ff */
[----:B------:R-:W-:Y:S02]  /*5320*/  UMOV UR8, URZ ;  /* 0x000000ff00087c82 */ /* 0x000fe40008000000 */
[----:B------:R-:W2:Y:S01]  /*5330*/  F2I.FTZ.U32.TRUNC.NTZ R0, R0 ;  /* 0x0000000000007305 */ /* 0x000ea2000021f000 */
[----:B------:R-:W-:Y:S01]  /*5340*/  UP2UR UR67, UPR, URZ, 0x1 ;  /* 0x00000001ff437883 */ /* 0x000fe20008000000 */
[----:B---3--:R-:W-:Y:S01]  /*5350*/  VIADD R2, R2, 0xffffffe ;  /* 0x0ffffffe02027836 */ /* 0x008fe20000000000 */
[----:B------:R-:W-:-:S02]  /*5360*/  UISETP.NE.AND UP0, UPT, UR39, 0x1, UPT ;  /* 0x000000012700788c */ /* 0x000fc4000bf05270 */
[----:B------:R-:W-:Y:S02]  /*5370*/  UISETP.NE.U32.AND UP0, UPT, UR52, URZ, UPT ;  /* 0x000000ff3400728c */ /* 0x000fe4000bf05070 */
[----:B------:R-:W-:Y:S01]  /*5380*/  UIADD3 UR65, UPT, UPT, UR42, 0xd8, URZ ;  /* 0x000000d82a417890 */ /* 0x000fe2000fffe0ff */
[----:B------:R-:W3:Y:S01]  /*5390*/  F2I.FTZ.U32.TRUNC.NTZ R2, R2 ;  /* 0x0000000200027305 */ /* 0x000ee2000021f000 */
[----:B------:R-:W-:Y:S02]  /*53a0*/  UISETP.GE.AND UP3, UPT, UR39, 0x1, UPT ;  /* 0x000000012700788c */ /* 0x000fe4000bf66270 */
[----:B------:R-:W-:Y:S01]  /*53b0*/  UISETP.NE.AND.EX UP5, UPT, UR53, URZ, UPT, UP0 ;  /* 0x000000ff3500728c */ /* 0x000fe2000bfa5300 */
[----:B------:R-:W-:Y:S01]  /*53c0*/  UMOV UR64, UR11 ;  /* 0x0000000b00407c82 */ /* 0x000fe20008000000 */
[----:B------:R-:W-:Y:S01]  /*53d0*/  UMOV UR63, UR15 ;  /* 0x0000000f003f7c82 */ /* 0x000fe20008000000 */
[----:B--2---:R-:W-:Y:S01]  /*53e0*/  R2UR UR7, R0 ;  /* 0x00000000000772ca */ /* 0x004fe200000e0000 */
[----:B------:R-:W-:Y:S01]  /*53f0*/  UISETP.NE.AND UP3, UPT, UR31, 0x1, UPT ;  /* 0x000000011f00788c */ /* 0x000fe2000bf65270 */
[----:B------:R-:W-:Y:S01]  /*5400*/  IABS R0, R3 ;  /* 0x0000000300007213 */ /* 0x000fe20000000000 */
[----:B------:R-:W-:-:S02]  /*5410*/  UISETP.NE.AND UP0, UPT, UR58, 0x1, UPT ;  /* 0x000000013a00788c */ /* 0x000fc4000bf05270 */
[----:B------:R-:W-:Y:S02]  /*5420*/  UPLOP3.LUT UP1, UPT, UPT, UPT, UPT, 0x40, 0x4 ;  /* 0x000000000004789c */ /* 0x000fe40003f2e870 */
[----:B------:R-:W-:Y:S01]  /*5430*/  IMAD.MOV R0, RZ, RZ, -R0 ;  /* 0x000000ffff007224 */ /* 0x000fe200078e0a00 */
[----:B---3--:R-:W-:Y:S01]  /*5440*/  R2UR UR9, R2 ;  /* 0x00000000020972ca */ /* 0x008fe200000e0000 */
[----:B------:R-:W-:Y:S01]  /*5450*/  IMAD.MOV.U32 R2, RZ, RZ, 0x2000 ;  /* 0x00002000ff027424 */ /* 0x000fe200078e00ff */
[----:B------:R-:W2:Y:S02]  /*5460*/  LDCU.64 UR40, c[0x0][0xc28] ;  /* 0x00018500ff2877ac */ /* 0x000ea40008000a00 */
[----:B------:R-:W-:Y:S01]  /*5470*/  R2UR UR66, R0 ;  /* 0x00000000004272ca */ /* 0x000fe200000e0000 */
[----:B------:R-:W-:Y:S02]  /*5480*/  UIADD3 UR5, UPT, UPT, URZ, -UR7, URZ ;  /* 0x80000007ff057290 */ /* 0x000fe4000fffe0ff */
[----:B------:R-:W-:-:S02]  /*5490*/  UPRMT UR65, URZ, 0x654, UR65 ;  /* 0x00000654ff417896 */ /* 0x000fc40008000041 */
[----:B------:R-:W-:Y:S02]  /*54a0*/  UIMAD UR5, UR5, UR43, URZ ;  /* 0x0000002b050572a4 */ /* 0x000fe4000f8e02ff */
[----:B------:R-:W-:Y:S02]  /*54b0*/  USHF.R.U32.HI UR64, URZ, UR57, UR64 ;  /* 0x00000039ff407299 */ /* 0x000fe40008011640 */
[----:B------:R-:W-:Y:S02]  /*54c0*/  UIADD3 UR6, UPT, UPT, URZ, -UR9, URZ ;  /* 0x80000009ff067290 */ /* 0x000fe4000fffe0ff */
[----:B-1----:R-:W-:Y:S02]  /*54d0*/  USHF.R.U32.HI UR63, URZ, UR69, UR63 ;  /* 0x00000045ff3f7299 */ /* 0x002fe4000801163f */
[----:B------:R-:W-:Y:S02]  /*54e0*/  UIMAD UR12, UR6, UR44, URZ ;  /* 0x0000002c060c72a4 */ /* 0x000fe4000f8e02ff */
[----:B----4-:R-:W-:Y:S01]  /*54f0*/  UISETP.NE.AND UP4, UPT, UR4, 0x1, UPT ;  /* 0x000000010400788c */ /* 0x010fe2000bf85270 */
[----:B------:R-:W-:Y:S01]  /*5500*/  UMOV UR6, URZ ;  /* 0x000000ff00067c82 */ /* 0x000fe20008000000 */
[----:B------:R-:W-:-:S02]  /*5510*/  UIMAD.WIDE.U32 UR8, UR9, UR12, UR8 ;  /* 0x0000000c090872a5 */ /* 0x000fc4000f8e0008 */
[----:B------:R-:W-:Y:S02]  /*5520*/  UIMAD.WIDE.U32 UR6, UR7, UR5, UR6 ;  /* 0x00000005070672a5 */ /* 0x000fe4000f8e0006 */
[----:B------:R-:W-:Y:S02]  /*5530*/  UISETP.NE.AND UP3, UPT, UR68, URZ, UPT ;  /* 0x000000ff4400728c */ /* 0x000fe4000bf65270 */
[----:B------:R-:W-:Y:S01]  /*5540*/  UISETP.NE.AND UP0, UPT, UR54, URZ, UPT ;  /* 0x000000ff3600728c */ /* 0x000fe2000bf05270 */
[----:B------:R-:W-:Y:S02]  /*5550*/  UMOV UR62, UR9 ;  /* 0x00000009003e7c82 */ /* 0x000fe40008000000 */
[----:B------:R-:W-:Y:S01]  /*5560*/  UMOV UR61, UR7 ;  /* 0x00000007003d7c82 */ /* 0x000fe20008000000 */
[----:B--2---:R-:W-:-:S11]  /*5570*/  UISETP.NE.AND UP6, UPT, UR45, URZ, UPT ;  /* 0x000000ff2d00728c */ /* 0x004fd6000bfc5270 */
.L_x_97:
[----:B------:R-:W-:Y:S04]  /*5580*/  SHF.L.U32 R3, R8, 0x1f, RZ ;  /* 0x0000001f08037819 */ /* 0x000fe800000006ff */
[----:B-1----:R-:W1:Y:S02]  /*5590*/  SYNCS.PHASECHK.TRANS64.TRYWAIT P0, [UR42+0xd0], R3 ;  /* 0x0000d003ff0075a7 */ /* 0x002e64000800112a */
[----:B-1----:R-:W-:Y:S05]  /*55a0*/  @!P0 BRA `(.L_x_83) ;  /* 0x0000008400588947 */ /* 0x002fea0003800000 */
.L_x_216:
[----:B------:R-:W2:Y:S01]  /*55b0*/  LDS.128 R4, [UR42+0x110] ;  /* 0x0001102aff047984 */ /* 0x000ea20008000c00 */
[----:B------:R-:W-:Y:S01]  /*55c0*/  UISETP.GE.AND UP0, UPT, UR39, 0x1, UPT ;  /* 0x000000012700788c */ /* 0x000fe2000bf06270 */
[----:B------:R-:W-:Y:S01]  /*55d0*/  @!PT LDS RZ, [RZ] ;  /* 0x00000000fffff984 */ /* 0x000fe20000000800 */
[----:B------:R-:W-:Y:S01]  /*55e0*/  @!PT LDS RZ, [RZ] ;  /* 0x00000000fffff984 */ /* 0x000fe20000000800 */
[----:B------:R-:W-:Y:S01]  /*55f0*/  @!PT LDS RZ, [RZ] ;  /* 0x00000000fffff984 */ /* 0x000fe20000000800 */
[----:B------:R-:W-:Y:S01]  /*5600*/  @!PT LDS RZ, [RZ] ;  /* 0x00000000fffff984 */ /* 0x000fe20000000800 */
[----:B------:R3:W-:Y:S06]  /*5610*/  MEMBAR.ALL.CTA ;  /* 0x0000000000007992 */ /* 0x0007ec0000008000 */
[----:B---3--:R-:W3:Y:S02]  /*5620*/  FENCE.VIEW.ASYNC.S ;  /* 0x00000000000073c6 */ /* 0x008ee40000000000 */
[----:B---3--:R-:W-:Y:S01]  /*5630*/  SYNCS.ARRIVE.TRANS64.RED.A1T0 RZ, [UR65], RZ ;  /* 0x000000ffffff79a7 */ /* 0x008fe20008100441 */
[----:B--2---:R-:W-:Y:S11]  /*5640*/  LOP3.LUT P0, RZ, R6, 0x1, RZ, 0xc0, !PT ;  /* 0x0000000106ff7812 */ /* 0x004ff6000780c0ff */
[----:B------:R-:W-:Y:S02]  /*5650*/  @!UPT UIADD3 URZ, UPT, UPT, URZ, URZ, URZ ;  /* 0x000000fffffff290 */ /* 0x000fe4000fffe0ff */
[----:B------:R-:W-:Y:S01]  /*5660*/  VOTEU.ANY UP3, P0 ;  /* 0x0000000000ff7886 */ /* 0x000fe20000060100 */
[----:B------:R-:W-:Y:S11]  /*5670*/  PLOP3.LUT P0, PT, PT, PT, UP3, 0x80, 0x8 ;  /* 0x000000000008781c */ /* 0x000ff60003f0f038 */
[----:B------:R-:W-:Y:S02]  /*5680*/  @!UPT UIADD3 URZ, UPT, UPT, URZ, URZ, URZ ;  /* 0x000000fffffff290 */ /* 0x000fe4000fffe0ff */
[----:B-1----:R-:W-:Y:S02]  /*5690*/  @P0 MOV R3, R4 ;  /* 0x0000000400030202 */ /* 0x002fe40000000f00 */
[----:B------:R-:W-:Y:S02]  /*56a0*/  @P0 LOP3.LUT R0, R5, 0xffff, RZ, 0xc0, !PT ;  /* 0x0000ffff05000812 */ /* 0x000fe400078ec0ff */
[----:B------:R-:W-:Y:S02]  /*56b0*/  @P0 R2UR UR5, R3 ;  /* 0x00000000030502ca */ /* 0x000fe400000e0000 */
[----:B------:R-:W-:Y:S11]  /*56c0*/  @P0 R2UR UR4, R0 ;  /* 0x00000000000402ca */ /* 0x000ff600000e0000 */
[----:B------:R-:W-:Y:S02]  /*56d0*/  @UP3 UMOV UR23, UR5 ;  /* 0x0000000500173c82 */ /* 0x000fe40008000000 */
[----:B------:R-:W-:Y:S01]  /*56e0*/  @UP3 UMOV UR15, UR4 ;  /* 0x00000004000f3c82 */ /* 0x000fe20008000000 */
[----:B------:R-:W-:Y:S05]  /*56f0*/  BRA.U !UP0, `(.L_x_84) ;  /* 0x0000000108c07547 */ /* 0x000fea000b800000 */
[----:B------:R-:W-:Y:S02]  /*5700*/  UIMAD.WIDE.U32 UR8, UR15, UR59, URZ ;  /* 0x0000003b0f0872a5 */ /* 0x000fe4000f8e00ff */
[----:B------:R-:W-:Y:S02]  /*5710*/  UP2UR UR14, UPR, URZ, 0x4 ;  /* 0x00000004ff0e7883 */ /* 0x000fe40008000000 */
[----:B------:R-:W-:Y:S02]  /*5720*/  UISETP.NE.AND UP2, UPT, UR58, 0x1, UPT ;  /* 0x000000013a00788c */ /* 0x000fe4000bf45270 */
[----:B------:R-:W-:Y:S02]  /*5730*/  UIMAD.WIDE.U32 UR10, UR23, UR56, URZ ;  /* 0x00000038170a72a5 */ /* 0x000fe4000f8e00ff */
[----:B------:R-:W-:Y:S02]  /*5740*/  USEL UR4, UR55, UR63, !UP2 ;  /* 0x0000003f37047287 */ /* 0x000fe4000d000000 */
[----:B------:R-:W-:Y:S02]  /*5750*/  UISETP.NE.AND UP0, UPT, UR31, 0x1, UPT ;  /* 0x000000011f00788c */ /* 0x000fe4000bf05270 */
[----:B------:R-:W-:Y:S02]  /*5760*/  UP2UR UR20, UPR, URZ, 0x2 ;  /* 0x00000002ff147883 */ /* 0x000fe40008000000 */
[----:B------:R-:W-:Y:S02]  /*5770*/  UISETP.NE.AND UP1, UPT, UR39, 0x1, UPT ;  /* 0x000000012700788c */ /* 0x000fe4000bf25270 */
[----:B------:R-:W-:Y:S02]  /*5780*/  UIMAD.WIDE.U32 UR12, UR4, UR40, URZ ;  /* 0x00000028040c72a5 */ /* 0x000fe4000f8e00ff */
[----:B------:R-:W-:Y:S01]  /*5790*/  USEL UR7, UR60, UR64, !UP0 ;  /* 0x000000403c077287 */ /* 0x000fe2000c000000 */
[----:B------:R-:W-:Y:S02]  /*57a0*/  UMOV UR5, UR9 ;  /* 0x0000000900057c82 */ /* 0x000fe40008000000 */
[----:B------:R-:W-:Y:S02]  /*57b0*/  USHF.R.U32.HI UR6, URZ, UR69, UR5 ;  /* 0x00000045ff067299 */ /* 0x000fe40008011605 */
[----:B------:R-:W-:Y:S02]  /*57c0*/  UIMAD.WIDE.U32 UR18, UR7, UR40, URZ ;  /* 0x00000028071272a5 */ /* 0x000fe4000f8e00ff */
[----:B------:R-:W-:Y:S02]  /*57d0*/  USEL UR6, UR15, UR6, !UP2 ;  /* 0x000000060f067287 */ /* 0x000fe4000d000000 */
[----:B------:R-:W-:Y:S01]  /*57e0*/  UISETP.NE.AND UP2, UPT, UR14, URZ, UPT ;  /* 0x000000ff0e00728c */ /* 0x000fe2000bf45270 */
[----:B------:R-:W-:Y:S01]  /*57f0*/  UMOV UR5, UR11 ;  /* 0x0000000b00057c82 */ /* 0x000fe20008000000 */
[----:B------:R-:W-:Y:S02]  /*5800*/  UIMAD.WIDE.U32 UR10, UR6, UR40, URZ ;  /* 0x00000028060a72a5 */ /* 0x000fe4000f8e00ff */
[----:B------:R-:W-:Y:S03]  /*5810*/  USHF.R.U32.HI UR8, URZ, UR57, UR5 ;  /* 0x00000039ff087299 */ /* 0x000fe60008011605 */
[----:B------:R-:W-:Y:S02]  /*5820*/  UMOV UR5, UR13 ;  /* 0x0000000d00057c82 */ /* 0x000fe40008000000 */
[----:B------:R-:W-:Y:S03]  /*5830*/  @UP1 USHF.R.U32.HI UR4, URZ, UR41, UR5 ;  /* 0x00000029ff041299 */ /* 0x000fe60008011605 */
[----:B------:R-:W-:Y:S01]  /*5840*/  UMOV UR5, UR19 ;  /* 0x0000001300057c82 */ /* 0x000fe20008000000 */
[----:B------:R-:W-:Y:S02]  /*5850*/  UIMAD UR4, UR39, UR4, URZ ;  /* 0x00000004270472a4 */ /* 0x000fe4000f8e02ff */
[----:B------:R-:W-:Y:S02]  /*5860*/  @UP1 USHF.R.U32.HI UR7, URZ, UR41, UR5 ;  /* 0x00000029ff071299 */ /* 0x000fe40008011605 */
[----:B------:R-:W-:Y:S02]  /*5870*/  USEL UR5, UR23, UR8, !UP0 ;  /* 0x0000000817057287 */ /* 0x000fe4000c000000 */
[----:B------:R-:W-:Y:S02]  /*5880*/  UIMAD UR8, UR39, UR7, URZ ;  /* 0x00000007270872a4 */ /* 0x000fe4000f8e02ff */
[----:B------:R-:W-:Y:S03]  /*5890*/  UISETP.GE.AND UP0, UPT, UR6, UR4, UPT ;  /* 0x000000040600728c */ /* 0x000fe6000bf06270 */
[----:B------:R-:W-:Y:S01]  /*58a0*/  UMOV UR4, UR11 ;  /* 0x0000000b00047c82 */ /* 0x000fe20008000000 */
[----:B------:R-:W-:Y:S02]  /*58b0*/  UISETP.GE.OR UP0, UPT, UR5, UR8, UP0 ;  /* 0x000000080500728c */ /* 0x000fe40008706670 */
[----:B------:R-:W-:Y:S02]  /*58c0*/  USHF.R.U32.HI UR4, URZ, UR41, UR4 ;  /* 0x00000029ff047299 */ /* 0x000fe40008011604 */
[----:B------:R-:W-:Y:S02]  /*58d0*/  UIMAD.WIDE.U32 UR8, UR5, UR40, URZ ;  /* 0x00000028050872a5 */ /* 0x000fe4000f8e00ff */
[----:B------:R-:W-:Y:S04]  /*58e0*/  USEL UR10, UR6, UR4, !UP1 ;  /* 0x00000004060a7287 */ /* 0x000fe8000c800000 */
[----:B------:R-:W-:Y:S01]  /*58f0*/  UIADD3 UR11, UPT, UPT, -UR10, URZ, URZ ;  /* 0x000000ff0a0b7290 */ /* 0x000fe2000fffe1ff */
[----:B------:R-:W-:Y:S02]  /*5900*/  @!UP0 UMOV UR4, UR9 ;  /* 0x0000000900048c82 */ /* 0x000fe40008000000 */
[----:B------:R-:W-:Y:S02]  /*5910*/  @!UP0 USHF.R.U32.HI UR4, URZ, UR41, UR4 ;  /* 0x00000029ff048299 */ /* 0x000fe40008011604 */
[----:B------:R-:W-:Y:S02]  /*5920*/  UIMAD UR8, UR39, UR11, UR6 ;  /* 0x0000000b270872a4 */ /* 0x000fe4000f8e0206 */
[----:B------:R-:W-:Y:S02]  /*5930*/  @!UP0 USEL UR4, UR5, UR4, !UP1 ;  /* 0x0000000405048287 */ /* 0x000fe4000c800000 */
[----:B------:R-:W-:Y:S02]  /*5940*/  UISETP.NE.AND UP1, UPT, UR20, URZ, UPT ;  /* 0x000000ff1400728c */ /* 0x000fe4000bf25270 */
[----:B------:R-:W-:Y:S02]  /*5950*/  @!UP0 UIMAD UR7, UR7, UR8, UR4 ;  /* 0x00000008070782a4 */ /* 0x000fe4000f8e0204 */
[----:B------:R-:W-:Y:S02]  /*5960*/  @!UP0 UIADD3 UR9, UPT, UPT, UR10, -UR4, URZ ;  /* 0x800000040a098290 */ /* 0x000fe4000fffe0ff */
[----:B------:R-:W-:Y:S02]  /*5970*/  UIADD3 UR8, UPT, UPT, -UR6, URZ, URZ ;  /* 0x000000ff06087290 */ /* 0x000fe4000fffe1ff */
[----:B------:R-:W-:Y:S02]  /*5980*/  UIADD3 UR4, UPT, UPT, -UR5, URZ, URZ ;  /* 0x000000ff05047290 */ /* 0x000fe4000fffe1ff */
[----:B------:R-:W-:Y:S03]  /*5990*/  @!UP0 UIMAD UR6, UR9, UR39, UR5 ;  /* 0x00000027090682a4 */ /* 0x000fe6000f8e0205 */
[----:B------:R-:W-:Y:S01]  /*59a0*/  @!UP0 UMOV UR5, UR7 ;  /* 0x0000000700058c82 */ /* 0x000fe20008000000 */
[----:B------:R-:W-:Y:S02]  /*59b0*/  UIMAD UR7, UR31, UR4, UR23 ;  /* 0x000000041f0772a4 */ /* 0x000fe4000f8e0217 */
[----:B------:R-:W-:Y:S02]  /*59c0*/  UIMAD UR4, UR58, UR8, UR15 ;  /* 0x000000083a0472a4 */ /* 0x000fe4000f8e020f */
[----:B------:R-:W-:Y:S02]  /*59d0*/  UIMAD UR23, UR5, UR31, UR7 ;  /* 0x0000001f051772a4 */ /* 0x000fe4000f8e0207 */
[----:B------:R-:W-:Y:S11]  /*59e0*/  UIMAD UR15, UR6, UR58, UR4 ;  /* 0x0000003a060f72a4 */ /* 0x000ff6000f8e0204 */
[----:B------:R-:W-:Y:S01]  /*59f0*/  @!UPT UIADD3 URZ, UPT, UPT, URZ, URZ, URZ ;  /* 0x000000fffffff290 */ /* 0x000fe2000fffe0ff */
.L_x_84:
[----:B------:R-:W1:Y:S01]  /*5a00*/  @!UP4 LDCU.128 UR8, c[0x0][0xc10] ;  /* 0x00018200ff08c7ac */ /* 0x000e620008000c00 */
[----:B------:R-:W-:Y:S04]  /*5a10*/  MOV R0, UR16 ;  /* 0x0000001000007c02 */ /* 0x000fe80008000f00 */
[----:B------:R-:W-:Y:S01]  /*5a20*/  IABS R0, R0 ;  /* 0x0000000000007213 */ /* 0x000fe20000000000 */
[----:B------:R-:W2:Y:S01]  /*5a30*/  @!UP4 LDCU UR5, c[0x0][0xc0c] ;  /* 0x00018180ff05c7ac */ /* 0x000ea20008000800 */
[----:B------:R-:W3:Y:S01]  /*5a40*/  @!UP4 LDCU UR4, c[0x0][0xc20] ;  /* 0x00018400ff04c7ac */ /* 0x000ee20008000800 */
[----:B-1----:R-:W-:Y:S04]  /*5a50*/  UIMAD.WIDE.U32 UR6, UR23, UR8, URZ ;  /* 0x00000008170672a5 */ /* 0x002fe8000f8e00ff */
[----:B------:R-:W-:Y:S02]  /*5a60*/  @!UP4 USHF.R.U32.HI UR7, URZ, UR9, UR7 ;  /* 0x00000009ff07c299 */ /* 0x000fe40008011607 */
[----:B------:R-:W-:Y:S02]  /*5a70*/  UIMAD.WIDE.U32 UR8, UR15, UR11, URZ ;  /* 0x0000000b0f0872a5 */ /* 0x000fe4000f8e00ff */
[----:B--2---:R-:W-:Y:S04]  /*5a80*/  @!UP4 UISETP.NE.AND UP0, UPT, UR5, 0x1, UPT ;  /* 0x000000010500c88c */ /* 0x004fe8000bf05270 */
[----:B------:R-:W-:Y:S02]  /*5a90*/  @!UP4 USEL UR7, UR23, UR7, !UP0 ;  /* 0x000000071707c287 */ /* 0x000fe4000c000000 */
[----:B------:R-:W-:Y:S01]  /*5aa0*/  @!UP4 UISETP.NE.AND UP0, UPT, UR10, 0x1, UPT ;  /* 0x000000010a00c88c */ /* 0x000fe2000bf05270 */
[----:B------:R-:W-:Y:S02]  /*5ab0*/  @!UP4 UMOV UR6, UR9 ;  /* 0x000000090006cc82 */ /* 0x000fe40008000000 */
[----:B---3--:R-:W-:Y:S04]  /*5ac0*/  @!UP4 USHF.R.U32.HI UR6, URZ, UR4, UR6 ;  /* 0x00000004ff06c299 */ /* 0x008fe80008011606 */
[----:B------:R-:W-:Y:S04]  /*5ad0*/  @!UP4 USEL UR6, UR15, UR6, !UP0 ;  /* 0x000000060f06c287 */ /* 0x000fe8000c000000 */
[----:B------:R-:W-:Y:S02]  /*5ae0*/  @!UP4 UIADD3 UR4, UPT, UPT, -UR7, UR6, URZ ;  /* 0x000000060704c290 */ /* 0x000fe4000fffe1ff */
[----:B------:R-:W-:Y:S02]  /*5af0*/  @!UP4 UIADD3 UR6, UPT, UPT, UR7, -UR6, URZ ;  /* 0x800000060706c290 */ /* 0x000fe4000fffe0ff */
[----:B------:R-:W-:Y:S02]  /*5b00*/  @!UP4 UIMAD UR23, UR4, UR5, UR23 ;  /* 0x000000050417c2a4 */ /* 0x000fe4000f8e0217 */
[----:B------:R-:W-:Y:S01]  /*5b10*/  @!UP4 UIMAD UR15, UR6, UR10, UR15 ;  /* 0x0000000a060fc2a4 */ /* 0x000fe2000f8e020f */
[----:B------:R-:W-:Y:S11]  /*5b20*/  BRA.U UP1, `(.L_x_85) ;  /* 0x0000000101107547 */ /* 0x000ff6000b800000 */
[----:B------:R-:W-:Y:S04]  /*5b30*/  MOV R3, UR70 ;  /* 0x0000004600037c02 */ /* 0x000fe80008000f00 */
[----:B------:R-:W-:Y:S04]  /*5b40*/  SHF.L.U32 R10, R3, 0x1f, RZ ;  /* 0x0000001f030a7819 */ /* 0x000fe800000006ff */
[----:B------:R-:W1:Y:S02]  /*5b50*/  SYNCS.PHASECHK.TRANS64.TRYWAIT P1, [UR42+0xc8], R10 ;  /* 0x0000c80aff0075a7 */ /* 0x000e64000802112a */
[----:B-1----:R-:W-:Y:S05]  /*5b60*/  @!P1 BRA `(.L_x_86) ;  /* 0x0000008000009947 */ /* 0x002fea0003800000 */
.L_x_85:
[----:B------:R-:W-:Y:S01]  /*5b70*/  UISETP.NE.AND UP1, UPT, UR68, URZ, UPT ;  /* 0x000000ff4400728c */ /* 0x000fe2000bf25270 */
[----:B------:R-:W-:Y:S01]  /*5b80*/  R2UR UR4, R0 ;  /* 0x00000000000472ca */ /* 0x000fe200000e0000 */
[----:B------:R-:W-:Y:S11]  /*5b90*/  USHF.L.U32 UR11, UR21, 0x7, URZ ;  /* 0x00000007150b7899 */ /* 0x000ff600080006ff */
[----:B------:R-:W-:Y:S01]  /*5ba0*/  @!UPT UIADD3 URZ, UPT, UPT, URZ, URZ, URZ ;  /* 0x000000fffffff290 */ /* 0x000fe2000fffe0ff */
[----:B------:R-:W-:Y:S07]  /*5bb0*/  UIMAD.WIDE.U32 UR6, UR62, UR4, URZ ;  /* 0x000000043e0672a5 */ /* 0x000fee000f8e00ff */
[----:B------:R-:W-:Y:S02]  /*5bc0*/  UMOV UR12, UR7 ;  /* 0x00000007000c7c82 */ /* 0x000fe40008000000 */
[----:B------:R-:W-:Y:S04]  /*5bd0*/  UIMAD UR4, UR12, UR66, UR4 ;  /* 0x000000420c0472a4 */ /* 0x000fe8000f8e0204 */
[----:B------:R-:W-:Y:S11]  /*5be0*/  UISETP.GT.U32.AND UP0, UPT, UR44, UR4, UPT ;  /* 0x000000042c00728c */ /* 0x000ff6000bf04070 */
[----:B------:R-:W-:Y:S02]  /*5bf0*/  @!UP0 UIADD3 UR4, UPT, UPT, UR4, -UR44, URZ ;  /* 0x8000002c04048290 */ /* 0x000fe4000fffe0ff */
[----:B------:R-:W-:Y:S02]  /*5c00*/  @!UP0 UIADD3 UR12, UPT, UPT, UR12, 0x1, URZ ;  /* 0x000000010c0c8890 */ /* 0x000fe4000fffe0ff */
[----:B------:R-:W-:Y:S02]  /*5c10*/  UISETP.GE.U32.AND UP0, UPT, UR4, UR44, UPT ;  /* 0x0000002c0400728c */ /* 0x000fe4000bf06070 */
[----:B------:R-:W-:Y:S09]  /*5c20*/  ULOP3.LUT UR4, UR16, UR45, URZ, 0x3c, !UPT ;  /* 0x0000002d10047292 */ /* 0x000ff2000f8e3cff */
[----:B------:R-:W-:Y:S02]  /*5c30*/  @UP0 UIADD3 UR12, UPT, UPT, UR12, 0x1, URZ ;  /* 0x000000010c0c0890 */ /* 0x000fe4000fffe0ff */
[----:B------:R-:W-:Y:S11]  /*5c40*/  UISETP.GE.AND UP0, UPT, UR4, URZ, UPT ;  /* 0x000000ff0400728c */ /* 0x000ff6000bf06270 */
[----:B------:R-:W-:Y:S02]  /*5c50*/  @!UP0 UIADD3 UR12, UPT, UPT, -UR12, URZ, URZ ;  /* 0x000000ff0c0c8290 */ /* 0x000fe4000fffe1ff */
[----:B------:R-:W-:Y:S06]  /*5c60*/  @!UP6 ULOP3.LUT UR12, URZ, UR45, URZ, 0x33, !UPT ;  /* 0x0000002dff0ce292 */ /* 0x000fec000f8e33ff */
[----:B------:R-:W-:Y:S05]  /*5c70*/  IMAD.U32 R0, RZ, RZ, UR12 ;  /* 0x0000000cff007e24 */ /* 0x000fea000f8e00ff */
[----:B------:R-:W-:Y:S04]  /*5c80*/  IABS R0, R0 ;  /* 0x0000000000007213 */ /* 0x000fe80000000000 */
[----:B------:R-:W-:Y:S01]  /*5c90*/  R2UR UR4, R0 ;  /* 0x00000000000472ca */ /* 0x000fe200000e0000 */
[----:B------:R-:W-:Y:S05]  /*5ca0*/  IMAD.U32 R0, RZ, RZ, UR54 ;  /* 0x00000036ff007e24 */ /* 0x000fea000f8e00ff */
[----:B------:R-:W-:Y:S04]  /*5cb0*/  IABS R9, R0 ;  /* 0x0000000000097213 */ /* 0x000fe80000000000 */
[----:B------:R-:W2:Y:S03]  /*5cc0*/  I2F.RP R15, R9 ;  /* 0x00000009000f7306 */ /* 0x000ea60000209400 */
[----:B------:R-:W-:Y:S07]  /*5cd0*/  UIMAD.WIDE.U32 UR6, UR61, UR4, URZ ;  /* 0x000000043d0672a5 */ /* 0x000fee000f8e00ff */
[----:B------:R-:W-:Y:S02]  /*5ce0*/  UMOV UR13, UR7 ;  /* 0x00000007000d7c82 */ /* 0x000fe40008000000 */
[----:B------:R-:W-:Y:S01]  /*5cf0*/  UIADD3 UR5, UPT, UPT, -UR13, URZ, URZ ;  /* 0x000000ff0d057290 */ /* 0x000fe2000fffe1ff */
[----:B--2---:R-:W2:Y:S03]  /*5d00*/  MUFU.RCP R0, R15 ;  /* 0x0000000f00007308 */ /* 0x004ea60000001000 */
[----:B------:R-:W-:Y:S04]  /*5d10*/  UIMAD UR4, UR43, UR5, UR4 ;  /* 0x000000052b0472a4 */ /* 0x000fe8000f8e0204 */
[----:B------:R-:W-:Y:S11]  /*5d20*/  UISETP.GT.U32.AND UP0, UPT, UR43, UR4, UPT ;  /* 0x000000042b00728c */ /* 0x000ff6000bf04070 */
[----:B------:R-:W-:Y:S01]  /*5d30*/  @!UP0 UIADD3 UR4, UPT, UPT, UR4, -UR43, URZ ;  /* 0x8000002b04048290 */ /* 0x000fe2000fffe0ff */
[----:B--2---:R-:W-:Y:S01]  /*5d40*/  VIADD R14, R0, 0xffffffe ;  /* 0x0ffffffe000e7836 */ /* 0x004fe20000000000 */
[----:B------:R-:W-:Y:S02]  /*5d50*/  @!UP0 UIADD3 UR13, UPT, UPT, UR13, 0x1, URZ ;  /* 0x000000010d0d8890 */ /* 0x000fe4000fffe0ff */
[----:B------:R-:W-:Y:S01]  /*5d60*/  UISETP.GE.U32.AND UP0, UPT, UR4, UR43, UPT ;  /* 0x0000002b0400728c */ /* 0x000fe2000bf06070 */
[----:B------:R-:W1:Y:S01]  /*5d70*/  F2I.FTZ.U32.TRUNC.NTZ R11, R14 ;  /* 0x0000000e000b7305 */ /* 0x000e62000021f000 */
[----:B------:R-:W-:Y:S09]  /*5d80*/  ULOP3.LUT UR4, UR12, UR68, URZ, 0x3c, !UPT ;  /* 0x000000440c047292 */ /* 0x000ff2000f8e3cff */
[----:B------:R-:W-:Y:S02]  /*5d90*/  @UP0 UIADD3 UR13, UPT, UPT, UR13, 0x1, URZ ;  /* 0x000000010d0d0890 */ /* 0x000fe4000fffe0ff */
[----:B------:R-:W-:Y:S01]  /*5da0*/  UISETP.GE.AND UP0, UPT, UR4, URZ, UPT ;  /* 0x000000ff0400728c */ /* 0x000fe2000bf06270 */
[----:B-1----:R-:W-:Y:S05]  /*5db0*/  IADD3 R10, PT, PT, RZ, -R11, RZ ;  /* 0x8000000bff0a7210 */ /* 0x002fea0007ffe0ff */
[----:B------:R-:W-:Y:S02]  /*5dc0*/  IMAD R3, R10, R9, RZ ;  /* 0x000000090a037224 */ /* 0x000fe400078e02ff */
[----:B------:R-:W-:Y:S03]  /*5dd0*/  IMAD.MOV.U32 R10, RZ, RZ, RZ ;  /* 0x000000ffff0a7224 */ /* 0x000fe600078e00ff */
[----:B------:R-:W-:Y:S02]  /*5de0*/  @!UP0 UIADD3 UR13, UPT, UPT, -UR13, URZ, URZ ;  /* 0x000000ff0d0d8290 */ /* 0x000fe4000fffe1ff */
[----:B------:R-:W-:Y:S01]  /*5df0*/  @!UP1 ULOP3.LUT UR13, URZ, UR68, URZ, 0x33, !UPT ;  /* 0x00000044ff0d9292 */ /* 0x000fe2000f8e33ff */
[----:B------:R-:W-:Y:S01]  /*5e00*/  IMAD.HI.U32 R11, R11, R3, R10 ;  /* 0x000000030b0b7227 */ /* 0x000fe200078e000a */
[----:B------:R-:W-:Y:S02]  /*5e10*/  UISETP.NE.AND UP1, UPT, UR54, URZ, UPT ;  /* 0x000000ff3600728c */ /* 0x000fe4000bf25270 */
[----:B------:R-:W-:Y:S01]  /*5e20*/  ULOP3.LUT UR4, UR13, UR54, URZ, 0x3c, !UPT ;  /* 0x000000360d047292 */ /* 0x000fe2000f8e3cff */
[----:B------:R-:W-:Y:S01]  /*5e30*/  IMAD.MOV.U32 R10, RZ, RZ, 0x1 ;  /* 0x00000001ff0a7424 */ /* 0x000fe200078e00ff */
[----:B------:R-:W-:Y:S01]  /*5e40*/  UIADD3 UR5, UPT, UPT, -UR13, URZ, URZ ;  /* 0x000000ff0d057290 */ /* 0x000fe2000fffe1ff */
[----:B------:R-:W-:Y:S01]  /*5e50*/  IMAD.U32 R0, RZ, RZ, UR13 ;  /* 0x0000000dff007e24 */ /* 0x000fe2000f8e00ff */
[----:B------:R-:W-:Y:S02]  /*5e60*/  UISETP.GE.AND UP0, UPT, UR4, URZ, UPT ;  /* 0x000000ff0400728c */ /* 0x000fe4000bf06270 */
[----:B------:R-:W-:Y:S01]  /*5e70*/  SHF.L.U32 R10, R10, 0x1f, RZ ;  /* 0x0000001f0a0a7819 */ /* 0x000fe200000006ff */
[----:B------:R-:W-:Y:S01]  /*5e80*/  UIADD3 UR4, UPT, UPT, -UR12, URZ, URZ ;  /* 0x000000ff0c047290 */ /* 0x000fe2000fffe1ff */
[----:B------:R-:W-:Y:S01]  /*5e90*/  IABS R0, R0 ;  /* 0x0000000000007213 */ /* 0x000fe20000000000 */
[----:B------:R-:W-:Y:S02]  /*5ea0*/  UIMAD UR12, UR68, UR5, UR12 ;  /* 0x00000005440c72a4 */ /* 0x000fe4000f8e020c */
[----:B------:R-:W-:Y:S02]  /*5eb0*/  UIMAD UR4, UR45, UR4, UR16 ;  /* 0x000000042d0472a4 */ /* 0x000fe4000f8e0210 */
[----:B------:R-:W-:Y:S02]  /*5ec0*/  IMAD.HI.U32 R11, R11, R0, RZ ;  /* 0x000000000b0b7227 */ /* 0x000fe400078e00ff */
[----:B------:R-:W-:Y:S03]  /*5ed0*/  USHF.L.U32 UR4, UR4, 0x7, URZ ;  /* 0x0000000704047899 */ /* 0x000fe600080006ff */
[----:B------:R-:W-:Y:S05]  /*5ee0*/  IADD3 R3, PT, PT, -R11, RZ, RZ ;  /* 0x000000ff0b037210 */ /* 0x000fea0007ffe1ff */
[C---:B------:R-:W-:Y:S05]  /*5ef0*/  IMAD R0, R9.reuse, R3, R0 ;  /* 0x0000000309007224 */ /* 0x040fea00078e0200 */
[----:B------:R-:W-:Y:S11]  /*5f00*/  ISETP.GT.U32.AND P1, PT, R9, R0, PT ;  /* 0x000000000900720c */ /* 0x000ff60003f24070 */
[----:B------:R-:W-:Y:S02]  /*5f10*/  @!UPT UIADD3 URZ, UPT, UPT, URZ, URZ, URZ ;  /* 0x000000fffffff290 */ /* 0x000fe4000fffe0ff */
[----:B------:R-:W-:Y:S02]  /*5f20*/  @!P1 IMAD.IADD R0, R0, 0x1, -R9 ;  /* 0x0000000100009824 */ /* 0x000fe400078e0a09 */
[----:B------:R-:W-:Y:S01]  /*5f30*/  @!P1 VIADD R11, R11, 0x1 ;  /* 0x000000010b0b9836 */ /* 0x000fe20000000000 */
[----:B------:R-:W-:Y:S02]  /*5f40*/  ISETP.NE.U32.AND P1, PT, RZ, UR52, PT ;  /* 0x00000034ff007c0c */ /* 0x000fe4000bf25070 */
[----:B------:R-:W-:Y:S02]  /*5f50*/  ISETP.GE.U32.AND P2, PT, R0, R9, PT ;  /* 0x000000090000720c */ /* 0x000fe40003f46070 */
[----:B------:R-:W-:Y:S11]  /*5f60*/  ISETP.NE.AND.EX P1, PT, RZ, UR53, PT, P1 ;  /* 0x00000035ff007c0c */ /* 0x000ff6000bf25310 */
[----:B------:R-:W-:Y:S04]  /*5f70*/  @P2 IADD3 R11, PT, PT, R11, 0x1, RZ ;  /* 0x000000010b0b2810 */ /* 0x000fe80007ffe0ff */
[----:B------:R-:W-:Y:S11]  /*5f80*/  R2UR UR14, R11 ;  /* 0x000000000b0e72ca */ /* 0x000ff600000e0000 */
[----:B------:R-:W-:Y:S02]  /*5f90*/  @!UPT UIADD3 URZ, UPT, UPT, URZ, URZ, URZ ;  /* 0x000000fffffff290 */ /* 0x000fe4000fffe0ff */
[----:B------:R-:W-:Y:S02]  /*5fa0*/  @!UP0 UIADD3 UR14, UPT, UPT, -UR14, URZ, URZ ;  /* 0x000000ff0e0e8290 */ /* 0x000fe4000fffe1ff */
[----:B------:R-:W-:Y:S04]  /*5fb0*/  @!UP1 ULOP3.LUT UR14, URZ, UR54, URZ, 0x33, !UPT ;  /* 0x00000036ff0e9292 */ /* 0x000fe8000f8e33ff */
[----:B------:R-:W-:Y:S04]  /*5fc0*/  UIADD3 UR6, UPT, UPT, -UR14, URZ, URZ ;  /* 0x000000ff0e067290 */ /* 0x000fe8000fffe1ff */
[----:B------:R-:W-:Y:S01]  /*5fd0*/  UIMAD UR13, UR54, UR6, UR13 ;  /* 0x00000006360d72a4 */ /* 0x000fe2000f8e020d */
[----:B------:R-:W-:Y:S11]  /*5fe0*/  BRA.U !UP5, `(.L_x_87) ;  /* 0x000000010d387547 */ /* 0x000ff6000b800000 */
[----:B------:R-:W-:Y:S01]  /*5ff0*/  UISETP.NE.AND UP2, UPT, UR67, URZ, UPT ;  /* 0x000000ff4300728c */ /* 0x000fe2000bf45270 */
[----:B------:R-:W-:Y:S01]  /*6000*/  HFMA2 R0, -RZ, RZ, 0, 5.9604644775390625e-08 ;  /* 0x00000001ff007431 */ /* 0x000fe200000001ff */
[----:B------:R-:W1:Y:S01]  /*6010*/  LDCU.64 UR8, c[0x0][0x358] ;  /* 0x00006b00ff0877ac */ /* 0x000e620008000a00 */
[----:B------:R-:W-:Y:S03]  /*6020*/  IMAD.MOV.U32 R68, RZ, RZ, 0x1 ;  /* 0x00000001ff447424 */ /* 0x000fe600078e00ff */
[----:B------:R-:W-:Y:S05]  /*6030*/  PLOP3.LUT P2, PT, PT, PT, UP2, 0x80, 0x8 ;  /* 0x000000000008781c */ /* 0x000fea0003f4f028 */
[----:B------:R-:W2:Y:S01]  /*6040*/  @UP2 LDCU.64 UR6, c[0x0][0x988] ;  /* 0x00013100ff0627ac */ /* 0x000ea20008000a00 */
[----:B------:R-:W-:Y:S07]  /*6050*/  @UP2 UIMAD UR5, UR51, UR52, URZ ;  /* 0x00000034330522a4 */ /* 0x000fee000f8e02ff */
[----:B------:R-:W-:Y:S01]  /*6060*/  @!P2 PRMT R68, R0, 0x7610, R68 ;  /* 0x000076100044a816 */ /* 0x000fe20000000044 */
[----:B--2---:R-:W-:Y:S03]  /*6070*/  @UP2 UIMAD.WIDE UR6, UR5, 0x4, UR6 ;  /* 0x00000004050628a5 */ /* 0x004fe6000f8e0206 */
[----:B------:R-:W2:Y:S03]  /*6080*/  @!UP2 LDCU UR5, c[0x0][0x980] ;  /* 0x00013000ff05a7ac */ /* 0x000ea60008000800 */
[----:B------:R-:W-:Y:S01]  /*6090*/  IMAD.U32 R14, RZ, RZ, UR6 ;  /* 0x00000006ff0e7e24 */ /* 0x000fe2000f8e00ff */
[----:B------:R-:W-:Y:S05]  /*60a0*/  MOV R15, UR7 ;  /* 0x00000007000f7c02 */ /* 0x000fea0008000f00 */
[----:B-1---5:R1:W5:Y:S02]  /*60b0*/  @P2 LDG.E R27, desc[UR8][R14.64] ;  /* 0x000000080e1b2981 */ /* 0x022364000c1e1900 */
[----:B-12---:R-:W-:Y:S07]  /*60c0*/  @!P2 IMAD.U32 R27, RZ, RZ, UR5 ;  /* 0x00000005ff1bae24 */ /* 0x006fee000f8e00ff */
.L_x_87:
[----:B-----5:R-:W-:Y:S01]  /*60d0*/  @!P1 FSETP.EQ.AND P3, PT, R27, RZ, PT ;  /* 0x000000ff1b00920b */ /* 0x020fe20003f62000 */
[----:B------:R-:W-:Y:S01]  /*60e0*/  @!UPT UIADD3 URZ, UPT, UPT, URZ, URZ, URZ ;  /* 0x000000fffffff290 */ /* 0x000fe2000fffe0ff */
[----:B------:R-:W-:Y:S11]  /*60f0*/  @!P1 BRA `(.L_x_88) ;  /* 0x0000000000149947 */ /* 0x000ff60003800000 */
[----:B------:R-:W-:Y:S02]  /*6100*/  LOP3.LUT P1, RZ, R68, 0xff, RZ, 0xc0, !PT ;  /* 0x000000ff44ff7812 */ /* 0x000fe4000782c0ff */
[----:B------:R-:W-:Y:S04]  /*6110*/  PLOP3.LUT P3, PT, PT, PT, UP2, 0x80, 0x8 ;  /* 0x000000000008781c */ /* 0x000fe80003f6f028 */
[----:B------:R-:W-:Y:S07]  /*6120*/  PLOP3.LUT P3, PT, P3, PT, PT, 0x8, 0x80 ;  /* 0x000000000080781c */ /* 0x000fee0001f6e170 */
[----:B------:R-:W-:Y:S11]  /*6130*/  @P1 FSETP.EQ.AND P3, PT, R27, RZ, PT ;  /* 0x000000ff1b00120b */ /* 0x000ff60003f62000 */
[----:B------:R-:W-:Y:S02]  /*6140*/  @!UPT UIADD3 URZ, UPT, UPT, URZ, URZ, URZ ;  /* 0x000000fffffff290 */ /* 0x000fe4000fffe0ff */
.L_x_88:
[----:B------:R-:W1:Y:S01]  /*6150*/  SYNCS.PHASECHK.TRANS64.TRYWAIT P1, [UR42+0xa0], R10 ;  /* 0x0000a00aff0075a7 */ /* 0x000e62000802112a */
[----:B------:R-:W-:Y:S04]  /*6160*/  ELECT P2, URZ, PT ;  /* 0x0000000000ff782f */ /* 0x000fe80003840000 */
[----:B------:R-:W-:Y:S01]  /*6170*/  PLOP3.LUT P2, PT, P3, P2, PT, 0xf2, 0x2f ;  /* 0x00000000002f781c */ /* 0x000fe20001f45e72 */
[----:B------:R-:W-:Y:S01]  /*6180*/  @!UPT UIADD3 URZ, UPT, UPT, URZ, URZ, URZ ;  /* 0x000000fffffff290 */ /* 0x000fe2000fffe0ff */
[----:B-1----:R-:W-:Y:S11]  /*6190*/  @!P1 BRA `(.L_x_89) ;  /* 0x00000078008c9947 */ /* 0x002ff60003800000 */
.L_x_219:
[----:B-1----:R-:W-:Y:S01]  /*61a0*/  @!P2 IADD3 R3, P1, PT, R12, 0x680, RZ ;  /* 0x000006800c03a810 */ /* 0x002fe20007f3e0ff */
[----:B------:R-:W-:Y:S01]  /*61b0*/  VOTEU.ALL UP0, P2 ;  /* 0x0000000000ff7886 */ /* 0x000fe20001000000 */
[----:B------:R-:W-:Y:S01]  /*61c0*/  UMOV UR18, 0x0 ;  /* 0x0000000000127882 */ /* 0x000fe20000000000 */
[----:B------:R-:W-:Y:S01]  /*61d0*/  UMOV UR19, 0x10000000 ;  /* 0x1000000000137882 */ /* 0x000fe20000000000 */
[----:B------:R-:W-:Y:S01]  /*61e0*/  @!P2 R2UR UR6, R3 ;  /* 0x000000000306a2ca */ /* 0x000fe200000e0000 */
[----:B------:R-:W-:Y:S01]  /*61f0*/  @!P2 IMAD.X R0, RZ, RZ, R13, P1 ;  /* 0x000000ffff00a224 */ /* 0x000fe200008e060d */
[----:B------:R-:W-:Y:S01]  /*6200*/  @!UP0 UIADD3 UR8, UPT, UPT, UR42, 0x200, URZ ;  /* 0x000002002a088890 */ /* 0x000fe2000fffe0ff */
[----:B------:R-:W-:Y:S03]  /*6210*/  VOTEU.ALL UP0, P2 ;  /* 0x0000000000ff7886 */ /* 0x000fe60001000000 */
[----:B------:R-:W-:Y:S01]  /*6220*/  @!P2 R2UR UR5, R0 ;  /* 0x000000000005a2ca */ /* 0x000fe200000e0000 */
[----:B------:R-:W-:Y:S01]  /*6230*/  @!P2 IMAD.MOV.U32 R0, RZ, RZ, 0x2000 ;  /* 0x00002000ff00a424 */ /* 0x000fe200078e00ff */
[----:B------:R-:W-:Y:S01]  /*6240*/  @!UP0 UMOV UR9, UR46 ;  /* 0x0000002e00098c82 */ /* 0x000fe20008000000 */
[----:B------:R-:W-:Y:S04]  /*6250*/  @!UP0 UMOV UR10, UR4 ;  /* 0x00000004000a8c82 */ /* 0x000fe80008000000 */
[----:B------:R-:W-:Y:S05]  /*6260*/  IMAD.U32 R14, RZ, RZ, UR6 ;  /* 0x00000006ff0e7e24 */ /* 0x000fea000f8e00ff */
[----:B------:R-:W-:Y:S01]  /*6270*/  @!P2 R2UR UR6, R14 ;  /* 0x000000000e06a2ca */ /* 0x000fe200000e0000 */
[----:B------:R-:W-:Y:S05]  /*6280*/  IMAD.U32 R15, RZ, RZ, UR5 ;  /* 0x00000005ff0f7e24 */ /* 0x000fea000f8e00ff */
[----:B------:R-:W-:Y:S11]  /*6290*/  @!P2 R2UR UR7, R15 ;  /* 0x000000000f07a2ca */ /* 0x000ff600000e0000 */
[----:B------:R-:W-:Y:S02]  /*62a0*/  @!UPT UIADD3 URZ, UPT, UPT, URZ, URZ, URZ ;  /* 0x000000fffffff290 */ /* 0x000fe4000fffe0ff */
[----:B------:R1:W-:Y:S01]  /*62b0*/  @!UP0 UTMALDG.5D [UR8], [UR6], desc[UR18] ;  /* 0x00001208060085b4 */ /* 0x0003e20008021000 */
[----:B------:R1:W-:Y:S01]  /*62c0*/  @!P2 SYNCS.ARRIVE.TRANS64.RED.A0TR RZ, [UR42+0x80], R0 ;  /* 0x00008000ffffa9a7 */ /* 0x0003e2000830042a */
[----:B------:R-:W-:Y:S01]  /*62d0*/  SYNCS.ARRIVE.TRANS64.RED.A1T0 RZ, [UR50], RZ ;  /* 0x000000ffffff79a7 */ /* 0x000fe20008100432 */
[----:B------:R-:W2:Y:S02]  /*62e0*/  SYNCS.PHASECHK.TRANS64.TRYWAIT P1, [UR42+0xa8], R10 ;  /* 0x0000a80aff0075a7 */ /* 0x000ea4000802112a */
[----:B-12---:R-:W-:Y:S05]  /*62f0*/  @!P1 BRA `(.L_x_90) ;  /* 0x00000078004c9947 */ /* 0x006fea0003800000 */
.L_x_221:
[----:B-1----:R-:W-:Y:S01]  /*6300*/  @!P2 IADD3 R3, P1, PT, R12, 0x680, RZ ;  /* 0x000006800c03a810 */ /* 0x002fe20007f3e0ff */
[----:B------:R-:W-:Y:S01]  /*6310*/  VOTEU.ALL UP0, P2 ;  /* 0x0000000000ff7886 */ /* 0x000fe20001000000 */
[----:B------:R-:W-:Y:S01]  /*6320*/  UMOV UR8, 0x0 ;  /* 0x0000000000087882 */ /* 0x000fe20000000000 */
[----:B------:R-:W-:Y:S01]  /*6330*/  UMOV UR9, 0x10000000 ;  /* 0x1000000000097882 */ /* 0x000fe20000000000 */
[----:B------:R-:W-:Y:S01]  /*6340*/  @!P2 R2UR UR6, R3 ;  /* 0x000000000306a2ca */ /* 0x000fe200000e0000 */
[----:B------:R-:W-:Y:S01]  /*6350*/  @!P2 IMAD.X R0, RZ, RZ, R13, P1 ;  /* 0x000000ffff00a224 */ /* 0x000fe200008e060d */
[----:B------:R-:W-:Y:S02]  /*6360*/  @!UP0 UIADD3 UR34, UPT, UPT, UR4, 0x10, URZ ;  /* 0x0000001004228890 */ /* 0x000fe4000fffe0ff */
[----:B------:R-:W-:Y:S02]  /*6370*/  @!UP0 UIADD3 UR32, UPT, UPT, UR42, 0x2200, URZ ;  /* 0x000022002a208890 */ /* 0x000fe4000fffe0ff */
[----:B------:R-:W-:Y:S01]  /*6380*/  @!P2 R2UR UR5, R0 ;  /* 0x000000000005a2ca */ /* 0x000fe200000e0000 */
[----:B------:R-:W-:Y:S01]  /*6390*/  VOTEU.ALL UP0, P2 ;  /* 0x0000000000ff7886 */ /* 0x000fe20001000000 */
[----:B------:R-:W-:Y:S01]  /*63a0*/  @!P2 IMAD.MOV.U32 R0, RZ, RZ, 0x2000 ;  /* 0x00002000ff00a424 */ /* 0x000fe200078e00ff */
[----:B------:R-:W-:Y:S01]  /*63b0*/  UMOV UR35, UR11 ;  /* 0x0000000b00237c82 */ /* 0x000fe20008000000 */
[----:B------:R-:W-:Y:S01]  /*63c0*/  UMOV UR36, UR12 ;  /* 0x0000000c00247c82 */ /* 0x000fe20008000000 */
[----:B------:R-:W-:Y:S01]  /*63d0*/  UMOV UR37, UR13 ;  /* 0x0000000d00257c82 */ /* 0x000fe20008000000 */
[----:B------:R-:W-:Y:S01]  /*63e0*/  UMOV UR38, UR14 ;  /* 0x0000000e00267c82 */ /* 0x000fe20008000000 */
        /* <DEDUP_REMOVED lines=10> */
.L_x_223:
        /* <DEDUP_REMOVED lines=25> */
.L_x_225:
[----:B-1----:R-:W-:Y:S01]  /*6620*/  @!P2 IADD3 R3, P1, PT, R12, 0x680, RZ ;  /* 0x000006800c03a810 */ /* 0x002fe20007f3e0ff */
[----:B------:R-:W-:Y:S01]  /*6630*/  VOTEU.ALL UP0, P2 ;  /* 0x0000000000ff7886 */ /* 0x000fe20001000000 */
[----:B------:R-:W-:Y:S01]  /*6640*/  UMOV UR8, 0x0 ;  /* 0x0000000000087882 */ /* 0x000fe20000000000 */
[----:B------:R-:W-:Y:S01]  /*6650*/  UMOV UR9, 0x10000000 ;  /* 0x1000000000097882 */ /* 0x000fe20000000000 */
[----:B------:R-:W-:Y:S01]  /*6660*/  @!P2 R2UR UR6, R3 ;  /* 0x000000000306a2ca */ /* 0x000fe200000e0000 */
[----:B------:R-:W-:Y:S01]  /*6670*/  @!P2 IMAD.X R0, RZ, RZ, R13, P1 ;  /* 0x000000ffff00a224 */ /* 0x000fe200008e060d */
[----:B------:R-:W-:Y:S01]  /*6680*/  @!UP0 UIADD3 UR18, UPT, UPT, UR4, 0x30, URZ ;  /* 0x0000003004128890 */ /* 0x000fe2000fffe0ff */
[----:B------:R-:W-:Y:S01]  /*6690*/  SHF.L.U32 R9, RZ, 0x1f, RZ ;  /* 0x0000001fff097819 */ /* 0x000fe200000006ff */
        /* <DEDUP_REMOVED lines=18> */
.L_x_227:
[----:B------:R-:W-:Y:S01]  /*67c0*/  @!P2 IADD3 R3, P1, PT, R12, 0x680, RZ ;  /* 0x000006800c03a810 */ /* 0x000fe20007f3e0ff */
[----:B------:R-:W-:Y:S01]  /*67d0*/  VOTEU.ALL UP0, P2 ;  /* 0x0000000000ff7886 */ /* 0x000fe20001000000 */
[----:B------:R-:W-:Y:S01]  /*67e0*/  UMOV UR18, 0x0 ;  /* 0x0000000000127882 */ /* 0x000fe20000000000 */
[----:B------:R-:W-:Y:S01]  /*67f0*/  UMOV UR19, 0x10000000 ;  /* 0x1000000000137882 */ /* 0x000fe20000000000 */
[----:B------:R-:W-:Y:S01]  /*6800*/  @!P2 R2UR UR6, R3 ;  /* 0x000000000306a2ca */ /* 0x000fe200000e0000 */
[----:B-1----:R-:W-:Y:S01]  /*6810*/  @!P2 IMAD.X R0, RZ, RZ, R13, P1 ;  /* 0x000000ffff00a224 */ /* 0x002fe200008e060d */
[----:B------:R-:W-:Y:S02]  /*6820*/  @!UP0 UIADD3 UR8, UPT, UPT, UR42, 0x200, URZ ;  /* 0x000002002a088890 */ /* 0x000fe4000fffe0ff */
[----:B------:R-:W-:Y:S02]  /*6830*/  @!UP0 UIADD3 UR10, UPT, UPT, UR4, 0x40, URZ ;  /* 0x00000040040a8890 */ /* 0x000fe4000fffe0ff */
[----:B------:R-:W-:Y:S01]  /*6840*/  @!P2 R2UR UR5, R0 ;  /* 0x000000000005a2ca */ /* 0x000fe200000e0000 */
[----:B------:R-:W-:Y:S01]  /*6850*/  VOTEU.ALL UP0, P2 ;  /* 0x0000000000ff7886 */ /* 0x000fe20001000000 */
[----:B------:R-:W-:Y:S04]  /*6860*/  @!P2 IMAD.MOV.U32 R0, RZ, RZ, 0x2000 ;  /* 0x00002000ff00a424 */ /* 0x000fe800078e00ff */
[----:B------:R-:W-:Y:S01]  /*6870*/  @!UP0 UMOV UR9, UR46 ;  /* 0x0000002e00098c82 */ /* 0x000fe20008000000 */
        /* <DEDUP_REMOVED lines=10> */
.L_x_229:
        /* <DEDUP_REMOVED lines=10> */
[----:B------:R-:W-:Y:S01]  /*69c0*/  @!P2 IMAD.MOV.U32 R0, RZ, RZ, 0x2000 ;  /* 0x00002000ff00a424 */ /* 0x000fe200078e00ff */
[----:B------:R-:W-:Y:S04]  /*69d0*/  UMOV UR9, UR33 ;  /* 0x0000002100097c82 */ /* 0x000fe80008000000 */
        /* <DEDUP_REMOVED lines=10> */
.L_x_231:
[----:B------:R-:W-:Y:S01]  /*6a80*/  @!P2 IADD3 R3, P1, PT, R12, 0x680, RZ ;  /* 0x000006800c03a810 */ /* 0x000fe20007f3e0ff */
[----:B------:R-:W-:Y:S01]  /*6a90*/  VOTEU.ALL UP0, P2 ;  /* 0x0000000000ff7886 */ /* 0x000fe20001000000 */
[----:B------:R-:W-:Y:S01]  /*6aa0*/  UMOV UR18, 0x0 ;  /* 0x0000000000127882 */ /* 0x000fe20000000000 */
[----:B------:R-:W-:Y:S01]  /*6ab0*/  UMOV UR19, 0x10000000 ;  /* 0x1000000000137882 */ /* 0x000fe20000000000 */
[----:B------:R-:W-:Y:S01]  /*6ac0*/  @!P2 R2UR UR6, R3 ;  /* 0x000000000306a2ca */ /* 0x000fe200000e0000 */
[----:B-1----:R-:W-:Y:S01]  /*6ad0*/  @!P2 IMAD.X R0, RZ, RZ, R13, P1 ;  /* 0x000000ffff00a224 */ /* 0x002fe200008e060d */
[----:B------:R-:W-:Y:S01]  /*6ae0*/  @!UP0 UIADD3 UR10, UPT, UPT, UR4, 0x60, URZ ;  /* 0x00000060040a8890 */ /* 0x000fe2000fffe0ff */
[----:B------:R-:W-:Y:S01]  /*6af0*/  @P0 SHF.R.U32.HI R4, RZ, 0x10, R5 ;  /* 0x00000010ff040819 */ /* 0x000fe20000011605 */
[----:B------:R-:W-:Y:S02]  /*6b00*/  @!UP0 UIADD3 UR8, UPT, UPT, UR42, 0x4200, URZ ;  /* 0x000042002a088890 */ /* 0x000fe4000fffe0ff */
[----:B------:R-:W-:Y:S01]  /*6b10*/  @!P2 R2UR UR5, R0 ;  /* 0x000000000005a2ca */ /* 0x000fe200000e0000 */
[----:B------:R-:W-:Y:S01]  /*6b20*/  VOTEU.ALL UP0, P2 ;  /* 0x0000000000ff7886 */ /* 0x000fe20001000000 */
[----:B------:R-:W-:Y:S01]  /*6b30*/  @!P2 IMAD.MOV.U32 R0, RZ, RZ, 0x2000 ;  /* 0x00002000ff00a424 */ /* 0x000fe200078e00ff */
[----:B------:R-:W-:Y:S01]  /*6b40*/  UMOV UR9, UR25 ;  /* 0x0000001900097c82 */ /* 0x000fe20008000000 */
[----:B------:R-:W-:Y:S03]  /*6b50*/  @P0 R2UR UR51, R4 ;  /* 0x00000000043302ca */ /* 0x000fe600000e0000 */
        /* <DEDUP_REMOVED lines=10> */
.L_x_233:
[----:B------:R-:W-:Y:S01]  /*6c00*/  @!P2 IADD3 R3, P0, PT, R12, 0x680, RZ ;  /* 0x000006800c03a810 */ /* 0x000fe20007f1e0ff */
[----:B------:R-:W-:Y:S01]  /*6c10*/  VOTEU.ALL UP0, P2 ;  /* 0x0000000000ff7886 */ /* 0x000fe20001000000 */
[----:B------:R-:W-:Y:S01]  /*6c20*/  UMOV UR6, 0x0 ;  /* 0x0000000000067882 */ /* 0x000fe20000000000 */
[----:B------:R-:W-:Y:S01]  /*6c30*/  UMOV UR7, 0x10000000 ;  /* 0x1000000000077882 */ /* 0x000fe20000000000 */
[----:B------:R-:W-:Y:S01]  /*6c40*/  @!P2 R2UR UR5, R3 ;  /* 0x000000000305a2ca */ /* 0x000fe200000e0000 */
[----:B-1----:R-:W-:Y:S01]  /*6c50*/  @!P2 IMAD.X R0, RZ, RZ, R13, P0 ;  /* 0x000000ffff00a224 */ /* 0x002fe200000e060d */
[----:B------:R-:W-:Y:S01]  /*6c60*/  @!UP0 UIADD3 UR10, UPT, UPT, UR4, 0x70, URZ ;  /* 0x00000070040a8890 */ /* 0x000fe2000fffe0ff */
[----:B------:R-:W-:Y:S01]  /*6c70*/  R2UR UR16, R75 ;  /* 0x000000004b1072ca */ /* 0x000fe200000e0000 */
[----:B------:R-:W-:Y:S01]  /*6c80*/  @!UP0 UIADD3 UR8, UPT, UPT, UR42, 0x6200, URZ ;  /* 0x000062002a088890 */ /* 0x000fe2000fffe0ff */
[----:B------:R-:W-:Y:S01]  /*6c90*/  R2UR UR18, R76 ;  /* 0x000000004c1272ca */ /* 0x000fe200000e0000 */
[----:B------:R-:W-:Y:S01]  /*6ca0*/  VOTEU.ALL UP0, P2 ;  /* 0x0000000000ff7886 */ /* 0x000fe20001000000 */
[----:B------:R-:W-:Y:S01]  /*6cb0*/  @!P2 R2UR UR4, R0 ;  /* 0x000000000004a2ca */ /* 0x000fe200000e0000 */
[----:B------:R-:W-:Y:S01]  /*6cc0*/  UMOV UR9, UR17 ;  /* 0x0000001100097c82 */ /* 0x000fe20008000000 */
[----:B------:R-:W-:Y:S01]  /*6cd0*/  LOP3.LUT R8, R8, 0x1, RZ, 0x3c, !PT ;  /* 0x0000000108087812 */ /* 0x000fe200078e3cff */
[----:B------:R-:W-:Y:S03]  /*6ce0*/  UPLOP3.LUT UP1, UPT, UPT, UPT, UPT, 0x80, 0x8 ;  /* 0x000000000008789c */ /* 0x000fe60003f2f070 */
[----:B------:R-:W-:Y:S03]  /*6cf0*/  IMAD.U32 R4, RZ, RZ, UR5 ;  /* 0x00000005ff047e24 */ /* 0x000fe6000f8e00ff */
[----:B------:R-:W-:Y:S02]  /*6d00*/  UIADD3 UR16, UPT, UPT, UR15, UR16, URZ ;  /* 0x000000100f107290 */ /* 0x000fe4000fffe0ff */
[----:B------:R-:W-:Y:S02]  /*6d10*/  UIADD3 UR21, UPT, UPT, UR23, UR18, URZ ;  /* 0x0000001217157290 */ /* 0x000fe4000fffe0ff */
[----:B------:R-:W-:Y:S01]  /*6d20*/  IMAD.U32 R5, RZ, RZ, UR4 ;  /* 0x00000004ff057e24 */ /* 0x000fe2000f8e00ff */
[----:B------:R-:W-:Y:S04]  /*6d30*/  @!P2 R2UR UR4, R4 ;  /* 0x000000000404a2ca */ /* 0x000fe800000e0000 */
[----:B------:R-:W-:Y:S11]  /*6d40*/  @!P2 R2UR UR5, R5 ;  /* 0x000000000505a2ca */ /* 0x000ff600000e0000 */
[----:B------:R-:W-:Y:S02]  /*6d50*/  @!UPT UIADD3 URZ, UPT, UPT, URZ, URZ, URZ ;  /* 0x000000fffffff290 */ /* 0x000fe4000fffe0ff */
[----:B------:R1:W-:Y:S01]  /*6d60*/  @!UP0 UTMALDG.5D [UR8], [UR4], desc[UR6] ;  /* 0x00000608040085b4 */ /* 0x0003e20008021000 */
[----:B------:R1:W-:Y:S01]  /*6d70*/  @!P2 SYNCS.ARRIVE.TRANS64.RED.A0TR RZ, [UR42+0x98], R2 ;  /* 0x00009802ffffa9a7 */ /* 0x0003e2000830042a */
[----:B------:R-:W-:Y:S01]  /*6d80*/  SYNCS.ARRIVE.TRANS64.RED.A1T0 RZ, [UR47], RZ ;  /* 0x000000ffffff79a7 */ /* 0x000fe2000810042f */
[----:B------:R-:W-:Y:S05]  /*6d90*/  BRA.U UP3, `(.L_x_97) ;  /* 0xffffffe503f87547 */ /* 0x000fea000b83ffff */
[----:B------:R-:W2:Y:S02]  /*6da0*/  SYNCS.PHASECHK.TRANS64.TRYWAIT P0, [UR42+0xa0], R10 ;  /* 0x0000a00aff0075a7 */ /* 0x000ea4000800112a */
[----:B--2---:R-:W-:Y:S05]  /*6db0*/  @!P0 BRA `(.L_x_98) ;  /* 0x0000007000448947 */ /* 0x004fea0003800000 */
.L_x_235:
[----:B------:R-:W3:Y:S02]  /*6dc0*/  SYNCS.PHASECHK.TRANS64.TRYWAIT P0, [UR42+0xa8], R10 ;  /* 0x0000a80aff0075a7 */ /* 0x000ee4000800112a */
[----:B---3--:R-:W-:Y:S05]  /*6dd0*/  @!P0 BRA `(.L_x_99) ;  /* 0x0000007000548947 */ /* 0x008fea0003800000 */
.L_x_237:
[----:B------:R-:W3:Y:S01]  /*6de0*/  SYNCS.PHASECHK.TRANS64.TRYWAIT P0, [UR42+0xb0], R10 ;  /* 0x0000b00aff0075a7 */ /* 0x000ee2000800112a */
[----:B------:R-:W-:Y:S01]  /*6df0*/  HFMA2 R0, -RZ, RZ, 0, 5.9604644775390625e-08 ;  /* 0x00000001ff007431 */ /* 0x000fe200000001ff */
[----:B---3--:R-:W-:Y:S06]  /*6e00*/  @!P0 BRA `(.L_x_100) ;  /* 0x0000007000608947 */ /* 0x008fec0003800000 */
.L_x_239:
[----:B-1----:R-:W-:Y:S02]  /*6e10*/  MOV R2, UR42 ;  /* 0x0000002a00027c02 */ /* 0x002fe40008000f00 */
[----:B--2---:R-:W-:-:S07]  /*6e20*/  SHF.L.U32 R3, R0, 0x1f, RZ ;  /* 0x0000001f00037819 */ /* 0x004fce00000006ff */
.L_x_101:
[----:B-1----:R1:W2:Y:S02]  /*6e30*/  SYNCS.PHASECHK.TRANS64.TRYWAIT P0, [R2+URZ+0xb8], R3 ;  /* 0x0000b803020075a7 */ /* 0x0022a400080011ff */
[----:B--2---:R-:W-:Y:S05]  /*6e40*/  @!P0 NANOSLEEP.SYNCS 0x989680 ;  /* 0x009896800000895d */ /* 0x004fea0003900000 */
[----:B------:R-:W2:Y:S02]  /*6e50*/  @!P0 SYNCS.PHASECHK.TRANS64 P0, [R2+URZ+0xb8], R3 ;  /* 0x0000b803020085a7 */ /* 0x000ea400080010ff */
[----:B--2---:R-:W-:Y:S05]  /*6e60*/  @P0 EXIT ;  /* 0x000000000000094d */ /* 0x004fea0003800000 */
[----:B------:R-:W-:Y:S05]  /*6e70*/  BRA `(.L_x_101) ;  /* 0xfffffffc00ec7947 */ /* 0x000fea000383ffff */
.L_x_82:
[----:B------:R-:W-:-:S06]  /*6e80*/  UISETP.GE.AND UP0, UPT, UR17, 0x4, UPT ;  /* 0x000000041100788c */ /* 0x000fcc000bf06270 */
[----:B------:R-:W-:-:S13]  /*6e90*/  PLOP3.LUT P0, PT, PT, PT, UP0, 0x80, 0x8 ;  /* 0x000000000008781c */ /* 0x000fda0003f0f008 */
[----:B-1----:R-:W-:Y:S05]  /*6ea0*/  @!P0 EXIT ;  /* 0x000000000000894d */ /* 0x002fea0003800000 */
[----:B------:R-:W1:Y:S08]  /*6eb0*/  S2UR UR4, SR_CgaCtaId ;  /* 0x00000000000479c3 */ /* 0x000e700000008800 */
[----:B------:R-:W-:Y:S01]  /*6ec0*/  BAR.SYNC.DEFER_BLOCKING 0x6, 0xa0 ;  /* 0x0182800000007b1d */ /* 0x000fe20000010000 */
[C---:B------:R-:W-:Y:S01]  /*6ed0*/  IMAD.SHL.U32 R0, R66.reuse, 0x10, RZ ;  /* 0x0000001042007824 */ /* 0x040fe200078e00ff */
[C---:B------:R-:W-:Y:S01]  /*6ee0*/  SHF.L.U32 R65, R66.reuse, 0x1, RZ ;  /* 0x0000000142417819 */ /* 0x040fe200000006ff */
[----:B------:R-:W-:Y:S01]  /*6ef0*/  USHF.R.S32.HI UR55, URZ, 0x1f, UR5 ;  /* 0x0000001fff377899 */ /* 0x000fe20008011405 */
[----:B------:R-:W-:Y:S01]  /*6f00*/  SHF.L.U32 R23, R66, 0x10, RZ ;  /* 0x0000001042177819 */ /* 0x000fe200000006ff */
[----:B------:R-:W-:Y:S01]  /*6f10*/  IMAD.MOV.U32 R22, RZ, RZ, RZ ;  /* 0x000000ffff167224 */ /* 0x000fe200078e00ff */
[----:B------:R-:W-:Y:S01]  /*6f20*/  UMOV UR50, 0x400 ;  /* 0x0000040000327882 */ /* 0x000fe20000000000 */
[----:B------:R-:W2:Y:S01]  /*6f30*/  LDCU.64 UR6, c[0x0][0x988] ;  /* 0x00013100ff0677ac */ /* 0x000ea20008000a00 */
[----:B------:R-:W3:Y:S01]  /*6f40*/  LDC.64 R60, c[0x0][0x9b0] ;  /* 0x00026c00ff3c7b82 */ /* 0x000ee20000000a00 */
[----:B------:R-:W-:Y:S01]  /*6f50*/  LOP3.LUT R6, R0, 0x60, RZ, 0xc0, !PT ;  /* 0x0000006000067812 */ /* 0x000fe200078ec0ff */
[----:B------:R-:W-:Y:S01]  /*6f60*/  IMAD.MOV.U32 R64, RZ, RZ, RZ ;  /* 0x000000ffff407224 */ /* 0x000fe200078e00ff */
[----:B------:R-:W-:Y:S01]  /*6f70*/  LOP3.LUT R67, R66, 0x60, RZ, 0xc0, !PT ;  /* 0x0000006042437812 */ /* 0x000fe200078ec0ff */
[----:B------:R-:W-:Y:S01]  /*6f80*/  ULEA.HI UR55, UR55, UR5, URZ, 0x7 ;  /* 0x0000000537377291 */ /* 0x000fe2000f8f38ff */
[----:B------:R-:W-:Y:S01]  /*6f90*/  LOP3.LUT R65, R6, 0xc, R65, 0xf8, !PT ;  /* 0x0000000c06417812 */ /* 0x000fe200078ef841 */
[----:B------:R-:W4:Y:S01]  /*6fa0*/  LDCU.64 UR58, c[0x0][0x348] ;  /* 0x00006900ff3a77ac */ /* 0x000f220008000a00 */
[----:B------:R-:W-:Y:S01]  /*6fb0*/  MOV R63, RZ ;  /* 0x000000ff003f7202 */ /* 0x000fe20000000f00 */
[----:B------:R-:W3:Y:S01]  /*6fc0*/  LDC.64 R42, c[0x0][0x9a8] ;  /* 0x00026a00ff2a7b82 */ /* 0x000ee20000000a00 */
[----:B------:R-:W-:Y:S01]  /*6fd0*/  LOP3.LUT R65, R65, 0x790, R0, 0xf8, !PT ;  /* 0x0000079041417812 */ /* 0x000fe200078ef800 */
[----:B------:R-:W3:Y:S01]  /*6fe0*/  LDCU UR48, c[0x0][0xc0c] ;  /* 0x00018180ff3077ac */ /* 0x000ee20008000800 */
[----:B------:R-:W-:-:S02]  /*6ff0*/  LOP3.LUT R0, R66, 0x2, RZ, 0xc0, !PT ;  /* 0x0000000242007812 */ /* 0x000fc400078ec0ff */
[----:B------:R-:W-:Y:S01]  /*7000*/  LOP3.LUT R66, R66, 0x4, RZ, 0xc0, !PT ;  /* 0x0000000442427812 */ /* 0x000fe200078ec0ff */
[----:B------:R-:W3:Y:S01]  /*7010*/  LDCU UR38, c[0x0][0xc30] ;  /* 0x00018600ff2677ac */ /* 0x000ee20008000800 */
[----:B------:R-:W-:Y:S01]  /*7020*/  LOP3.LUT R23, R23, 0x600000, RZ, 0xc0, !PT ;  /* 0x0060000017177812 */ /* 0x000fe200078ec0ff */
[----:B--2---:R-:W-:Y:S01]  /*7030*/  IMAD.U32 R71, RZ, RZ, UR6 ;  /* 0x00000006ff477e24 */ /* 0x004fe2000f8e00ff */
[----:B-1----:R-:W-:Y:S01]  /*7040*/  ULEA UR50, UR4, UR50, 0x18 ;  /* 0x0000003204327291 */ /* 0x002fe2000f8ec0ff */
[----:B------:R-:W-:Y:S01]  /*7050*/  MOV R70, UR7 ;  /* 0x0000000700467c02 */ /* 0x000fe20008000f00 */
[----:B------:R-:W1:Y:S01]  /*7060*/  LDCU UR4, c[0x0][0x370] ;  /* 0x00006e00ff0477ac */ /* 0x000e620008000800 */
[----:B------:R-:W2:Y:S06]  /*7070*/  LDCU.64 UR6, c[0x0][0x990] ;  /* 0x00013200ff0677ac */ /* 0x000eac0008000a00 */
[----:B------:R-:W4:Y:S01]  /*7080*/  LDS R2, [UR50+0x120] ;  /* 0x00012032ff027984 */ /* 0x000f220008000800 */
[----:B------:R-:W3:Y:S01]  /*7090*/  LDCU.64 UR46, c[0x0][0xc28] ;  /* 0x00018500ff2e77ac */ /* 0x000ee20008000a00 */
[----:B------:R-:W3:Y:S01]  /*70a0*/  LDCU.128 UR60, c[0x0][0xc10] ;  /* 0x00018200ff3c77ac */ /* 0x000ee20008000c00 */
[----:B------:R-:W3:Y:S01]  /*70b0*/  LDCU UR57, c[0x0][0x374] ;  /* 0x00006e80ff3977ac */ /* 0x000ee20008000800 */
[----:B-1----:R-:W-:Y:S01]  /*70c0*/  IMAD.U32 R74, RZ, RZ, UR4 ;  /* 0x00000004ff4a7e24 */ /* 0x002fe2000f8e00ff */
[----:B------:R-:W-:Y:S01]  /*70d0*/  UIADD3 UR4, UPT, UPT, UR50, 0x200, URZ ;  /* 0x0000020032047890 */ /* 0x000fe2000fffe0ff */
[----:B--2---:R-:W-:Y:S01]  /*70e0*/  IMAD.U32 R73, RZ, RZ, UR6 ;  /* 0x00000006ff497e24 */ /* 0x004fe2000f8e00ff */
[----:B------:R-:W-:Y:S01]  /*70f0*/  USHF.R.S32.HI UR55, URZ, 0x7, UR55 ;  /* 0x00000007ff377899 */ /* 0x000fe20008011437 */
[----:B------:R-:W-:Y:S01]  /*7100*/  IMAD.U32 R72, RZ, RZ, UR7 ;  /* 0x00000007ff487e24 */ /* 0x000fe2000f8e00ff */
[----:B------:R-:W-:-:S02]  /*7110*/  UMOV UR56, URZ ;  /* 0x000000ff00387c82 */ /* 0x000fc40008000000 */
[----:B------:R-:W-:Y:S01]  /*7120*/  IMAD.U32 R62, RZ, RZ, UR4 ;  /* 0x00000004ff3e7e24 */ /* 0x000fe2000f8e00ff */
[----:B------:R-:W-:-:S04]  /*7130*/  UMOV UR53, URZ ;  /* 0x000000ff00357c82 */ /* 0x000fc80008000000 */
[----:B------:R-:W-:-:S05]  /*7140*/  LEA R65, R65, R62, 0x2 ;  /* 0x0000003e41417211 */ /* 0x000fca00078e10ff */
[--C-:B------:R-:W-:Y:S02]  /*7150*/  IMAD R79, R0, -0x10, R65.reuse ;  /* 0xfffffff0004f7824 */ /* 0x100fe400078e0241 */
[----:B------:R-:W-:Y:S02]  /*7160*/  IMAD R78, R66, -0x10, R65 ;  /* 0xfffffff0424e7824 */ /* 0x000fe400078e0241 */
[C---:B----4-:R-:W-:Y:S01]  /*7170*/  VIADD R3, R2.reuse, 0x80 ;  /* 0x0000008002037836 */ /* 0x050fe20000000000 */
[----:B------:R-:W-:-:S04]  /*7180*/  LOP3.LUT R2, R2, 0xffff, RZ, 0xc0, !PT ;  /* 0x0000ffff02027812 */ /* 0x000fc800078ec0ff */
[----:B------:R-:W-:-:S05]  /*7190*/  LOP3.LUT R3, R3, 0xffff, RZ, 0xc0, !PT ;  /* 0x0000ffff03037812 */ /* 0x000fca00078ec0ff */
[----:B---3--:R1:W-:Y:S02]  /*71a0*/  STL.64 [R1], R2 ;  /* 0x0000000201007387 */ /* 0x0083e40000100a00 */
.L_x_177:
[----:B-1----:R-:W-:Y:S04]  /*71b0*/  SHF.L.U32 R3, R63, 0x1f, RZ ;  /* 0x0000001f3f037819 */ /* 0x002fe800000006ff */
[----:B------:R-:W1:Y:S02]  /*71c0*/  SYNCS.PHASECHK.TRANS64.TRYWAIT P0, [UR50+0xd0], R3 ;  /* 0x0000d003ff0075a7 */ /* 0x000e640008001132 */
[----:B-123--:R-:W-:Y:S05]  /*71d0*/  @!P0 BRA `(.L_x_102) ;  /* 0x0000006c00848947 */ /* 0x00efea0003800000 */
.L_x_241:
[----:B------:R-:W2:Y:S01]  /*71e0*/  LDS.128 R4, [UR50+0x110] ;  /* 0x00011032ff047984 */ /* 0x000ea20008000c00 */
[----:B------:R-:W-:Y:S01]  /*71f0*/  UISETP.GE.AND UP0, UPT, UR39, 0x1, UPT ;  /* 0x000000012700788c */ /* 0x000fe2000bf06270 */
[----:B------:R-:W-:Y:S01]  /*7200*/  @!PT LDS RZ, [RZ] ;  /* 0x00000000fffff984 */ /* 0x000fe20000000800 */
[----:B------:R-:W-:Y:S01]  /*7210*/  @!PT LDS RZ, [RZ] ;  /* 0x00000000fffff984 */ /* 0x000fe20000000800 */
[----:B------:R-:W-:Y:S01]  /*7220*/  @!PT LDS RZ, [RZ] ;  /* 0x00000000fffff984 */ /* 0x000fe20000000800 */
[----:B------:R-:W-:Y:S01]  /*7230*/  @!PT LDS RZ, [RZ] ;  /* 0x00000000fffff984 */ /* 0x000fe20000000800 */
[----:B------:R3:W-:Y:S06]  /*7240*/  MEMBAR.ALL.CTA ;  /* 0x0000000000007992 */ /* 0x0007ec0000008000 */
[----:B---3--:R-:W3:Y:S01]  /*7250*/  FENCE.VIEW.ASYNC.S ;  /* 0x00000000000073c6 */ /* 0x008ee20000000000 */
[----:B--2---:R-:W-:Y:S11]  /*7260*/  LOP3.LUT P0, RZ, R6, 0x1, RZ, 0xc0, !PT ;  /* 0x0000000106ff7812 */ /* 0x004ff6000780c0ff */
[----:B------:R-:W-:Y:S02]  /*7270*/  @!UPT UIADD3 URZ, UPT, UPT, URZ, URZ, URZ ;  /* 0x000000fffffff290 */ /* 0x000fe4000fffe0ff */
[----:B---3--:R-:W-:Y:S01]  /*7280*/  VOTEU.ANY UP1, P0 ;  /* 0x0000000000ff7886 */ /* 0x008fe20000020100 */
[----:B------:R-:W-:Y:S01]  /*7290*/  PLOP3.LUT P0, PT, PT, PT, UP1, 0x80, 0x8 ;  /* 0x000000000008781c */ /* 0x000fe20003f0f018 */
[----:B------:R-:W-:Y:S06]  /*72a0*/  UP2UR UR4, UPR, URZ, 0x2 ;  /* 0x00000002ff047883 */ /* 0x000fec0008000000 */
[----:B------:R-:W-:Y:S01]  /*72b0*/  IMAD.U32 R80, RZ, RZ, UR4 ;  /* 0x00000004ff507e24 */ /* 0x000fe2000f8e00ff */
[----:B------:R-:W-:Y:S04]  /*72c0*/  UIADD3 UR4, UPT, UPT, UR50, 0xd8, URZ ;  /* 0x000000d832047890 */ /* 0x000fe8000fffe0ff */
[----:B------:R-:W-:Y:S01]  /*72d0*/  UPRMT UR4, URZ, 0x654, UR4 ;  /* 0x00000654ff047896 */ /* 0x000fe20008000004 */
[----:B------:R-:W-:Y:S02]  /*72e0*/  @P0 MOV R2, R4 ;  /* 0x0000000400020202 */ /* 0x000fe40000000f00 */
[----:B-1----:R-:W-:Y:S02]  /*72f0*/  @P0 LOP3.LUT R0, R5, 0xffff, RZ, 0xc0, !PT ;  /* 0x0000ffff05000812 */ /* 0x002fe400078ec0ff */
[----:B------:R-:W-:Y:S02]  /*7300*/  @P0 R2UR UR6, R2 ;  /* 0x00000000020602ca */ /* 0x000fe400000e0000 */
[----:B------:R-:W-:Y:S01]  /*7310*/  @P0 R2UR UR5, R0 ;  /* 0x00000000000502ca */ /* 0x000fe200000e0000 */
[----:B------:R-:W-:Y:S01]  /*7320*/  IMAD.U32 R0, RZ, RZ, UR55 ;  /* 0x00000037ff007e24 */ /* 0x000fe2000f8e00ff */
[----:B------:R-:W-:Y:S04]  /*7330*/  SYNCS.ARRIVE.TRANS64.RED.A1T0 RZ, [UR4], RZ ;  /* 0x000000ffffff79a7 */ /* 0x000fe80008100404 */
[----:B------:R-:W-:Y:S05]  /*7340*/  IABS R2, R0 ;  /* 0x0000000000027213 */ /* 0x000fea0000000000 */
[----:B------:R-:W-:Y:S02]  /*7350*/  @UP1 UMOV UR37, UR6 ;  /* 0x0000000600251c82 */ /* 0x000fe40008000000 */
[----:B------:R-:W-:Y:S01]  /*7360*/  @UP1 UMOV UR36, UR5 ;  /* 0x0000000500241c82 */ /* 0x000fe20008000000 */
[----:B------:R-:W-:Y:S05]  /*7370*/  BRA.U !UP0, `(.L_x_103) ;  /* 0x0000000108d07547 */ /* 0x000fea000b800000 */
[----:B------:R-:W1:Y:S01]  /*7380*/  LDCU UR14, c[0x0][0xc20] ;  /* 0x00018400ff0e77ac */ /* 0x000e620008000800 */
[----:B------:R-:W-:Y:S01]  /*7390*/  R2UR UR9, R74 ;  /* 0x000000004a0972ca */ /* 0x000fe200000e0000 */
[----:B------:R-:W-:Y:S02]  /*73a0*/  UIMAD.WIDE.U32 UR4, UR57, UR63, URZ ;  /* 0x0000003f390472a5 */ /* 0x000fe4000f8e00ff */
[----:B------:R-:W-:Y:S02]  /*73b0*/  UIMAD.WIDE.U32 UR10, UR36, UR63, URZ ;  /* 0x0000003f240a72a5 */ /* 0x000fe4000f8e00ff */
[----:B------:R-:W-:Y:S02]  /*73c0*/  UISETP.NE.AND UP0, UPT, UR62, 0x1, UPT ;  /* 0x000000013e00788c */ /* 0x000fe4000bf05270 */
[----:B------:R-:W-:Y:S02]  /*73d0*/  UISETP.NE.AND UP1, UPT, UR48, 0x1, UPT ;  /* 0x000000013000788c */ /* 0x000fe4000bf25270 */
[----:B------:R-:W-:Y:S04]  /*73e0*/  UISETP.NE.AND UP2, UPT, UR39, 0x1, UPT ;  /* 0x000000012700788c */ /* 0x000fe8000bf45270 */
[----:B------:R-:W-:Y:S02]  /*73f0*/  UIMAD.WIDE.U32 UR6, UR9, UR60, URZ ;  /* 0x0000003c090672a5 */ /* 0x000fe4000f8e00ff */
[----:B------:R-:W-:Y:S01]  /*7400*/  UIMAD.WIDE.U32 UR12, UR37, UR60, URZ ;  /* 0x0000003c250c72a5 */ /* 0x000fe2000f8e00ff */
[----:B------:R-:W-:Y:S02]  /*7410*/  UMOV UR4, UR5 ;  /* 0x0000000500047c82 */ /* 0x000fe40008000000 */
[----:B-1----:R-:W-:Y:S02]  /*7420*/  USHF.R.U32.HI UR8, URZ, UR14, UR4 ;  /* 0x0000000eff087299 */ /* 0x002fe40008011604 */
[----:B------:R-:W-:Y:S01]  /*7430*/  UMOV UR6, UR11 ;  /* 0x0000000b00067c82 */ /* 0x000fe20008000000 */
[----:B------:R-:W-:Y:S02]  /*7440*/  UMOV UR4, UR7 ;  /* 0x0000000700047c82 */ /* 0x000fe40008000000 */
[----:B------:R-:W-:Y:S02]  /*7450*/  USHF.R.U32.HI UR5, URZ, UR61, UR4 ;  /* 0x0000003dff057299 */ /* 0x000fe40008011604 */
[----:B------:R-:W-:Y:S02]  /*7460*/  USEL UR4, UR57, UR8, !UP0 ;  /* 0x0000000839047287 */ /* 0x000fe4000c000000 */
[----:B------:R-:W-:Y:S02]  /*7470*/  USHF.R.U32.HI UR8, URZ, UR14, UR6 ;  /* 0x0000000eff087299 */ /* 0x000fe40008011606 */
[----:B------:R-:W-:Y:S02]  /*7480*/  UIMAD.WIDE.U32 UR6, UR4, UR46, URZ ;  /* 0x0000002e040672a5 */ /* 0x000fe4000f8e00ff */
[----:B------:R-:W-:Y:S02]  /*7490*/  USEL UR9, UR9, UR5, !UP1 ;  /* 0x0000000509097287 */ /* 0x000fe4000c800000 */
[----:B------:R-:W-:Y:S02]  /*74a0*/  USEL UR8, UR36, UR8, !UP0 ;  /* 0x0000000824087287 */ /* 0x000fe4000c000000 */
[----:B------:R-:W-:Y:S01]  /*74b0*/  UIMAD.WIDE.U32 UR10, UR9, UR46, URZ ;  /* 0x0000002e090a72a5 */ /* 0x000fe2000f8e00ff */
[----:B------:R-:W-:Y:S01]  /*74c0*/  UMOV UR6, UR7 ;  /* 0x0000000700067c82 */ /* 0x000fe20008000000 */
[----:B------:R-:W-:Y:S01]  /*74d0*/  UMOV UR5, UR13 ;  /* 0x0000000d00057c82 */ /* 0x000fe20008000000 */
[----:B------:R-:W-:Y:S02]  /*74e0*/  @UP2 USHF.R.U32.HI UR4, URZ, UR47, UR6 ;  /* 0x0000002fff042299 */ /* 0x000fe40008011606 */
[----:B------:R-:W-:Y:S02]  /*74f0*/  USHF.R.U32.HI UR5, URZ, UR61, UR5 ;  /* 0x0000003dff057299 */ /* 0x000fe40008011605 */
[----:B------:R-:W-:Y:S02]  /*7500*/  UIMAD UR4, UR39, UR4, URZ ;  /* 0x00000004270472a4 */ /* 0x000fe4000f8e02ff */
[----:B------:R-:W-:Y:S02]  /*7510*/  USEL UR5, UR37, UR5, !UP1 ;  /* 0x0000000525057287 */ /* 0x000fe4000c800000 */
[----:B------:R-:W-:Y:S01]  /*7520*/  UISETP.GE.AND UP0, UPT, UR8, UR4, UPT ;  /* 0x000000040800728c */ /* 0x000fe2000bf06270 */
[----:B------:R-:W-:Y:S01]  /*7530*/  UMOV UR6, UR11 ;  /* 0x0000000b00067c82 */ /* 0x000fe20008000000 */
[----:B------:R-:W-:Y:S02]  /*7540*/  UIMAD.WIDE.U32 UR10, UR8, UR46, URZ ;  /* 0x0000002e080a72a5 */ /* 0x000fe4000f8e00ff */
[----:B------:R-:W-:Y:S04]  /*7550*/  @UP2 USHF.R.U32.HI UR9, URZ, UR47, UR6 ;  /* 0x0000002fff092299 */ /* 0x000fe80008011606 */
[----:B------:R-:W-:Y:S01]  /*7560*/  UIMAD UR6, UR39, UR9, URZ ;  /* 0x00000009270672a4 */ /* 0x000fe2000f8e02ff */
[----:B------:R-:W-:Y:S03]  /*7570*/  UMOV UR4, UR11 ;  /* 0x0000000b00047c82 */ /* 0x000fe60008000000 */
[----:B------:R-:W-:Y:S02]  /*7580*/  UISETP.GE.OR UP0, UPT, UR5, UR6, UP0 ;  /* 0x000000060500728c */ /* 0x000fe40008706670 */
[----:B------:R-:W-:Y:S02]  /*7590*/  USHF.R.U32.HI UR4, URZ, UR47, UR4 ;  /* 0x0000002fff047299 */ /* 0x000fe40008011604 */
[----:B------:R-:W-:Y:S02]  /*75a0*/  UIMAD.WIDE.U32 UR6, UR5, UR46, URZ ;  /* 0x0000002e050672a5 */ /* 0x000fe4000f8e00ff */
[----:B------:R-:W-:Y:S02]  /*75b0*/  USEL UR11, UR8, UR4, !UP2 ;  /* 0x00000004080b7287 */ /* 0x000fe4000d000000 */
[----:B------:R-:W-:Y:S02]  /*75c0*/  UIADD3 UR6, UPT, UPT, -UR5, URZ, URZ ;  /* 0x000000ff05067290 */ /* 0x000fe4000fffe1ff */
[----:B------:R-:W-:Y:S02]  /*75d0*/  UIADD3 UR10, UPT, UPT, -UR11, URZ, URZ ;  /* 0x000000ff0b0a7290 */ /* 0x000fe4000fffe1ff */
[----:B------:R-:W-:Y:S02]  /*75e0*/  UIMAD UR6, UR48, UR6, UR37 ;  /* 0x00000006300672a4 */ /* 0x000fe4000f8e0225 */
[----:B------:R-:W-:Y:S01]  /*75f0*/  UIMAD UR10, UR39, UR10, UR8 ;  /* 0x0000000a270a72a4 */ /* 0x000fe2000f8e0208 */
[----:B------:R-:W-:Y:S01]  /*7600*/  @!UP0 UMOV UR4, UR7 ;  /* 0x0000000700048c82 */ /* 0x000fe20008000000 */
[----:B------:R-:W-:Y:S02]  /*7610*/  UIADD3 UR7, UPT, UPT, -UR8, URZ, URZ ;  /* 0x000000ff08077290 */ /* 0x000fe4000fffe1ff */
[----:B------:R-:W-:Y:S04]  /*7620*/  @!UP0 USHF.R.U32.HI UR4, URZ, UR47, UR4 ;  /* 0x0000002fff048299 */ /* 0x000fe80008011604 */
[----:B------:R-:W-:Y:S04]  /*7630*/  @!UP0 USEL UR4, UR5, UR4, !UP2 ;  /* 0x0000000405048287 */ /* 0x000fe8000d000000 */
[----:B------:R-:W-:Y:S02]  /*7640*/  @!UP0 UIMAD UR9, UR9, UR10, UR4 ;  /* 0x0000000a090982a4 */ /* 0x000fe4000f8e0204 */
[----:B------:R-:W-:Y:S02]  /*7650*/  @!UP0 UIADD3 UR10, UPT, UPT, UR11, -UR4, URZ ;  /* 0x800000040b0a8290 */ /* 0x000fe4000fffe0ff */
[----:B------:R-:W-:Y:S02]  /*7660*/  UIMAD UR4, UR62, UR7, UR36 ;  /* 0x000000073e0472a4 */ /* 0x000fe4000f8e0224 */
[----:B------:R-:W-:Y:S03]  /*7670*/  @!UP0 UIMAD UR8, UR10, UR39, UR5 ;  /* 0x000000270a0882a4 */ /* 0x000fe6000f8e0205 */
[----:B------:R-:W-:Y:S02]  /*7680*/  @!UP0 UMOV UR5, UR9 ;  /* 0x0000000900058c82 */ /* 0x000fe40008000000 */
[----:B------:R-:W-:Y:S02]  /*7690*/  UIMAD UR37, UR5, UR48, UR6 ;  /* 0x00000030052572a4 */ /* 0x000fe4000f8e0206 */
[----:B------:R-:W-:Y:S11]  /*76a0*/  UIMAD UR36, UR8, UR62, UR4 ;  /* 0x0000003e082472a4 */ /* 0x000ff6000f8e0204 */
[----:B------:R-:W-:Y:S01]  /*76b0*/  @!UPT UIADD3 URZ, UPT, UPT, URZ, URZ, URZ ;  /* 0x000000fffffff290 */ /* 0x000fe2000fffe0ff */
.L_x_103:
[----:B------:R-:W1:Y:S01]  /*76c0*/  LDCU UR17, c[0x0][0x388] ;  /* 0x00007100ff1177ac */ /* 0x000e620008000800 */
[----:B------:R-:W-:Y:S01]  /*76d0*/  R2UR UR6, R2 ;  /* 0x00000000020672ca */ /* 0x000fe200000e0000 */
[----:B------:R-:W-:Y:S01]  /*76e0*/  IMAD.U32 R8, RZ, RZ, UR16 ;  /* 0x00000010ff087e24 */ /* 0x000fe2000f8e00ff */
[----:B------:R-:W-:Y:S01]  /*76f0*/  LEA R2, R22, UR49, 0x2 ;  /* 0x0000003116027c11 */ /* 0x000fe2000f8e10ff */
[----:B------:R-:W2:Y:S01]  /*7700*/  LDCU UR11, c[0x0][0x38c] ;  /* 0x00007180ff0b77ac */ /* 0x000ea20008000800 */
[----:B------:R-:W-:Y:S01]  /*7710*/  IABS R0, R0 ;  /* 0x0000000000007213 */ /* 0x000fe20000000000 */
[----:B------:R-:W-:Y:S01]  /*7720*/  BSSY.RECONVERGENT B6, `(.L_x_104) ;  /* 0x0000094000067945 */ /* 0x000fe20003800200 */
[----:B------:R-:W-:Y:S01]  /*7730*/  IABS R8, R8 ;  /* 0x0000000800087213 */ /* 0x000fe20000000000 */
[----:B------:R-:W-:Y:S01]  /*7740*/  USHF.L.U32 UR42, UR21, 0x7, URZ ;  /* 0x00000007152a7899 */ /* 0x000fe200080006ff */
[----:B------:R-:W5:Y:S01]  /*7750*/  LDL R2, [R2] ;  /* 0x0000000002027983 */ /* 0x000f620000100800 */
[----:B------:R-:W-:Y:S01]  /*7760*/  IMAD.MOV R0, RZ, RZ, -R0 ;  /* 0x000000ffff007224 */ /* 0x000fe200078e0a00 */
[----:B------:R-:W-:Y:S02]  /*7770*/  R2UR UR9, R8 ;  /* 0x00000000080972ca */ /* 0x000fe400000e0000 */
[----:B------:R-:W-:Y:S01]  /*7780*/  @P0 SHF.R.U32.HI R4, RZ, 0x10, R5 ;  /* 0x00000010ff040819 */ /* 0x000fe20000011605 */
[----:B------:R-:W3:Y:S01]  /*7790*/  I2F.RP R10, UR6 ;  /* 0x00000006000a7d06 */ /* 0x000ee20008209400 */
[----:B------:R-:W-:Y:S02]  /*77a0*/  R2UR UR18, R82 ;  /* 0x00000000521272ca */ /* 0x000fe400000e0000 */
[----:B------:R-:W-:Y:S02]  /*77b0*/  @P0 R2UR UR18, R4 ;  /* 0x00000000041202ca */ /* 0x000fe400000e0000 */
[----:B------:R-:W-:Y:S05]  /*77c0*/  LOP3.LUT P0, RZ, R62, 0x1b0, RZ, 0xc0, !PT ;  /* 0x000001b03eff7812 */ /* 0x000fea000780c0ff */
[----:B---3--:R-:W3:Y:S06]  /*77d0*/  MUFU.RCP R3, R10 ;  /* 0x0000000a00037308 */ /* 0x008eec0000001000 */
[----:B------:R-:W-:Y:S02]  /*77e0*/  IMAD.U32 R82, RZ, RZ, UR18 ;  /* 0x00000012ff527e24 */ /* 0x000fe4000f8e00ff */
[----:B---3--:R-:W-:Y:S04]  /*77f0*/  VIADD R9, R3, 0xffffffe ;  /* 0x0ffffffe03097836 */ /* 0x008fe80000000000 */
[----:B------:R-:W3:Y:S02]  /*7800*/  F2I.FTZ.U32.TRUNC.NTZ R3, R9 ;  /* 0x0000000900037305 */ /* 0x000ee4000021f000 */
[----:B---3--:R-:W-:Y:S01]  /*7810*/  R2UR UR5, R3 ;  /* 0x00000000030572ca */ /* 0x008fe200000e0000 */
[----:B-1----:R-:W-:Y:S05]  /*7820*/  IMAD.U32 R3, RZ, RZ, UR17 ;  /* 0x00000011ff037e24 */ /* 0x002fea000f8e00ff */
[----:B------:R-:W-:Y:S04]  /*7830*/  IABS R3, R3 ;  /* 0x0000000300037213 */ /* 0x000fe80000000000 */
[----:B------:R-:W-:Y:S03]  /*7840*/  R2UR UR7, R3 ;  /* 0x00000000030772ca */ /* 0x000fe600000e0000 */
[----:B------:R-:W-:Y:S04]  /*7850*/  UIADD3 UR4, UPT, UPT, URZ, -UR5, URZ ;  /* 0x80000005ff047290 */ /* 0x000fe8000fffe0ff */
[----:B------:R-:W-:Y:S03]  /*7860*/  UIMAD UR8, UR4, UR6, URZ ;  /* 0x00000006040872a4 */ /* 0x000fe6000f8e02ff */
[----:B------:R-:W-:Y:S02]  /*7870*/  UMOV UR4, URZ ;  /* 0x000000ff00047c82 */ /* 0x000fe40008000000 */
[----:B------:R-:W-:Y:S01]  /*7880*/  UIMAD.WIDE.U32 UR4, UR5, UR8, UR4 ;  /* 0x00000008050472a5 */ /* 0x000fe2000f8e0004 */
[----:B------:R-:W1:Y:S01]  /*7890*/  I2F.RP R8, UR7 ;  /* 0x0000000700087d06 */ /* 0x000e620008209400 */
[----:B------:R-:W-:Y:S05]  /*78a0*/  R2UR UR8, R0 ;  /* 0x00000000000872ca */ /* 0x000fea00000e0000 */
[----:B------:R-:W-:Y:S02]  /*78b0*/  UMOV UR4, UR5 ;  /* 0x0000000500047c82 */ /* 0x000fe40008000000 */
[----:B------:R-:W-:Y:S02]  /*78c0*/  UIMAD.WIDE.U32 UR4, UR4, UR9, URZ ;  /* 0x00000009040472a5 */ /* 0x000fe4000f8e00ff */
[----:B-1----:R-:W1:Y:S05]  /*78d0*/  MUFU.RCP R0, R8 ;  /* 0x0000000800007308 */ /* 0x002e6a0000001000 */
[----:B------:R-:W-:Y:S02]  /*78e0*/  UMOV UR43, UR5 ;  /* 0x00000005002b7c82 */ /* 0x000fe40008000000 */
[----:B------:R-:W-:Y:S04]  /*78f0*/  UIMAD UR4, UR43, UR8, UR9 ;  /* 0x000000082b0472a4 */ /* 0x000fe8000f8e0209 */
[----:B------:R-:W-:Y:S01]  /*7900*/  UISETP.GT.U32.AND UP0, UPT, UR6, UR4, UPT ;  /* 0x000000040600728c */ /* 0x000fe2000bf04070 */
[----:B-1----:R-:W-:Y:S10]  /*7910*/  VIADD R3, R0, 0xffffffe ;  /* 0x0ffffffe00037836 */ /* 0x002ff40000000000 */
[----:B------:R-:W-:Y:S02]  /*7920*/  @!UP0 UIADD3 UR4, UPT, UPT, UR4, -UR6, URZ ;  /* 0x8000000604048290 */ /* 0x000fe4000fffe0ff */
[----:B------:R-:W-:Y:S01]  /*7930*/  @!UP0 UIADD3 UR43, UPT, UPT, UR43, 0x1, URZ ;  /* 0x000000012b2b8890 */ /* 0x000fe2000fffe0ff */
[----:B------:R-:W1:Y:S01]  /*7940*/  F2I.FTZ.U32.TRUNC.NTZ R0, R3 ;  /* 0x0000000300007305 */ /* 0x000e62000021f000 */
[----:B------:R-:W-:Y:S02]  /*7950*/  UISETP.GE.U32.AND UP2, UPT, UR4, UR6, UPT ;  /* 0x000000060400728c */ /* 0x000fe4000bf46070 */
[----:B------:R-:W-:Y:S02]  /*7960*/  ULOP3.LUT UR4, UR16, UR55, URZ, 0x3c, !UPT ;  /* 0x0000003710047292 */ /* 0x000fe4000f8e3cff */
[----:B------:R-:W-:Y:S02]  /*7970*/  UISETP.NE.AND UP0, UPT, UR55, URZ, UPT ;  /* 0x000000ff3700728c */ /* 0x000fe4000bf05270 */
[----:B------:R-:W-:Y:S05]  /*7980*/  UISETP.GE.AND UP1, UPT, UR4, URZ, UPT ;  /* 0x000000ff0400728c */ /* 0x000fea000bf26270 */
[----:B------:R-:W-:Y:S01]  /*7990*/  @UP2 UIADD3 UR43, UPT, UPT, UR43, 0x1, URZ ;  /* 0x000000012b2b2890 */ /* 0x000fe2000fffe0ff */
[----:B-1----:R-:W-:Y:S05]  /*79a0*/  R2UR UR5, R0 ;  /* 0x00000000000572ca */ /* 0x002fea00000e0000 */
[----:B------:R-:W-:Y:S02]  /*79b0*/  @!UP1 UIADD3 UR43, UPT, UPT, -UR43, URZ, URZ ;  /* 0x000000ff2b2b9290 */ /* 0x000fe4000fffe1ff */
[----:B------:R-:W-:Y:S06]  /*79c0*/  @!UP0 ULOP3.LUT UR43, URZ, UR55, URZ, 0x33, !UPT ;  /* 0x00000037ff2b8292 */ /* 0x000fec000f8e33ff */
[----:B------:R-:W-:Y:S01]  /*79d0*/  IMAD.U32 R0, RZ, RZ, UR43 ;  /* 0x0000002bff007e24 */ /* 0x000fe2000f8e00ff */
[----:B------:R-:W-:Y:S04]  /*79e0*/  UIADD3 UR4, UPT, UPT, URZ, -UR5, URZ ;  /* 0x80000005ff047290 */ /* 0x000fe8000fffe0ff */
[----:B------:R-:W-:Y:S01]  /*79f0*/  IABS R0, R0 ;  /* 0x0000000000007213 */ /* 0x000fe20000000000 */
[----:B------:R-:W-:Y:S03]  /*7a00*/  UIMAD UR6, UR4, UR7, URZ ;  /* 0x00000007040672a4 */ /* 0x000fe6000f8e02ff */
[----:B------:R-:W-:Y:S01]  /*7a10*/  R2UR UR8, R0 ;  /* 0x00000000000872ca */ /* 0x000fe200000e0000 */
[----:B------:R-:W-:Y:S01]  /*7a20*/  UMOV UR4, URZ ;  /* 0x000000ff00047c82 */ /* 0x000fe20008000000 */
[----:B--2---:R-:W-:Y:S01]  /*7a30*/  IMAD.U32 R0, RZ, RZ, UR11 ;  /* 0x0000000bff007e24 */ /* 0x004fe2000f8e00ff */
[----:B------:R-:W-:Y:S04]  /*7a40*/  UIMAD.WIDE.U32 UR4, UR5, UR6, UR4 ;  /* 0x00000006050472a5 */ /* 0x000fe8000f8e0004 */
[----:B------:R-:W-:Y:S03]  /*7a50*/  IABS R9, R0 ;  /* 0x0000000000097213 */ /* 0x000fe60000000000 */
[----:B------:R-:W-:Y:S01]  /*7a60*/  UMOV UR4, UR5 ;  /* 0x0000000500047c82 */ /* 0x000fe20008000000 */
[----:B------:R-:W1:Y:S02]  /*7a70*/  I2F.RP R0, R9 ;  /* 0x0000000900007306 */ /* 0x000e640000209400 */
[----:B------:R-:W-:Y:S07]  /*7a80*/  UIMAD.WIDE.U32 UR4, UR4, UR8, URZ ;  /* 0x00000008040472a5 */ /* 0x000fee000f8e00ff */
[----:B------:R-:W-:Y:S02]  /*7a90*/  UMOV UR44, UR5 ;  /* 0x00000005002c7c82 */ /* 0x000fe40008000000 */
[----:B------:R-:W-:Y:S04]  /*7aa0*/  UIADD3 UR4, UPT, UPT, -UR44, URZ, URZ ;  /* 0x000000ff2c047290 */ /* 0x000fe8000fffe1ff */
[----:B------:R-:W-:Y:S01]  /*7ab0*/  UIMAD UR4, UR7, UR4, UR8 ;  /* 0x00000004070472a4 */ /* 0x000fe2000f8e0208 */
[----:B-1----:R-:W1:Y:S03]  /*7ac0*/  MUFU.RCP R0, R0 ;  /* 0x0000000000007308 */ /* 0x002e660000001000 */
[----:B------:R-:W-:Y:S11]  /*7ad0*/  UISETP.GT.U32.AND UP0, UPT, UR7, UR4, UPT ;  /* 0x000000040700728c */ /* 0x000ff6000bf04070 */
[----:B------:R-:W-:Y:S02]  /*7ae0*/  @!UP0 UIADD3 UR4, UPT, UPT, UR4, -UR7, URZ ;  /* 0x8000000704048290 */ /* 0x000fe4000fffe0ff */
[----:B------:R-:W-:Y:S01]  /*7af0*/  @!UP0 UIADD3 UR44, UPT, UPT, UR44, 0x1, URZ ;  /* 0x000000012c2c8890 */ /* 0x000fe2000fffe0ff */
[----:B-1----:R-:W-:Y:S01]  /*7b00*/  VIADD R10, R0, 0xffffffe ;  /* 0x0ffffffe000a7836 */ /* 0x002fe20000000000 */
[----:B------:R-:W-:Y:S02]  /*7b10*/  UISETP.GE.U32.AND UP1, UPT, UR4, UR7, UPT ;  /* 0x000000070400728c */ /* 0x000fe4000bf26070 */
[----:B------:R-:W-:Y:S01]  /*7b20*/  ULOP3.LUT UR4, UR43, UR17, URZ, 0x3c, !UPT ;  /* 0x000000112b047292 */ /* 0x000fe2000f8e3cff */
[----:B------:R-:W1:Y:S03]  /*7b30*/  F2I.FTZ.U32.TRUNC.NTZ R11, R10 ;  /* 0x0000000a000b7305 */ /* 0x000e66000021f000 */
[----:B------:R-:W-:Y:S05]  /*7b40*/  UISETP.GE.AND UP0, UPT, UR4, URZ, UPT ;  /* 0x000000ff0400728c */ /* 0x000fea000bf06270 */
[----:B------:R-:W-:Y:S02]  /*7b50*/  @UP1 UIADD3 UR44, UPT, UPT, UR44, 0x1, URZ ;  /* 0x000000012c2c1890 */ /* 0x000fe4000fffe0ff */
[----:B------:R-:W-:Y:S04]  /*7b60*/  UISETP.NE.AND UP1, UPT, UR17, URZ, UPT ;  /* 0x000000ff1100728c */ /* 0x000fe8000bf25270 */
[----:B------:R-:W-:Y:S01]  /*7b70*/  @!UP0 UIADD3 UR44, UPT, UPT, -UR44, URZ, URZ ;  /* 0x000000ff2c2c8290 */ /* 0x000fe2000fffe1ff */
[--C-:B-1----:R-:W-:Y:S02]  /*7b80*/  IMAD.MOV R8, RZ, RZ, -R11.reuse ;  /* 0x000000ffff087224 */ /* 0x102fe400078e0a0b */
[----:B------:R-:W-:Y:S02]  /*7b90*/  IMAD.MOV.U32 R10, RZ, RZ, RZ ;  /* 0x000000ffff0a7224 */ /* 0x000fe400078e00ff */
[----:B------:R-:W-:Y:S02]  /*7ba0*/  IMAD R3, R8, R9, RZ ;  /* 0x0000000908037224 */ /* 0x000fe400078e02ff */
[----:B------:R-:W-:Y:S02]  /*7bb0*/  @!UP1 ULOP3.LUT UR44, URZ, UR17, URZ, 0x33, !UPT ;  /* 0x00000011ff2c9292 */ /* 0x000fe4000f8e33ff */
[----:B------:R-:W-:Y:S01]  /*7bc0*/  UISETP.NE.AND UP1, UPT, UR38, 0x1, UPT ;  /* 0x000000012600788c */ /* 0x000fe2000bf25270 */
[----:B------:R-:W-:Y:S04]  /*7bd0*/  IMAD.HI.U32 R11, R11, R3, R10 ;  /* 0x000000030b0b7227 */ /* 0x000fe800078e000a */
[----:B------:R-:W-:Y:S05]  /*7be0*/  IMAD.U32 R0, RZ, RZ, UR44 ;  /* 0x0000002cff007e24 */ /* 0x000fea000f8e00ff */
[----:B------:R-:W-:Y:S01]  /*7bf0*/  IABS R0, R0 ;  /* 0x0000000000007213 */ /* 0x000fe20000000000 */
[----:B------:R-:W1:Y:S04]  /*7c00*/  @!UP1 LDCU.128 UR12, c[0x0][0xc10] ;  /* 0x00018200ff0c97ac */ /* 0x000e680008000c00 */
[----:B------:R-:W-:Y:S01]  /*7c10*/  IMAD.HI.U32 R11, R11, R0, RZ ;  /* 0x000000000b0b7227 */ /* 0x000fe200078e00ff */
[----:B------:R-:W2:Y:S03]  /*7c20*/  @!UP1 LDCU UR10, c[0x0][0xc20] ;  /* 0x00018400ff0a97ac */ /* 0x000ea60008000800 */
[----:B------:R-:W-:Y:S01]  /*7c30*/  IMAD.MOV R3, RZ, RZ, -R11 ;  /* 0x000000ffff037224 */ /* 0x000fe200078e0a0b */
[----:B------:R-:W3:Y:S03]  /*7c40*/  @!UP1 LDCU UR5, c[0x0][0xc0c] ;  /* 0x00018180ff0597ac */ /* 0x000ee60008000800 */
[C---:B------:R-:W-:Y:S01]  /*7c50*/  IMAD R0, R9.reuse, R3, R0 ;  /* 0x0000000309007224 */ /* 0x040fe200078e0200 */
[----:B-1----:R-:W-:Y:S04]  /*7c60*/  UIMAD.WIDE.U32 UR6, UR36, UR15, URZ ;  /* 0x0000000f240672a5 */ /* 0x002fe8000f8e00ff */
[----:B------:R-:W-:Y:S01]  /*7c70*/  ISETP.GT.U32.AND P1, PT, R9, R0, PT ;  /* 0x000000000900720c */ /* 0x000fe20003f24070 */
[----:B------:R-:W-:Y:S02]  /*7c80*/  UIMAD.WIDE.U32 UR8, UR37, UR12, URZ ;  /* 0x0000000c250872a5 */ /* 0x000fe4000f8e00ff */
[----:B------:R-:W-:Y:S02]  /*7c90*/  @!UP1 UISETP.NE.AND UP0, UPT, UR14, 0x1, UPT ;  /* 0x000000010e00988c */ /* 0x000fe4000bf05270 */
[----:B------:R-:W-:Y:S01]  /*7ca0*/  ULOP3.LUT UR8, UR44, UR11, URZ, 0x3c, !UPT ;  /* 0x0000000b2c087292 */ /* 0x000fe2000f8e3cff */
[----:B------:R-:W-:Y:S02]  /*7cb0*/  @!UP1 UMOV UR6, UR7 ;  /* 0x0000000700069c82 */ /* 0x000fe40008000000 */
[----:B------:R-:W-:Y:S01]  /*7cc0*/  @!UP1 UMOV UR4, UR9 ;  /* 0x0000000900049c82 */ /* 0x000fe20008000000 */
[----:B--2---:R-:W-:Y:S02]  /*7cd0*/  @!UP1 USHF.R.U32.HI UR6, URZ, UR10, UR6 ;  /* 0x0000000aff069299 */ /* 0x004fe40008011606 */
[----:B---3--:R-:W-:Y:S02]  /*7ce0*/  @!UP1 UISETP.NE.AND UP2, UPT, UR5, 0x1, UPT ;  /* 0x000000010500988c */ /* 0x008fe4000bf45270 */
[----:B------:R-:W-:Y:S01]  /*7cf0*/  @!UP1 USHF.R.U32.HI UR4, URZ, UR13, UR4 ;  /* 0x0000000dff049299 */ /* 0x000fe20008011604 */
[----:B------:R-:W-:Y:S01]  /*7d00*/  @!P1 IMAD.IADD R0, R0, 0x1, -R9 ;  /* 0x0000000100009824 */ /* 0x000fe200078e0a09 */
[----:B------:R-:W-:Y:S01]  /*7d10*/  @!UP1 USEL UR6, UR36, UR6, !UP0 ;  /* 0x0000000624069287 */ /* 0x000fe2000c000000 */
[----:B------:R-:W-:Y:S01]  /*7d20*/  @!P1 VIADD R11, R11, 0x1 ;  /* 0x000000010b0b9836 */ /* 0x000fe20000000000 */
[----:B------:R-:W-:Y:S02]  /*7d30*/  @!UP1 USEL UR7, UR37, UR4, !UP2 ;  /* 0x0000000425079287 */ /* 0x000fe4000d000000 */
[----:B------:R-:W-:Y:S01]  /*7d40*/  UISETP.GE.AND UP0, UPT, UR8, URZ, UPT ;  /* 0x000000ff0800728c */ /* 0x000fe2000bf06270 */
[----:B------:R-:W-:Y:S01]  /*7d50*/  ISETP.GE.U32.AND P2, PT, R0, R9, PT ;  /* 0x000000090000720c */ /* 0x000fe20003f46070 */
[----:B------:R-:W-:Y:S02]  /*7d60*/  UISETP.NE.AND UP2, UPT, UR11, URZ, UPT ;  /* 0x000000ff0b00728c */ /* 0x000fe4000bf45270 */
[----:B------:R-:W-:Y:S02]  /*7d70*/  @!UP1 UIADD3 UR4, UPT, UPT, -UR7, UR6, URZ ;  /* 0x0000000607049290 */ /* 0x000fe4000fffe1ff */
[----:B------:R-:W-:Y:S02]  /*7d80*/  @!UP1 UIADD3 UR6, UPT, UPT, UR7, -UR6, URZ ;  /* 0x8000000607069290 */ /* 0x000fe4000fffe0ff */
[----:B------:R-:W-:Y:S02]  /*7d90*/  UIADD3 UR7, UPT, UPT, -UR43, URZ, URZ ;  /* 0x000000ff2b077290 */ /* 0x000fe4000fffe1ff */
[----:B------:R-:W-:Y:S02]  /*7da0*/  @!UP1 UIMAD UR37, UR4, UR5, UR37 ;  /* 0x00000005042592a4 */ /* 0x000fe4000f8e0225 */
[----:B------:R-:W-:Y:S02]  /*7db0*/  UIMAD UR4, UR55, UR7, UR16 ;  /* 0x00000007370472a4 */ /* 0x000fe4000f8e0210 */
[----:B------:R-:W-:Y:S01]  /*7dc0*/  @!UP1 UIMAD UR36, UR6, UR14, UR36 ;  /* 0x0000000e062492a4 */ /* 0x000fe2000f8e0224 */
[----:B------:R-:W-:Y:S01]  /*7dd0*/  @P2 VIADD R11, R11, 0x1 ;  /* 0x000000010b0b2836 */ /* 0x000fe20000000000 */
[----:B------:R-:W-:Y:S02]  /*7de0*/  USHF.L.U32 UR54, UR4, 0x7, URZ ;  /* 0x0000000704367899 */ /* 0x000fe400080006ff */
[----:B------:R-:W-:Y:S02]  /*7df0*/  UIADD3 UR4, UPT, UPT, -UR44, URZ, URZ ;  /* 0x000000ff2c047290 */ /* 0x000fe4000fffe1ff */
[----:B------:R-:W-:Y:S02]  /*7e00*/  R2UR UR45, R11 ;  /* 0x000000000b2d72ca */ /* 0x000fe400000e0000 */
[----:B------:R-:W-:Y:S11]  /*7e10*/  UIMAD UR43, UR17, UR4, UR43 ;  /* 0x00000004112b72a4 */ /* 0x000ff6000f8e022b */
[----:B------:R-:W-:Y:S02]  /*7e20*/  @!UP0 UIADD3 UR45, UPT, UPT, -UR45, URZ, URZ ;  /* 0x000000ff2d2d8290 */ /* 0x000fe4000fffe1ff */
[----:B------:R-:W-:Y:S04]  /*7e30*/  @!UP2 ULOP3.LUT UR45, URZ, UR11, URZ, 0x33, !UPT ;  /* 0x0000000bff2da292 */ /* 0x000fe8000f8e33ff */
[----:B------:R-:W-:Y:S04]  /*7e40*/  UIADD3 UR5, UPT, UPT, -UR45, URZ, URZ ;  /* 0x000000ff2d057290 */ /* 0x000fe8000fffe1ff */
[----:B------:R-:W-:Y:S01]  /*7e50*/  UIMAD UR44, UR11, UR5, UR44 ;  /* 0x000000050b2c72a4 */ /* 0x000fe2000f8e022c */
[----:B------:R-:W-:Y:S11]  /*7e60*/  @!P0 BRA `(.L_x_105) ;  /* 0x00000000007c8947 */ /* 0x000ff60003800000 */
[----:B------:R-:W1:Y:S01]  /*7e70*/  LDCU.64 UR8, c[0x4][0x80] ;  /* 0x01001000ff0877ac */ /* 0x000e620008000a00 */
[----:B------:R-:W-:Y:S01]  /*7e80*/  MOV R16, 0x0 ;  /* 0x0000000000107802 */ /* 0x000fe20000000f00 */
[----:B------:R-:W-:Y:S02]  /*7e90*/  HFMA2 R12, -RZ, RZ, 0, 5.9604644775390625e-08 ;  /* 0x00000001ff0c7431 */ /* 0x000fe400000001ff */
[----:B------:R-:W-:Y:S01]  /*7ea0*/  IMAD.MOV.U32 R8, RZ, RZ, 0x70 ;  /* 0x00000070ff087424 */ /* 0x000fe200078e00ff */
[----:B------:R2:W3:Y:S01]  /*7eb0*/  LDC.64 R14, c[0x4][R16] ;  /* 0x01000000100e7b82 */ /* 0x0004e20000000a00 */
[----:B------:R-:W4:Y:S01]  /*7ec0*/  LDCU.64 UR6, c[0x4][0x88] ;  /* 0x01001100ff0677ac */ /* 0x000f220008000a00 */
[----:B------:R-:W-:Y:S01]  /*7ed0*/  IMAD.MOV.U32 R13, RZ, RZ, RZ ;  /* 0x000000ffff0d7224 */ /* 0x000fe200078e00ff */
[----:B------:R-:W2:Y:S01]  /*7ee0*/  LDCU.64 UR4, c[0x4][0x8] ;  /* 0x01000100ff0477ac */ /* 0x000ea20008000a00 */
[----:B-1----:R-:W-:Y:S01]  /*7ef0*/  MOV R5, UR9 ;  /* 0x0000000900057c02 */ /* 0x002fe20008000f00 */
[----:B------:R-:W-:Y:S01]  /*7f00*/  IMAD.U32 R4, RZ, RZ, UR8 ;  /* 0x00000008ff047e24 */ /* 0x000fe2000f8e00ff */
[----:B----4-:R-:W-:Y:S01]  /*7f10*/  MOV R7, UR7 ;  /* 0x0000000700077c02 */ /* 0x010fe20008000f00 */
[----:B------:R-:W-:Y:S01]  /*7f20*/  IMAD.U32 R6, RZ, RZ, UR6 ;  /* 0x00000006ff067e24 */ /* 0x000fe2000f8e00ff */
[----:B--2---:R-:W-:Y:S01]  /*7f30*/  MOV R11, UR5 ;  /* 0x00000005000b7c02 */ /* 0x004fe20008000f00 */
[----:B------:R-:W-:Y:S02]  /*7f40*/  IMAD.U32 R10, RZ, RZ, UR4 ;  /* 0x00000004ff0a7e24 */ /* 0x000fe4000f8e00ff */
[----:B------:R-:W-:Y:S07]  /*7f50*/  LEPC R20, `(.L_x_106) ;  /* 0x000000001014794e */ /* 0x000fee0000000000 */
[----:B---3-5:R-:W-:Y:S05]  /*7f60*/  CALL.ABS.NOINC R14 ;  /* 0x000000000e007343 */ /* 0x028fea0003c00000 */
.L_x_106:
[----:B------:R-:W1:Y:S01]  /*7f70*/  LDCU.64 UR8, c[0x4][0x80] ;  /* 0x01001000ff0877ac */ /* 0x000e620008000a00 */
[----:B------:R-:W2:Y:S01]  /*7f80*/  LDC.64 R16, c[0x4][R16] ;  /* 0x0100000010107b82 */ /* 0x000ea20000000a00 */
[----:B------:R-:W-:Y:S02]  /*7f90*/  HFMA2 R12, -RZ, RZ, 0, 5.9604644775390625e-08 ;  /* 0x00000001ff0c7431 */ /* 0x000fe400000001ff */
[----:B------:R-:W-:Y:S02]  /*7fa0*/  IMAD.MOV.U32 R8, RZ, RZ, 0x70 ;  /* 0x00000070ff087424 */ /* 0x000fe400078e00ff */
[----:B------:R-:W-:Y:S01]  /*7fb0*/  IMAD.MOV.U32 R13, RZ, RZ, RZ ;  /* 0x000000ffff0d7224 */ /* 0x000fe200078e00ff */
[----:B------:R-:W3:Y:S01]  /*7fc0*/  LDCU.64 UR6, c[0x4][0x88] ;  /* 0x01001100ff0677ac */ /* 0x000ee20008000a00 */
[----:B------:R-:W4:Y:S01]  /*7fd0*/  LDCU.64 UR4, c[0x4][0x8] ;  /* 0x01000100ff0477ac */ /* 0x000f220008000a00 */
[----:B-1----:R-:W-:Y:S02]  /*7fe0*/  MOV R4, UR8 ;  /* 0x0000000800047c02 */ /* 0x002fe40008000f00 */
[----:B------:R-:W-:Y:S02]  /*7ff0*/  MOV R5, UR9 ;  /* 0x0000000900057c02 */ /* 0x000fe40008000f00 */
[----:B---3--:R-:W-:Y:S01]  /*8000*/  MOV R7, UR7 ;  /* 0x0000000700077c02 */ /* 0x008fe20008000f00 */
[----:B------:R-:W-:Y:S01]  /*8010*/  IMAD.U32 R6, RZ, RZ, UR6 ;  /* 0x00000006ff067e24 */ /* 0x000fe2000f8e00ff */
[----:B----4-:R-:W-:Y:S01]  /*8020*/  MOV R11, UR5 ;  /* 0x00000005000b7c02 */ /* 0x010fe20008000f00 */
[----:B------:R-:W-:Y:S02]  /*8030*/  IMAD.U32 R10, RZ, RZ, UR4 ;  /* 0x00000004ff0a7e24 */ /* 0x000fe4000f8e00ff */
[----:B------:R-:W-:Y:S07]  /*8040*/  LEPC R20, `(.L_x_105) ;  /* 0x000000001014794e */ /* 0x000fee0000000000 */
[----:B--2---:R-:W-:Y:S05]  /*8050*/  CALL.ABS.NOINC R16 ;  /* 0x0000000010007343 */ /* 0x004fea0003c00000 */
.L_x_105:
[----:B------:R-:W-:Y:S05]  /*8060*/  BSYNC.RECONVERGENT B6 ;  /* 0x0000000000067941 */ /* 0x000fea0003800200 */
.L_x_104:
[----:B------:R-:W-:Y:S02]  /*8070*/  R2UR UR8, R77 ;  /* 0x000000004d0872ca */ /* 0x000fe400000e0000 */
[----:B------:R-:W-:Y:S02]  /*8080*/  R2UR UR7, R73 ;  /* 0x00000000490772ca */ /* 0x000fe400000e0000 */
[----:B------:R-:W-:Y:S02]  /*8090*/  R2UR UR6, R72 ;  /* 0x00000000480672ca */ /* 0x000fe400000e0000 */
[----:B------:R-:W-:Y:S02]  /*80a0*/  R2UR UR5, R71 ;  /* 0x00000000470572ca */ /* 0x000fe400000e0000 */
[----:B------:R-:W-:Y:S02]  /*80b0*/  R2UR UR4, R70 ;  /* 0x00000000460472ca */ /* 0x000fe400000e0000 */
[----:B------:R-:W-:Y:S03]  /*80c0*/  ISETP.NE.U32.AND P4, PT, R60, RZ, PT ;  /* 0x000000ff3c00720c */ /* 0x000fe60003f85070 */
[----:B------:R-:W-:Y:S01]  /*80d0*/  UISETP.NE.AND UP2, UPT, UR8, URZ, UPT ;  /* 0x000000ff0800728c */ /* 0x000fe2000bf45270 */
[----:B------:R-:W-:Y:S01]  /*80e0*/  ISETP.NE.AND.EX P4, PT, R61, RZ, PT, P4 ;  /* 0x000000ff3d00720c */ /* 0x000fe20003f85340 */
[----:B------:R-:W-:Y:S04]  /*80f0*/  UISETP.NE.U32.AND UP0, UPT, UR7, URZ, UPT ;  /* 0x000000ff0700728c */ /* 0x000fe8000bf05070 */
[----:B------:R-:W-:Y:S01]  /*8100*/  ISETP.NE.U32.AND P2, PT, RZ, UR5, PT ;  /* 0x00000005ff007c0c */ /* 0x000fe2000bf45070 */
[----:B------:R-:W-:Y:S01]  /*8110*/  UISETP.NE.AND.EX UP1, UPT, UR6, URZ, UPT, UP0 ;  /* 0x000000ff0600728c */ /* 0x000fe2000bf25300 */
[----:B------:R-:W-:Y:S01]  /*8120*/  PLOP3.LUT P1, PT, PT, PT, UP2, 0x80, 0x8 ;  /* 0x000000000008781c */ /* 0x000fe20003f2f028 */
[----:B------:R-:W-:Y:S01]  /*8130*/  UPLOP3.LUT UP0, UPT, UPT, UPT, UPT, 0x40, 0x4 ;  /* 0x000000000004789c */ /* 0x000fe20003f0e870 */
[----:B------:R-:W-:Y:S01]  /*8140*/  ISETP.NE.AND.EX P2, PT, RZ, UR4, PT, P2 ;  /* 0x00000004ff007c0c */ /* 0x000fe2000bf45320 */
[----:B------:R-:W-:Y:S06]  /*8150*/  @UP2 UPLOP3.LUT UP0, UPT, UPT, UPT, UP1, 0x80, 0x8 ;  /* 0x000000000008289c */ /* 0x000fec0003f0f010 */
[----:B------:R-:W-:Y:S01]  /*8160*/  PLOP3.LUT P0, PT, PT, PT, UP0, 0x80, 0x8 ;  /* 0x000000000008781c */ /* 0x000fe20003f0f008 */
[----:B------:R-:W-:Y:S01]  /*8170*/  @!UPT UIADD3 URZ, UPT, UPT, URZ, URZ, URZ ;  /* 0x000000fffffff290 */ /* 0x000fe2000fffe0ff */
[----:B------:R-:W-:Y:S11]  /*8180*/  BRA.U !UP1, `(.L_x_107) ;  /* 0x0000000109487547 */ /* 0x000ff6000b800000 */
[----:B------:R-:W1:Y:S01]  /*8190*/  LDCU.64 UR8, c[0x0][0x358] ;  /* 0x00006b00ff0877ac */ /* 0x000e620008000a00 */
[----:B------:R-:W-:Y:S01]  /*81a0*/  R2UR UR5, R71 ;  /* 0x00000000470572ca */ /* 0x000fe200000e0000 */
[----:B------:R-:W-:Y:S01]  /*81b0*/  IMAD.MOV.U32 R68, RZ, RZ, 0x1 ;  /* 0x00000001ff447424 */ /* 0x000fe200078e00ff */
[----:B------:R-:W-:Y:S01]  /*81c0*/  R2UR UR4, R70 ;  /* 0x00000000460472ca */ /* 0x000fe200000e0000 */
[----:B------:R-:W-:Y:S01]  /*81d0*/  IMAD.MOV.U32 R0, RZ, RZ, 0x1 ;  /* 0x00000001ff007424 */ /* 0x000fe200078e00ff */
[----:B------:R-:W-:Y:S09]  /*81e0*/  R2UR UR6, R73 ;  /* 0x00000000490672ca */ /* 0x000ff200000e0000 */
[----:B------:R-:W-:Y:S04]  /*81f0*/  UISETP.NE.U32.AND UP0, UPT, UR5, URZ, UPT ;  /* 0x000000ff0500728c */ /* 0x000fe8000bf05070 */
[----:B------:R-:W-:Y:S06]  /*8200*/  UISETP.NE.AND.EX UP0, UPT, UR4, URZ, UPT, UP0 ;  /* 0x000000ff0400728c */ /* 0x000fec000bf05300 */
[----:B------:R-:W-:Y:S05]  /*8210*/  PLOP3.LUT P3, PT, PT, PT, UP0, 0x80, 0x8 ;  /* 0x000000000008781c */ /* 0x000fea0003f6f008 */
[----:B------:R-:W2:Y:S01]  /*8220*/  @UP0 LDCU.64 UR4, c[0x0][0x988] ;  /* 0x00013100ff0407ac */ /* 0x000ea20008000a00 */
[----:B------:R-:W-:Y:S07]  /*8230*/  @UP0 UIMAD UR6, UR51, UR6, URZ ;  /* 0x00000006330602a4 */ /* 0x000fee000f8e02ff */
[----:B------:R-:W-:Y:S01]  /*8240*/  @!P3 PRMT R68, R0, 0x7610, R68 ;  /* 0x000076100044b816 */ /* 0x000fe20000000044 */
[----:B--2---:R-:W-:Y:S06]  /*8250*/  @UP0 UIMAD.WIDE UR4, UR6, 0x4, UR4 ;  /* 0x00000004060408a5 */ /* 0x004fec000f8e0204 */
[----:B------:R-:W-:Y:S02]  /*8260*/  IMAD.U32 R4, RZ, RZ, UR4 ;  /* 0x00000004ff047e24 */ /* 0x000fe4000f8e00ff */
[----:B------:R-:W-:Y:S03]  /*8270*/  IMAD.U32 R5, RZ, RZ, UR5 ;  /* 0x00000005ff057e24 */ /* 0x000fe6000f8e00ff */
[----:B------:R-:W2:Y:S02]  /*8280*/  @!UP0 LDCU UR4, c[0x0][0x980] ;  /* 0x00013000ff0487ac */ /* 0x000ea40008000800 */
[----:B-1---5:R1:W5:Y:S02]  /*8290*/  @P3 LDG.E R27, desc[UR8][R4.64] ;  /* 0x00000008041b3981 */ /* 0x022364000c1e1900 */
[----:B-12---:R-:W-:Y:S02]  /*82a0*/  @!P3 IMAD.U32 R27, RZ, RZ, UR4 ;  /* 0x00000004ff1bbe24 */ /* 0x006fe4000f8e00ff */
.L_x_107:
[----:B------:R-:W-:Y:S05]  /*82b0*/  @!P4 BRA `(.L_x_108) ;  /* 0x000000000024c947 */ /* 0x000fea0003800000 */
[----:B------:R-:W-:Y:S01]  /*82c0*/  ISETP.NE.U32.AND P3, PT, R42, RZ, PT ;  /* 0x000000ff2a00720c */ /* 0x000fe20003f65070 */
[----:B------:R-:W1:Y:S03]  /*82d0*/  LDCU.64 UR4, c[0x0][0x358] ;  /* 0x00006b00ff0477ac */ /* 0x000e660008000a00 */
[----:B------:R-:W-:Y:S11]  /*82e0*/  ISETP.NE.AND.EX P3, PT, R43, RZ, PT, P3 ;  /* 0x000000ff2b00720c */ /* 0x000ff60003f65330 */
[----:B------:R-:W-:Y:S02]  /*82f0*/  @!UPT UIADD3 URZ, UPT, UPT, URZ, URZ, URZ ;  /* 0x000000fffffff290 */ /* 0x000fe4000fffe0ff */
[----:B------:R-:W2:Y:S01]  /*8300*/  @P3 LDC.64 R4, c[0x0][0x9a8] ;  /* 0x00026a00ff043b82 */ /* 0x000ea20000000a00 */
[----:B------:R-:W-:Y:S04]  /*8310*/  @P3 IMAD R0, R60, UR51, RZ ;  /* 0x000000333c003c24 */ /* 0x000fe8000f8e02ff */
[----:B--2---:R-:W-:Y:S05]  /*8320*/  @P3 IMAD.WIDE R4, R0, 0x4, R4 ;  /* 0x0000000400043825 */ /* 0x004fea00078e0204 */
[----:B-1---5:R1:W5:Y:S02]  /*8330*/  @P3 LDG.E R24, desc[UR4][R4.64] ;  /* 0x0000000404183981 */ /* 0x022364000c1e1900 */
[----:B-1----:R-:W2:Y:S02]  /*8340*/  @!P3 LDC R24, c[0x0][0x9a0] ;  /* 0x00026800ff18bb82 */ /* 0x002ea40000000800 */
.L_x_108:
[----:B-----5:R-:W-:Y:S01]  /*8350*/  FSETP.NEU.AND P3, PT, R27, RZ, PT ;  /* 0x000000ff1b00720b */ /* 0x020fe20003f6d000 */
[----:B------:R-:W-:Y:S01]  /*8360*/  BSSY B1, `(.L_x_109) ;  /* 0x0000038000017945 */ /* 0x000fe20003800000 */
[----:B------:R-:W-:Y:S01]  /*8370*/  SEL R4, RZ, 0xffffffff, P2 ;  /* 0xffffffffff047807 */ /* 0x000fe20001000000 */
[----:B------:R-:W-:Y:S01]  /*8380*/  IMAD.MOV.U32 R87, RZ, RZ, 0x1 ;  /* 0x00000001ff577424 */ /* 0x000fe200078e00ff */
[----:B------:R-:W-:Y:S01]  /*8390*/  @P1 LOP3.LUT P2, RZ, R68, 0xff, RZ, 0xc0, !PT ;  /* 0x000000ff44ff1812 */ /* 0x000fe2000784c0ff */
[----:B------:R-:W-:Y:S01]  /*83a0*/  IMAD.IADD R25, R23, 0x1, R2 ;  /* 0x0000000117197824 */ /* 0x000fe200078e0202 */
[----:B------:R-:W-:Y:S01]  /*83b0*/  @P1 SEL R3, RZ, 0xffffffff, P3 ;  /* 0xffffffffff031807 */ /* 0x000fe20001800000 */
[----:B------:R-:W-:Y:S01]  /*83c0*/  IMAD R84, R66, -0x10, R79 ;  /* 0xfffffff042547824 */ /* 0x000fe200078e024f */
[----:B------:R-:W-:Y:S01]  /*83d0*/  LEA R85, R22, UR50, 0x3 ;  /* 0x0000003216557c11 */ /* 0x000fe2000f8e18ff */
[----:B------:R-:W-:Y:S01]  /*83e0*/  IMAD.MOV.U32 R86, RZ, RZ, RZ ;  /* 0x000000ffff567224 */ /* 0x000fe200078e00ff */
[----:B------:R-:W-:Y:S02]  /*83f0*/  @P0 SEL R3, R4, R3, !P2 ;  /* 0x0000000304030207 */ /* 0x000fe40005000000 */
[----:B------:R-:W-:Y:S02]  /*8400*/  CS2R R46, SRZ ;  /* 0x00000000002e7805 */ /* 0x000fe4000001ff00 */
[----:B------:R-:W-:Y:S02]  /*8410*/  SHF.L.U32 R0, R64, 0x1f, RZ ;  /* 0x0000001f40007819 */ /* 0x000fe400000006ff */
[----:B------:R-:W-:Y:S02]  /*8420*/  CS2R R44, SRZ ;  /* 0x00000000002c7805 */ /* 0x000fe4000001ff00 */
[----:B------:R-:W-:Y:S02]  /*8430*/  @P1 LOP3.LUT R3, R3, 0x1, RZ, 0xc0, !PT ;  /* 0x0000000103031812 */ /* 0x000fe400078ec0ff */
[----:B------:R-:W-:Y:S02]  /*8440*/  CS2R R50, SRZ ;  /* 0x0000000000327805 */ /* 0x000fe4000001ff00 */
[----:B------:R-:W-:Y:S02]  /*8450*/  PLOP3.LUT P2, PT, PT, PT, UP1, 0x80, 0x8 ;  /* 0x000000000008781c */ /* 0x000fe40003f4f018 */
[----:B------:R-:W-:Y:S02]  /*8460*/  CS2R R48, SRZ ;  /* 0x0000000000307805 */ /* 0x000fe4000001ff00 */
[----:B------:R-:W-:Y:S02]  /*8470*/  ISETP.NE.U32.OR P5, PT, R3, 0x1, !P1 ;  /* 0x000000010300780c */ /* 0x000fe40004fa5470 */
[----:B------:R-:W-:Y:S02]  /*8480*/  CS2R R54, SRZ ;  /* 0x0000000000367805 */ /* 0x000fe4000001ff00 */
[----:B------:R-:W-:Y:S02]  /*8490*/  LOP3.LUT P4, R81, R68, 0xff, RZ, 0xc0, !PT ;  /* 0x000000ff44517812 */ /* 0x000fe4000788c0ff */
[----:B------:R-:W-:Y:S02]  /*84a0*/  CS2R R52, SRZ ;  /* 0x0000000000347805 */ /* 0x000fe4000001ff00 */
[----:B------:R-:W-:Y:S02]  /*84b0*/  SEL R3, RZ, 0xffffffff, P3 ;  /* 0xffffffffff037807 */ /* 0x000fe40001800000 */
[----:B------:R-:W-:Y:S02]  /*84c0*/  CS2R R58, SRZ ;  /* 0x00000000003a7805 */ /* 0x000fe4000001ff00 */
[----:B------:R-:W-:Y:S02]  /*84d0*/  P2R R83, PR, RZ, 0x20 ;  /* 0x00000020ff537803 */ /* 0x000fe40000000000 */
[----:B------:R-:W-:Y:S02]  /*84e0*/  CS2R R56, SRZ ;  /* 0x0000000000387805 */ /* 0x000fe4000001ff00 */
[----:B------:R-:W-:Y:S02]  /*84f0*/  @P2 SEL R3, R4, R3, !P4 ;  /* 0x0000000304032207 */ /* 0x000fe40006000000 */
[----:B------:R-:W-:Y:S02]  /*8500*/  @P5 SHF.L.U32 R5, RZ, 0x1f, RZ ;  /* 0x0000001fff055819 */ /* 0x000fe400000006ff */
[----:B------:R-:W-:Y:S02]  /*8510*/  LOP3.LUT R3, R3, 0x1, RZ, 0xc0, !PT ;  /* 0x0000000103037812 */ /* 0x000fe400078ec0ff */
[----:B------:R-:W1:Y:S02]  /*8520*/  @P5 SYNCS.PHASECHK.TRANS64.TRYWAIT P1, [UR50+0x80], R5 ;  /* 0x00008005ff0055a7 */ /* 0x000e640008021132 */
[----:B------:R-:W-:Y:S04]  /*8530*/  ISETP.NE.U32.AND P2, PT, R3, 0x1, PT ;  /* 0x000000010300780c */ /* 0x000fe80003f45070 */
[----:B------:R-:W-:Y:S01]  /*8540*/  P2R R88, PR, RZ, 0x4 ;  /* 0x00000004ff587803 */ /* 0x000fe20000000000 */
[----:B------:R3:W4:Y:S01]  /*8550*/  SYNCS.PHASECHK.TRANS64.TRYWAIT P0, [R85+URZ+0xe0], R0 ;  /* 0x0000e000550075a7 */ /* 0x00072200080011ff */
[----:B-1----:R-:W-:Y:S01]  /*8560*/  @P5 SEL R87, RZ, 0x1, !P1 ;  /* 0x00000001ff575807 */ /* 0x002fe20004800000 */
[----:B---3--:R-:W-:Y:S06]  /*8570*/  @!P5 BRA `(.L_x_110) ;  /* 0x000000000058d947 */ /* 0x008fec0003800000 */
[----:B------:R-:W-:Y:S01]  /*8580*/  IMAD.MOV.U32 R47, RZ, RZ, RZ ;  /* 0x000000ffff2f7224 */ /* 0x000fe200078e00ff */
[----:B------:R-:W-:Y:S01]  /*8590*/  ISETP.NE.AND P1, PT, R87, RZ, PT ;  /* 0x000000ff5700720c */ /* 0x000fe20003f25270 */
[----:B------:R-:W-:Y:S01]  /*85a0*/  BSSY B0, `(.L_x_111) ;  /* 0x000000c000007945 */ /* 0x000fe20003800000 */
[----:B------:R-:W-:Y:S02]  /*85b0*/  CS2R R58, SRZ ;  /* 0x00000000003a7805 */ /* 0x000fe4000001ff00 */
[----:B------:R-:W-:Y:S02]  /*85c0*/  CS2R R56, SRZ ;  /* 0x0000000000387805 */ /* 0x000fe4000001ff00 */
[----:B------:R-:W-:Y:S02]  /*85d0*/  CS2R R54, SRZ ;  /* 0x0000000000367805 */ /* 0x000fe4000001ff00 */
[----:B------:R-:W-:Y:S02]  /*85e0*/  CS2R R52, SRZ ;  /* 0x0000000000347805 */ /* 0x000fe4000001ff00 */
[----:B------:R-:W-:Y:S02]  /*85f0*/  CS2R R50, SRZ ;  /* 0x0000000000327805 */ /* 0x000fe4000001ff00 */
[----:B------:R-:W-:Y:S02]  /*8600*/  CS2R R48, SRZ ;  /* 0x0000000000307805 */ /* 0x000fe4000001ff00 */
[----:B------:R-:W-:Y:S01]  /*8610*/  CS2R R44, SRZ ;  /* 0x00000000002c7805 */ /* 0x000fe2000001ff00 */
[----:B------:R-:W-:Y:S06]  /*8620*/  @P1 BRA `(.L_x_112) ;  /* 0x00000000000c1947 */ /* 0x000fec0003800000 */
[----:B------:R-:W-:Y:S04]  /*8630*/  SHF.L.U32 R3, RZ, 0x1f, RZ ;  /* 0x0000001fff037819 */ /* 0x000fe800000006ff */
[----:B------:R-:W1:Y:S02]  /*8640*/  SYNCS.PHASECHK.TRANS64.TRYWAIT P1, [UR50+0x80], R3 ;  /* 0x00008003ff0075a7 */ /* 0x000e640008021132 */
[----:B-1----:R-:W-:Y:S05]  /*8650*/  @!P1 BRA `(.L_x_113) ;  /* 0x00000058007c9947 */ /* 0x002fea0003800000 */
.L_x_112:
[----:B------:R-:W-:Y:S05]  /*8660*/  BSYNC B0 ;  /* 0x0000000000007941 */ /* 0x000fea0003800000 */
.L_x_111:
[----:B------:R-:W-:Y:S01]  /*8670*/  ISETP.NE.AND P1, PT, R88, RZ, PT ;  /* 0x000000ff5800720c */ /* 0x000fe20003f25270 */
[----:B------:R-:W-:Y:S11]  /*8680*/  HFMA2 R86, -RZ, RZ, 0, 5.9604644775390625e-08 ;  /* 0x00000001ff567431 */ /* 0x000ff600000001ff */
[----:B------:R-:W-:Y:S01]  /*8690*/  @!UPT UIADD3 URZ, UPT, UPT, URZ, URZ, URZ ;  /* 0x000000fffffff290 */ /* 0x000fe2000fffe0ff */
[----:B------:R3:W1:Y:S04]  /*86a0*/  @P1 LDS.128 R56, [R65] ;  /* 0x0000000041381984 */ /* 0x0006680000000c00 */
[----:B------:R3:W1:Y:S04]  /*86b0*/  @P1 LDS.128 R52, [R79+0x10] ;  /* 0x000010004f341984 */ /* 0x0006680000000c00 */
[----:B------:R3:W1:Y:S04]  /*86c0*/  @P1 LDS.128 R48, [R78+0x20] ;  /* 0x000020004e301984 */ /* 0x0006680000000c00 */
[----:B------:R3:W1:Y:S02]  /*86d0*/  @P1 LDS.128 R44, [R84+0x30] ;  /* 0x00003000542c1984 */ /* 0x0006640000000c00 */
.L_x_110:
[----:B------:R-:W-:Y:S05]  /*86e0*/  BSYNC B1 ;  /* 0x0000000000017941 */ /* 0x000fea0003800000 */
.L_x_109:
[----:B-1----:R-:W-:Y:S04]  /*86f0*/  SHF.R.U32.HI R2, RZ, 0x15, R25 ;  /* 0x00000015ff027819 */ /* 0x002fe80000011619 */
[----:B------:R-:W-:Y:S01]  /*8700*/  LOP3.LUT P1, RZ, R2, 0x3, R69, 0x48, !PT ;  /* 0x0000000302ff7812 */ /* 0x000fe20007824845 */
[----:B------:R-:W-:Y:S01]  /*8710*/  @!UPT UIADD3 URZ, UPT, UPT, URZ, URZ, URZ ;  /* 0x000000fffffff290 */ /* 0x000fe2000fffe0ff */
[----:B----4-:R-:W-:Y:S11]  /*8720*/  @P0 BRA `(.L_x_114) ;  /* 0x0000000000080947 */ /* 0x010ff60003800000 */
[----:B------:R-:W1:Y:S02]  /*8730*/  SYNCS.PHASECHK.TRANS64.TRYWAIT P0, [R85+URZ+0xe0], R0 ;  /* 0x0000e000550075a7 */ /* 0x000e6400080011ff */
[----:B-1----:R-:W-:Y:S05]  /*8740*/  @!P0 BRA `(.L_x_115) ;  /* 0x0000005800588947 */ /* 0x002fea0003800000 */
.L_x_114:
[----:B------:R-:W-:Y:S05]  /*8750*/  @!P1 BRA `(.L_x_116) ;  /* 0x0000000000409947 */ /* 0x000fea0003800000 */
[----:B------:R-:W4:Y:S01]  /*8760*/  LDCU.64 UR8, c[0x4][0x70] ;  /* 0x01000e00ff0877ac */ /* 0x000f220008000a00 */
[----:B------:R-:W-:Y:S01]  /*8770*/  MOV R3, 0x0 ;  /* 0x0000000000037802 */ /* 0x000fe20000000f00 */
[----:B------:R-:W-:Y:S02]  /*8780*/  HFMA2 R12, -RZ, RZ, 0, 5.9604644775390625e-08 ;  /* 0x00000001ff0c7431 */ /* 0x000fe400000001ff */
[----:B------:R-:W-:Y:S02]  /*8790*/  IMAD.MOV.U32 R8, RZ, RZ, 0x192 ;  /* 0x00000192ff087424 */ /* 0x000fe400078e00ff */
[----:B------:R-:W-:Y:S01]  /*87a0*/  IMAD.MOV.U32 R13, RZ, RZ, RZ ;  /* 0x000000ffff0d7224 */ /* 0x000fe200078e00ff */
[----:B------:R-:W5:Y:S01]  /*87b0*/  LDCU.64 UR6, c[0x4][0x78] ;  /* 0x01000f00ff0677ac */ /* 0x000f620008000a00 */
[----:B------:R-:W1:Y:S01]  /*87c0*/  LDC.64 R2, c[0x4][R3] ;  /* 0x0100000003027b82 */ /* 0x000e620000000a00 */
[----:B------:R-:W2:Y:S01]  /*87d0*/  LDCU.64 UR4, c[0x4][0x10] ;  /* 0x01000200ff0477ac */ /* 0x000ea20008000a00 */
[----:B----4-:R-:W-:Y:S01]  /*87e0*/  MOV R5, UR9 ;  /* 0x0000000900057c02 */ /* 0x010fe20008000f00 */
[----:B------:R-:W-:Y:S01]  /*87f0*/  IMAD.U32 R4, RZ, RZ, UR8 ;  /* 0x00000008ff047e24 */ /* 0x000fe2000f8e00ff */
[----:B-----5:R-:W-:Y:S01]  /*8800*/  MOV R7, UR7 ;  /* 0x0000000700077c02 */ /* 0x020fe20008000f00 */
[----:B------:R-:W-:Y:S01]  /*8810*/  IMAD.U32 R6, RZ, RZ, UR6 ;  /* 0x00000006ff067e24 */ /* 0x000fe2000f8e00ff */
[----:B--2---:R-:W-:Y:S01]  /*8820*/  MOV R11, UR5 ;  /* 0x00000005000b7c02 */ /* 0x004fe20008000f00 */
[----:B------:R-:W-:Y:S02]  /*8830*/  IMAD.U32 R10, RZ, RZ, UR4 ;  /* 0x00000004ff0a7e24 */ /* 0x000fe4000f8e00ff */
[----:B------:R-:W-:Y:S07]  /*8840*/  LEPC R20, `(.L_x_116) ;  /* 0x000000001014794e */ /* 0x000fee0000000000 */
[----:B-1-3--:R-:W-:Y:S05]  /*8850*/  CALL.ABS.NOINC R2 ;  /* 0x0000000002007343 */ /* 0x00afea0003c00000 */
.L_x_116:
[----:B------:R-:W-:Y:S01]  /*8860*/  LOP3.LUT R20, R56, 0xffffe000, RZ, 0xc0, !PT ;  /* 0xffffe00038147812 */ /* 0x000fe200078ec0ff */
[----:B------:R-:W-:Y:S05]  /*8870*/  WARPSYNC.ALL ;  /* 0x0000000000007948 */ /* 0x000fea0003800000 */
[----:B------:R-:W-:Y:S01]  /*8880*/  R2UR UR4, R25 ;  /* 0x00000000190472ca */ /* 0x000fe200000e0000 */
[----:B------:R-:W-:Y:S01]  /*8890*/  BSSY.RECONVERGENT B0, `(.L_x_117) ;  /* 0x0000058000007945 */ /* 0x000fe20003800200 */
[----:B------:R-:W-:Y:S02]  /*88a0*/  LOP3.LUT R21, R57, 0xffffe000, RZ, 0xc0, !PT ;  /* 0xffffe00039157812 */ /* 0x000fe400078ec0ff */
[----:B------:R-:W-:Y:S02]  /*88b0*/  LOP3.LUT R26, R58, 0xffffe000, RZ, 0xc0, !PT ;  /* 0xffffe0003a1a7812 */ /* 0x000fe400078ec0ff */
[----:B------:R-:W-:Y:S02]  /*88c0*/  LOP3.LUT R33, R52, 0xffffe000, RZ, 0xc0, !PT ;  /* 0xffffe00034217812 */ /* 0x000fe400078ec0ff */
[----:B------:R-:W-:Y:S05]  /*88d0*/  ISETP.NE.AND P0, PT, R67, RZ, PT ;  /* 0x000000ff4300720c */ /* 0x000fea0003f05270 */
[----:B------:R-:W1:Y:S02]  /*88e0*/  LDTM.x16 R4, tmem[UR4] ;  /* 0x00000004000479ee */ /* 0x000e640008240000 */
[C---:B-12---:R-:W-:Y:S01]  /*88f0*/  FMUL R0, R24.reuse, R4 ;  /* 0x0000000418007220 */ /* 0x046fe20000400000 */
[C---:B------:R-:W-:Y:S01]  /*8900*/  FMUL R2, R24.reuse, R5 ;  /* 0x0000000518027220 */ /* 0x040fe20000400000 */
[C---:B------:R-:W-:Y:S01]  /*8910*/  FMUL R3, R24.reuse, R6 ;  /* 0x0000000618037220 */ /* 0x040fe20000400000 */
[----:B------:R-:W-:Y:S01]  /*8920*/  FMUL R7, R24, R7 ;  /* 0x0000000718077220 */ /* 0x000fe20000400000 */
[----:B------:R-:W-:Y:S01]  /*8930*/  FFMA R28, R27, R20, R0 ;  /* 0x000000141b1c7223 */ /* 0x000fe20000000000 */
[----:B------:R-:W-:Y:S01]  /*8940*/  LOP3.LUT R20, R59, 0xffffe000, RZ, 0xc0, !PT ;  /* 0xffffe0003b147812 */ /* 0x000fe200078ec0ff */
[C---:B------:R-:W-:Y:S01]  /*8950*/  FFMA R29, R27.reuse, R21, R2 ;  /* 0x000000151b1d7223 */ /* 0x040fe20000000002 */
[----:B------:R-:W-:Y:S01]  /*8960*/  LOP3.LUT R21, R54, 0xffffe000, RZ, 0xc0, !PT ;  /* 0xffffe00036157812 */ /* 0x000fe200078ec0ff */
[----:B------:R-:W-:Y:S01]  /*8970*/  FFMA R30, R27, R26, R3 ;  /* 0x0000001a1b1e7223 */ /* 0x000fe20000000003 */
[----:B------:R-:W-:Y:S01]  /*8980*/  LOP3.LUT R26, R53, 0xffffe000, RZ, 0xc0, !PT ;  /* 0xffffe000351a7812 */ /* 0x000fe200078ec0ff */
[----:B------:R-:W-:Y:S01]  /*8990*/  FFMA R31, R27, R20, R7 ;  /* 0x000000141b1f7223 */ /* 0x000fe20000000007 */
[----:B------:R-:W-:Y:S01]  /*89a0*/  LOP3.LUT R20, R55, 0xffffe000, RZ, 0xc0, !PT ;  /* 0xffffe00037147812 */ /* 0x000fe200078ec0ff */
[C---:B------:R-:W-:Y:S01]  /*89b0*/  FMUL R4, R24.reuse, R8 ;  /* 0x0000000818047220 */ /* 0x040fe20000400000 */
[----:B------:R-:W-:Y:S01]  /*89c0*/  F2FP.TF32.F32.PACK_B R28, R28 ;  /* 0x0000001cff1c723e */ /* 0x000fe200024050ff */
[C---:B------:R-:W-:Y:S01]  /*89d0*/  FMUL R5, R24.reuse, R9 ;  /* 0x0000000918057220 */ /* 0x040fe20000400000 */
[----:B------:R-:W-:Y:S01]  /*89e0*/  F2FP.TF32.F32.PACK_B R29, R29 ;  /* 0x0000001dff1d723e */ /* 0x000fe200024050ff */
[C---:B------:R-:W-:Y:S01]  /*89f0*/  FMUL R6, R24.reuse, R10 ;  /* 0x0000000a18067220 */ /* 0x040fe20000400000 */
[----:B------:R-:W-:Y:S01]  /*8a00*/  FMUL R11, R24, R11 ;  /* 0x0000000b180b7220 */ /* 0x000fe20000400000 */
[----:B------:R-:W-:Y:S01]  /*8a10*/  F2FP.TF32.F32.PACK_B R30, R30 ;  /* 0x0000001eff1e723e */ /* 0x000fe200024050ff */
[C---:B------:R-:W-:Y:S01]  /*8a20*/  FFMA R4, R27.reuse, R33, R4 ;  /* 0x000000211b047223 */ /* 0x040fe20000000004 */
[----:B------:R-:W-:Y:S01]  /*8a30*/  F2FP.TF32.F32.PACK_B R31, R31 ;  /* 0x0000001fff1f723e */ /* 0x000fe200024050ff */
[C---:B------:R-:W-:Y:S01]  /*8a40*/  FFMA R5, R27.reuse, R26, R5 ;  /* 0x0000001a1b057223 */ /* 0x040fe20000000005 */
[C---:B------:R-:W-:Y:S01]  /*8a50*/  FFMA R6, R27.reuse, R21, R6 ;  /* 0x000000151b067223 */ /* 0x040fe20000000006 */
[----:B------:R-:W-:Y:S01]  /*8a60*/  FFMA R7, R27, R20, R11 ;  /* 0x000000141b077223 */ /* 0x000fe2000000000b */
[----:B------:R-:W-:Y:S01]  /*8a70*/  LOP3.LUT R33, R48, 0xffffe000, RZ, 0xc0, !PT ;  /* 0xffffe00030217812 */ /* 0x000fe200078ec0ff */
[----:B------:R1:W-:Y:S01]  /*8a80*/  STS.128 [R65], R28 ;  /* 0x0000001c41007388 */ /* 0x0003e20000000c00 */
[----:B------:R-:W-:Y:S01]  /*8a90*/  LOP3.LUT R26, R49, 0xffffe000, RZ, 0xc0, !PT ;  /* 0xffffe000311a7812 */ /* 0x000fe200078ec0ff */
[C---:B------:R-:W-:Y:S01]  /*8aa0*/  FMUL R8, R24.reuse, R12 ;  /* 0x0000000c18087220 */ /* 0x040fe20000400000 */
[----:B------:R-:W-:Y:S01]  /*8ab0*/  FMUL R9, R24, R13 ;  /* 0x0000000d18097220 */ /* 0x000fe20000400000 */
[----:B------:R-:W-:Y:S01]  /*8ac0*/  LOP3.LUT R21, R50, 0xffffe000, RZ, 0xc0, !PT ;  /* 0xffffe00032157812 */ /* 0x000fe200078ec0ff */
[C---:B------:R-:W-:Y:S01]  /*8ad0*/  FMUL R10, R24.reuse, R14 ;  /* 0x0000000e180a7220 */ /* 0x040fe20000400000 */
[----:B------:R-:W-:Y:S01]  /*8ae0*/  LOP3.LUT R20, R51, 0xffffe000, RZ, 0xc0, !PT ;  /* 0xffffe00033147812 */ /* 0x000fe200078ec0ff */
[----:B------:R-:W-:Y:S01]  /*8af0*/  FMUL R15, R24, R15 ;  /* 0x0000000f180f7220 */ /* 0x000fe20000400000 */
[----:B------:R-:W-:Y:S01]  /*8b00*/  F2FP.TF32.F32.PACK_B R4, R4 ;  /* 0x00000004ff04723e */ /* 0x000fe200024050ff */
[C---:B------:R-:W-:Y:S01]  /*8b10*/  FFMA R8, R27.reuse, R33, R8 ;  /* 0x000000211b087223 */ /* 0x040fe20000000008 */
[----:B------:R-:W-:Y:S01]  /*8b20*/  F2FP.TF32.F32.PACK_B R5, R5 ;  /* 0x00000005ff05723e */ /* 0x000fe200024050ff */
[C---:B------:R-:W-:Y:S01]  /*8b30*/  FFMA R9, R27.reuse, R26, R9 ;  /* 0x0000001a1b097223 */ /* 0x040fe20000000009 */
[----:B------:R-:W-:Y:S01]  /*8b40*/  F2FP.TF32.F32.PACK_B R6, R6 ;  /* 0x00000006ff06723e */ /* 0x000fe200024050ff */
[C---:B------:R-:W-:Y:S01]  /*8b50*/  FFMA R10, R27.reuse, R21, R10 ;  /* 0x000000151b0a7223 */ /* 0x040fe2000000000a */
[----:B------:R-:W-:Y:S01]  /*8b60*/  F2FP.TF32.F32.PACK_B R7, R7 ;  /* 0x00000007ff07723e */ /* 0x000fe200024050ff */
[----:B------:R-:W-:Y:S01]  /*8b70*/  FFMA R11, R27, R20, R15 ;  /* 0x000000141b0b7223 */ /* 0x000fe2000000000f */
[----:B------:R-:W-:Y:S01]  /*8b80*/  LOP3.LUT R33, R44, 0xffffe000, RZ, 0xc0, !PT ;  /* 0xffffe0002c217812 */ /* 0x000fe200078ec0ff */
[C---:B------:R-:W-:Y:S01]  /*8b90*/  FMUL R12, R24.reuse, R16 ;  /* 0x00000010180c7220 */ /* 0x040fe20000400000 */
[----:B------:R-:W-:Y:S01]  /*8ba0*/  LOP3.LUT R26, R45, 0xffffe000, RZ, 0xc0, !PT ;  /* 0xffffe0002d1a7812 */ /* 0x000fe200078ec0ff */
[----:B------:R1:W-:Y:S01]  /*8bb0*/  STS.128 [R79+0x10], R4 ;  /* 0x000010044f007388 */ /* 0x0003e20000000c00 */
        /* <DEDUP_REMOVED lines=13> */
[----:B------:R-:W-:Y:S02]  /*8c90*/  F2FP.TF32.F32.PACK_B R12, R12 ;  /* 0x0000000cff0c723e */ /* 0x000fe400024050ff */
[----:B------:R-:W-:Y:S01]  /*8ca0*/  F2FP.TF32.F32.PACK_B R13, R13 ;  /* 0x0000000dff0d723e */ /* 0x000fe200024050ff */
[----:B------:R1:W-:Y:S01]  /*8cb0*/  STS.128 [R78+0x20], R8 ;  /* 0x000020084e007388 */ /* 0x0003e20000000c00 */
[----:B------:R-:W-:Y:S02]  /*8cc0*/  F2FP.TF32.F32.PACK_B R14, R14 ;  /* 0x0000000eff0e723e */ /* 0x000fe400024050ff */
[----:B------:R-:W-:Y:S05]  /*8cd0*/  F2FP.TF32.F32.PACK_B R15, R15 ;  /* 0x0000000fff0f723e */ /* 0x000fea00024050ff */
[----:B------:R1:W-:Y:S01]  /*8ce0*/  STS.128 [R84+0x30], R12 ;  /* 0x0000300c54007388 */ /* 0x0003e20000000c00 */
[----:B------:R-:W-:Y:S01]  /*8cf0*/  @!PT LDS RZ, [RZ] ;  /* 0x00000000fffff984 */ /* 0x000fe20000000800 */
[----:B------:R-:W-:Y:S01]  /*8d00*/  @!PT LDS RZ, [RZ] ;  /* 0x00000000fffff984 */ /* 0x000fe20000000800 */
[----:B------:R-:W-:Y:S01]  /*8d10*/  @!PT LDS RZ, [RZ] ;  /* 0x00000000fffff984 */ /* 0x000fe20000000800 */
[----:B------:R-:W-:Y:S01]  /*8d20*/  @!PT LDS RZ, [RZ] ;  /* 0x00000000fffff984 */ /* 0x000fe20000000800 */
[----:B------:R2:W-:Y:S07]  /*8d30*/  MEMBAR.ALL.CTA ;  /* 0x0000000000007992 */ /* 0x0005ee0000008000 */
[----:B--2---:R-:W2:Y:S02]  /*8d40*/  FENCE.VIEW.ASYNC.S ;  /* 0x00000000000073c6 */ /* 0x004ea40000000000 */
[----:B--2---:R-:W-:Y:S06]  /*8d50*/  BAR.SYNC.DEFER_BLOCKING 0x1, 0x80 ;  /* 0x0042000000007b1d */ /* 0x004fec0000010000 */
[----:B------:R-:W-:Y:S05]  /*8d60*/  @P0 BRA `(.L_x_118) ;  /* 0x0000000000280947 */ /* 0x000fea0003800000 */
[----:B------:R-:W-:Y:S01]  /*8d70*/  UIADD3 UR4, UPT, UPT, UR50, 0x200, URZ ;  /* 0x0000020032047890 */ /* 0x000fe2000fffe0ff */
[----:B------:R-:W-:Y:S05]  /*8d80*/  UMOV UR41, UR54 ;  /* 0x0000003600297c82 */ /* 0x000fea0008000000 */
[----:B------:R-:W-:Y:S01]  /*8d90*/  MOV R62, UR4 ;  /* 0x00000004003e7c02 */ /* 0x000fe20008000f00 */
[----:B------:R-:W-:Y:S03]  /*8da0*/  UIADD3 UR4, UP0, UPT, UR58, 0x780, URZ ;  /* 0x000007803a047890 */ /* 0x000fe6000ff1e0ff */
[----:B------:R-:W-:Y:S01]  /*8db0*/  R2UR UR40, R62 ;  /* 0x000000003e2872ca */ /* 0x000fe200000e0000 */
[----:B------:R-:W-:Y:S11]  /*8dc0*/  UIADD3.X UR5, UPT, UPT, URZ, UR59, URZ, UP0, !UPT ;  /* 0x0000003bff057290 */ /* 0x000ff600087fe4ff */
[----:B------:R-:W-:Y:S01]  /*8dd0*/  @!UPT UIADD3 URZ, UPT, UPT, URZ, URZ, URZ ;  /* 0x000000fffffff290 */ /* 0x000fe2000fffe0ff */
[----:B------:R2:W-:Y:S01]  /*8de0*/  UTMASTG.5D [UR40], [UR4] ;  /* 0x00000028040073b5 */ /* 0x0005e20008020000 */
[----:B------:R0:W-:Y:S01]  /*8df0*/  UTMACMDFLUSH ;  /* 0x00000000000079b7 */ /* 0x0001e20000000000 */
[----:B--2---:R-:W-:Y:S04]  /*8e00*/  DEPBAR.LE SB0, 0x1 ;  /* 0x000080400000791a */ /* 0x004fe80000000000 */
.L_x_118:
[----:B------:R-:W-:Y:S05]  /*8e10*/  BSYNC.RECONVERGENT B0 ;  /* 0x0000000000007941 */ /* 0x000fea0003800200 */
.L_x_117:
[----:B------:R-:W-:Y:S01]  /*8e20*/  BAR.SYNC.DEFER_BLOCKING 0x1, 0x80 ;  /* 0x0042000000007b1d */ /* 0x000fe20000010000 */
[----:B------:R-:W-:Y:S01]  /*8e30*/  ISETP.NE.AND P1, PT, R83, RZ, PT ;  /* 0x000000ff5300720c */ /* 0x000fe20003f25270 */
[----:B------:R-:W-:Y:S01]  /*8e40*/  UISETP.NE.AND UP0, UPT, UR56, URZ, UPT ;  /* 0x000000ff3800728c */ /* 0x000fe2000bf05270 */
[----:B------:R-:W-:Y:S11]  /*8e50*/  LEA R3, R86, UR50, 0x3 ;  /* 0x0000003256037c11 */ /* 0x000ff6000f8e18ff */
[----:B-1----:R-:W-:Y:S01]  /*8e60*/  @P1 SHF.L.U32 R4, RZ, 0x1f, RZ ;  /* 0x0000001fff041819 */ /* 0x002fe200000006ff */
[----:B------:R-:W-:Y:S06]  /*8e70*/  BRA.U !UP0, `(.L_x_119) ;  /* 0x0000000108247547 */ /* 0x000fec000b800000 */
[----:B------:R-:W1:Y:S01]  /*8e80*/  S2R R0, SR_CgaCtaId ;  /* 0x0000000000007919 */ /* 0x000e620000008800 */
[----:B------:R-:W-:Y:S01]  /*8e90*/  IMAD.U32 R2, RZ, RZ, UR53 ;  /* 0x00000035ff027e24 */ /* 0x000fe2000f8e00ff */
[----:B------:R-:W-:Y:S04]  /*8ea0*/  UIADD3 UR4, UPT, UPT, UR53, 0x1, URZ ;  /* 0x0000000135047890 */ /* 0x000fe8000fffe0ff */
[----:B------:R-:W-:Y:S01]  /*8eb0*/  @P1 LEA R2, R2, UR50, 0x3 ;  /* 0x0000003202021c11 */ /* 0x000fe2000f8e18ff */
[----:B------:R-:W-:Y:S04]  /*8ec0*/  UISETP.NE.AND UP0, UPT, UR4, 0x4, UPT ;  /* 0x000000040400788c */ /* 0x000fe8000bf05270 */
[----:B------:R-:W-:Y:S01]  /*8ed0*/  @P1 VIADD R5, R2, 0xa0 ;  /* 0x000000a002051836 */ /* 0x000fe20000000000 */
[----:B------:R-:W-:Y:S04]  /*8ee0*/  USEL UR53, UR4, URZ, UP0 ;  /* 0x000000ff04357287 */ /* 0x000fe80008000000 */
[----:B-1----:R-:W-:Y:S04]  /*8ef0*/  @P1 PRMT R0, R0, 0x654, R5 ;  /* 0x0000065400001816 */ /* 0x002fe80000000005 */
[----:B------:R1:W-:Y:S04]  /*8f00*/  @P1 SYNCS.ARRIVE.TRANS64.RED.A1T0 RZ, [R0+URZ], RZ ;  /* 0x000000ff00ff19a7 */ /* 0x0003e800081004ff */
.L_x_119:
[----:B------:R-:W2:Y:S01]  /*8f10*/  @P1 SYNCS.PHASECHK.TRANS64.TRYWAIT P0, [R3+URZ+0x80], R4 ;  /* 0x00008004030015a7 */ /* 0x000ea200080011ff */
[----:B------:R-:W-:Y:S01]  /*8f20*/  BSSY B1, `(.L_x_120) ;  /* 0x0000016000017945 */ /* 0x000fe20003800000 */
[----:B--2---:R-:W-:Y:S03]  /*8f30*/  @P1 SEL R87, RZ, 0x1, !P0 ;  /* 0x00000001ff571807 */ /* 0x004fe60004000000 */
[----:B------:R-:W-:Y:S05]  /*8f40*/  @!P1 BRA `(.L_x_121) ;  /* 0x00000000004c9947 */ /* 0x000fea0003800000 */
[----:B------:R-:W-:Y:S01]  /*8f50*/  ISETP.NE.AND P0, PT, R87, RZ, PT ;  /* 0x000000ff5700720c */ /* 0x000fe20003f05270 */
[----:B------:R-:W-:Y:S01]  /*8f60*/  BSSY B0, `(.L_x_122) ;  /* 0x000000b000007945 */ /* 0x000fe20003800000 */
[----:B------:R-:W-:Y:S11]  /*8f70*/  ISETP.NE.AND P1, PT, R88, RZ, PT ;  /* 0x000000ff5800720c */ /* 0x000ff60003f25270 */
[----:B------:R-:W-:Y:S02]  /*8f80*/  @!UPT UIADD3 URZ, UPT, UPT, URZ, URZ, URZ ;  /* 0x000000fffffff290 */ /* 0x000fe4000fffe0ff */
[C---:B------:R-:W-:Y:S01]  /*8f90*/  @P1 IMAD R6, R86.reuse, 0x2000, R65 ;  /* 0x0000200056061824 */ /* 0x040fe200078e0241 */
[C---:B------:R-:W-:Y:S01]  /*8fa0*/  @P1 LEA R4, R86.reuse, R78, 0xd ;  /* 0x0000004e56041211 */ /* 0x040fe200078e68ff */
[C---:B------:R-:W-:Y:S02]  /*8fb0*/  @P1 IMAD R5, R86.reuse, 0x2000, R79 ;  /* 0x0000200056051824 */ /* 0x040fe400078e024f */
[----:B------:R-:W-:Y:S01]  /*8fc0*/  @P1 IMAD R2, R86, 0x2000, R84 ;  /* 0x0000200056021824 */ /* 0x000fe200078e0254 */
[----:B------:R-:W-:Y:S06]  /*8fd0*/  @P0 BRA `(.L_x_123) ;  /* 0x00000000000c0947 */ /* 0x000fec0003800000 */
[----:B-1----:R-:W-:Y:S04]  /*8fe0*/  SHF.L.U32 R0, RZ, 0x1f, RZ ;  /* 0x0000001fff007819 */ /* 0x002fe800000006ff */
[----:B------:R-:W1:Y:S02]  /*8ff0*/  SYNCS.PHASECHK.TRANS64.TRYWAIT P0, [R3+URZ+0x80], R0 ;  /* 0x00008000030075a7 */ /* 0x000e6400080011ff */
[----:B-1----:R-:W-:Y:S05]  /*9000*/  @!P0 BRA `(.L_x_124) ;  /* 0x00000050003c8947 */ /* 0x002fea0003800000 */
.L_x_123:
[----:B------:R-:W-:Y:S05]  /*9010*/  BSYNC B0 ;  /* 0x0000000000007941 */ /* 0x000fea0003800000 */
.L_x_122:
[----:B------:R-:W-:Y:S02]  /*9020*/  ISETP.NE.AND P0, PT, R88, RZ, PT ;  /* 0x000000ff5800720c */ /* 0x000fe40003f05270 */
[----:B------:R-:W-:Y:S11]  /*9030*/  IADD3 R86, PT, PT, R86, 0x1, RZ ;  /* 0x0000000156567810 */ /* 0x000ff60007ffe0ff */
[----:B------:R2:W4:Y:S04]  /*9040*/  @P0 LDS.128 R56, [R6] ;  /* 0x0000000006380984 */ /* 0x0005280000000c00 */
[----:B------:R2:W1:Y:S04]  /*9050*/  @P0 LDS.128 R52, [R5+0x10] ;  /* 0x0000100005340984 */ /* 0x0004680000000c00 */
[----:B------:R2:W1:Y:S04]  /*9060*/  @P0 LDS.128 R48, [R4+0x20] ;  /* 0x0000200004300984 */ /* 0x0004680000000c00 */
[----:B------:R2:W1:Y:S02]  /*9070*/  @P0 LDS.128 R44, [R2+0x30] ;  /* 0x00003000022c0984 */ /* 0x0004640000000c00 */
.L_x_121:
[----:B------:R-:W-:Y:S05]  /*9080*/  BSYNC B1 ;  /* 0x0000000000017941 */ /* 0x000fea0003800000 */
.L_x_120:
[----:B-1----:R-:W-:Y:S05]  /*9090*/  VIADD R0, R25, 0x10 ;  /* 0x0000001019007836 */ /* 0x002fea0000000000 */
[----:B------:R-:W-:Y:S04]  /*90a0*/  SHF.R.U32.HI R0, RZ, 0x15, R0 ;  /* 0x00000015ff007819 */ /* 0x000fe80000011600 */
[----:B------:R-:W-:Y:S11]  /*90b0*/  LOP3.LUT P0, RZ, R0, 0x3, R69, 0x48, !PT ;  /* 0x0000000300ff7812 */ /* 0x000ff60007804845 */
[----:B------:R-:W-:Y:S02]  /*90c0*/  @!UPT UIADD3 URZ, UPT, UPT, URZ, URZ, URZ ;  /* 0x000000fffffff290 */ /* 0x000fe4000fffe0ff */
[----:B------:R-:W-:Y:S05]  /*90d0*/  @!P0 BRA `(.L_x_125) ;  /* 0x0000000000408947 */ /* 0x000fea0003800000 */
[----:B------:R-:W1:Y:S01]  /*90e0*/  LDCU.64 UR8, c[0x4][0x70] ;  /* 0x01000e00ff0877ac */ /* 0x000e620008000a00 */
[----:B------:R-:W-:Y:S01]  /*90f0*/  MOV R3, 0x0 ;  /* 0x0000000000037802 */ /* 0x000fe20000000f00 */
[----:B------:R-:W-:Y:S02]  /*9100*/  HFMA2 R12, -RZ, RZ, 0, 5.9604644775390625e-08 ;  /* 0x00000001ff0c7431 */ /* 0x000fe400000001ff */
[----:B------:R-:W-:Y:S02]  /*9110*/  IMAD.MOV.U32 R8, RZ, RZ, 0x192 ;  /* 0x00000192ff087424 */ /* 0x000fe400078e00ff */
[----:B------:R-:W-:Y:S01]  /*9120*/  IMAD.MOV.U32 R13, RZ, RZ, RZ ;  /* 0x000000ffff0d7224 */ /* 0x000fe200078e00ff */
[----:B------:R-:W5:Y:S01]  /*9130*/  LDCU.64 UR6, c[0x4][0x78] ;  /* 0x01000f00ff0677ac */ /* 0x000f620008000a00 */
[----:B--2---:R-:W2:Y:S01]  /*9140*/  LDC.64 R2, c[0x4][R3] ;  /* 0x0100000003027b82 */ /* 0x004ea20000000a00 */
[----:B------:R-:W3:Y:S01]  /*9150*/  LDCU.64 UR4, c[0x4][0x10] ;  /* 0x01000200ff0477ac */ /* 0x000ee20008000a00 */
[----:B-1----:R-:W-:Y:S01]  /*9160*/  MOV R5, UR9 ;  /* 0x0000000900057c02 */ /* 0x002fe20008000f00 */
[----:B------:R-:W-:Y:S01]  /*9170*/  IMAD.U32 R4, RZ, RZ, UR8 ;  /* 0x00000008ff047e24 */ /* 0x000fe2000f8e00ff */
[----:B-----5:R-:W-:Y:S01]  /*9180*/  MOV R7, UR7 ;  /* 0x0000000700077c02 */ /* 0x020fe20008000f00 */
[----:B------:R-:W-:Y:S01]  /*9190*/  IMAD.U32 R6, RZ, RZ, UR6 ;  /* 0x00000006ff067e24 */ /* 0x000fe2000f8e00ff */
[----:B---3--:R-:W-:Y:S01]  /*91a0*/  MOV R11, UR5 ;  /* 0x00000005000b7c02 */ /* 0x008fe20008000f00 */
[----:B------:R-:W-:Y:S02]  /*91b0*/  IMAD.U32 R10, RZ, RZ, UR4 ;  /* 0x00000004ff0a7e24 */ /* 0x000fe4000f8e00ff */
[----:B------:R-:W-:Y:S07]  /*91c0*/  LEPC R20, `(.L_x_125) ;  /* 0x000000001014794e */ /* 0x000fee0000000000 */
[----:B--2-4-:R-:W-:Y:S05]  /*91d0*/  CALL.ABS.NOINC R2 ;  /* 0x0000000002007343 */ /* 0x014fea0003c00000 */
.L_x_125:
[----:B----4-:R-:W-:Y:S01]  /*91e0*/  LOP3.LUT R20, R56, 0xffffe000, RZ, 0xc0, !PT ;  /* 0xffffe00038147812 */ /* 0x010fe200078ec0ff */
[----:B------:R-:W-:Y:S05]  /*91f0*/  WARPSYNC.ALL ;  /* 0x0000000000007948 */ /* 0x000fea0003800000 */
[----:B------:R-:W-:Y:S01]  /*9200*/  R2UR UR4, R25 ;  /* 0x00000000190472ca */ /* 0x000fe200000e0000 */
[----:B------:R-:W1:Y:S01]  /*9210*/  S2R R89, SR_CgaCtaId ;  /* 0x0000000000597919 */ /* 0x000e620000008800 */
[----:B------:R-:W-:Y:S01]  /*9220*/  LOP3.LUT R21, R57, 0xffffe000, RZ, 0xc0, !PT ;  /* 0xffffe00039157812 */ /* 0x000fe200078ec0ff */
[----:B------:R-:W-:Y:S01]  /*9230*/  IMAD.U32 R40, RZ, RZ, UR53 ;  /* 0x00000035ff287e24 */ /* 0x000fe2000f8e00ff */
[----:B------:R-:W-:Y:S01]  /*9240*/  LOP3.LUT R41, R58, 0xffffe000, RZ, 0xc0, !PT ;  /* 0xffffe0003a297812 */ /* 0x000fe200078ec0ff */
[----:B------:R-:W-:Y:S01]  /*9250*/  BSSY.RECONVERGENT B0, `(.L_x_126) ;  /* 0x0000059000007945 */ /* 0x000fe20003800200 */
[----:B------:R-:W-:Y:S02]  /*9260*/  LOP3.LUT R26, R48, 0xffffe000, RZ, 0xc0, !PT ;  /* 0xffffe000301a7812 */ /* 0x000fe400078ec0ff */
[----:B------:R-:W-:Y:S02]  /*9270*/  ISETP.NE.AND P6, PT, R83, RZ, PT ;  /* 0x000000ff5300720c */ /* 0x000fe40003fc5270 */
[----:B------:R-:W-:Y:S03]  /*9280*/  ISETP.NE.AND P0, PT, R67, RZ, PT ;  /* 0x000000ff4300720c */ /* 0x000fe60003f05270 */
[----:B--2---:R-:W2:Y:S08]  /*9290*/  LDTM.x16 R4, tmem[UR4+0x10] ;  /* 0x00001004000479ee */ /* 0x004eb00008240000 */
[----:B------:R-:W-:Y:S02]  /*92a0*/  @P6 LEA R40, R40, UR50, 0x3 ;  /* 0x0000003228286c11 */ /* 0x000fe4000f8e18ff */
[----:B------:R-:W-:Y:S03]  /*92b0*/  @P6 SHF.L.U32 R91, RZ, 0x1f, RZ ;  /* 0x0000001fff5b6819 */ /* 0x000fe600000006ff */
[----:B------:R-:W-:Y:S01]  /*92c0*/  @P6 VIADD R90, R40, 0xa0 ;  /* 0x000000a0285a6836 */ /* 0x000fe20000000000 */
[----:B------:R-:W-:Y:S04]  /*92d0*/  LEA R40, R86, UR50, 0x3 ;  /* 0x0000003256287c11 */ /* 0x000fe8000f8e18ff */
[----:B-1----:R-:W-:Y:S01]  /*92e0*/  @P6 PRMT R90, R89, 0x654, R90 ;  /* 0x00000654595a6816 */ /* 0x002fe2000000005a */
[C---:B--2---:R-:W-:Y:S01]  /*92f0*/  FMUL R0, R24.reuse, R4 ;  /* 0x0000000418007220 */ /* 0x044fe20000400000 */
[C---:B------:R-:W-:Y:S01]  /*9300*/  FMUL R2, R24.reuse, R5 ;  /* 0x0000000518027220 */ /* 0x040fe20000400000 */
[C---:B------:R-:W-:Y:S01]  /*9310*/  FMUL R3, R24.reuse, R10 ;  /* 0x0000000a18037220 */ /* 0x040fe20000400000 */
[----:B------:R-:W-:Y:S01]  /*9320*/  FMUL R4, R24, R11 ;  /* 0x0000000b18047220 */ /* 0x000fe20000400000 */
[C---:B------:R-:W-:Y:S01]  /*9330*/  FFMA R28, R27.reuse, R20, R0 ;  /* 0x000000141b1c7223 */ /* 0x040fe20000000000 */
[----:B------:R-:W-:Y:S01]  /*9340*/  LOP3.LUT R20, R52, 0xffffe000, RZ, 0xc0, !PT ;  /* 0xffffe00034147812 */ /* 0x000fe200078ec0ff */
[----:B------:R-:W-:Y:S01]  /*9350*/  FFMA R29, R27, R21, R2 ;  /* 0x000000151b1d7223 */ /* 0x000fe20000000002 */
[----:B------:R-:W-:Y:S01]  /*9360*/  LOP3.LUT R21, R59, 0xffffe000, RZ, 0xc0, !PT ;  /* 0xffffe0003b157812 */ /* 0x000fe200078ec0ff */
[C---:B------:R-:W-:Y:S01]  /*9370*/  FMUL R0, R24.reuse, R6 ;  /* 0x0000000618007220 */ /* 0x040fe20000400000 */
[----:B------:R-:W-:Y:S01]  /*9380*/  F2FP.TF32.F32.PACK_B R28, R28 ;  /* 0x0000001cff1c723e */ /* 0x000fe200024050ff */
[C---:B------:R-:W-:Y:S01]  /*9390*/  FMUL R2, R24.reuse, R7 ;  /* 0x0000000718027220 */ /* 0x040fe20000400000 */
[----:B------:R-:W-:Y:S01]  /*93a0*/  F2FP.TF32.F32.PACK_B R29, R29 ;  /* 0x0000001dff1d723e */ /* 0x000fe200024050ff */
[----:B------:R-:W-:Y:S01]  /*93b0*/  FFMA R30, R27, R41, R0 ;  /* 0x000000291b1e7223 */ /* 0x000fe20000000000 */
[----:B------:R-:W-:Y:S01]  /*93c0*/  LOP3.LUT R41, R55, 0xffffe000, RZ, 0xc0, !PT ;  /* 0xffffe00037297812 */ /* 0x000fe200078ec0ff */
[----:B------:R-:W-:Y:S01]  /*93d0*/  FFMA R31, R27, R21, R2 ;  /* 0x000000151b1f7223 */ /* 0x000fe20000000002 */
[----:B------:R-:W-:Y:S01]  /*93e0*/  LOP3.LUT R21, R53, 0xffffe000, RZ, 0xc0, !PT ;  /* 0xffffe00035157812 */ /* 0x000fe200078ec0ff */
[C---:B------:R-:W-:Y:S01]  /*93f0*/  FMUL R0, R24.reuse, R8 ;  /* 0x0000000818007220 */ /* 0x040fe20000400000 */
[----:B------:R-:W-:Y:S01]  /*9400*/  F2FP.TF32.F32.PACK_B R30, R30 ;  /* 0x0000001eff1e723e */ /* 0x000fe200024050ff */
[----:B------:R-:W-:Y:S01]  /*9410*/  FMUL R2, R24, R9 ;  /* 0x0000000918027220 */ /* 0x000fe20000400000 */
[----:B------:R-:W-:Y:S01]  /*9420*/  F2FP.TF32.F32.PACK_B R31, R31 ;  /* 0x0000001fff1f723e */ /* 0x000fe200024050ff */
[C---:B------:R-:W-:Y:S01]  /*9430*/  FFMA R32, R27.reuse, R20, R0 ;  /* 0x000000141b207223 */ /* 0x040fe20000000000 */
[----:B------:R-:W-:Y:S01]  /*9440*/  LOP3.LUT R20, R54, 0xffffe000, RZ, 0xc0, !PT ;  /* 0xffffe00036147812 */ /* 0x000fe200078ec0ff */
[----:B------:R-:W-:Y:S01]  /*9450*/  FFMA R33, R27, R21, R2 ;  /* 0x000000151b217223 */ /* 0x000fe20000000002 */
[C---:B------:R-:W-:Y:S01]  /*9460*/  FMUL R5, R24.reuse, R12 ;  /* 0x0000000c18057220 */ /* 0x040fe20000400000 */
[----:B------:R1:W-:Y:S01]  /*9470*/  STS.128 [R65+0x2000], R28 ;  /* 0x0020001c41007388 */ /* 0x0003e20000000c00 */
[----:B------:R-:W-:Y:S01]  /*9480*/  LOP3.LUT R21, R49, 0xffffe000, RZ, 0xc0, !PT ;  /* 0xffffe00031157812 */ /* 0x000fe200078ec0ff */
[C---:B------:R-:W-:Y:S01]  /*9490*/  FFMA R34, R27.reuse, R20, R3 ;  /* 0x000000141b227223 */ /* 0x040fe20000000003 */
[----:B------:R-:W-:Y:S01]  /*94a0*/  FFMA R35, R27, R41, R4 ;  /* 0x000000291b237223 */ /* 0x000fe20000000004 */
        /* <DEDUP_REMOVED lines=22> */
[----:B------:R-:W-:Y:S02]  /*9610*/  F2FP.TF32.F32.PACK_B R36, R36 ;  /* 0x00000024ff24723e */ /* 0x000fe400024050ff */
[----:B------:R-:W-:Y:S02]  /*9620*/  F2FP.TF32.F32.PACK_B R37, R37 ;  /* 0x00000025ff25723e */ /* 0x000fe400024050ff */
[----:B------:R-:W-:Y:S01]  /*9630*/  F2FP.TF32.F32.PACK_B R38, R38 ;  /* 0x00000026ff26723e */ /* 0x000fe200024050ff */
[C---:B-1----:R-:W-:Y:S01]  /*9640*/  FFMA R28, R27.reuse, R20, R9 ;  /* 0x000000141b1c7223 */ /* 0x042fe20000000009 */
[----:B------:R-:W-:Y:S01]  /*9650*/  F2FP.TF32.F32.PACK_B R39, R39 ;  /* 0x00000027ff27723e */ /* 0x000fe200024050ff */
[C---:B------:R-:W-:Y:S01]  /*9660*/  FFMA R29, R27.reuse, R21, R10 ;  /* 0x000000151b1d7223 */ /* 0x040fe2000000000a */
[C---:B------:R-:W-:Y:S01]  /*9670*/  FFMA R30, R27.reuse, R26, R11 ;  /* 0x0000001a1b1e7223 */ /* 0x040fe2000000000b */
[----:B------:R-:W-:Y:S01]  /*9680*/  FFMA R31, R27, R41, R12 ;  /* 0x000000291b1f7223 */ /* 0x000fe2000000000c */
[----:B------:R-:W-:Y:S01]  /*9690*/  F2FP.TF32.F32.PACK_B R28, R28 ;  /* 0x0000001cff1c723e */ /* 0x000fe200024050ff */
[----:B------:R2:W-:Y:S01]  /*96a0*/  STS.128 [R78+0x2020], R36 ;  /* 0x002020244e007388 */ /* 0x0005e20000000c00 */
[----:B------:R-:W-:Y:S02]  /*96b0*/  F2FP.TF32.F32.PACK_B R29, R29 ;  /* 0x0000001dff1d723e */ /* 0x000fe400024050ff */
        /* <DEDUP_REMOVED lines=8> */
[----:B-1----:R-:W1:Y:S02]  /*9740*/  FENCE.VIEW.ASYNC.S ;  /* 0x00000000000073c6 */ /* 0x002e640000000000 */
[----:B-1----:R-:W-:Y:S06]  /*9750*/  BAR.SYNC.DEFER_BLOCKING 0x1, 0x80 ;  /* 0x0042000000007b1d */ /* 0x002fec0000010000 */
[----:B------:R-:W-:Y:S05]  /*9760*/  @P0 BRA `(.L_x_127) ;  /* 0x00000000001c0947 */ /* 0x000fea0003800000 */
[----:B------:R-:W-:Y:S02]  /*9770*/  UIADD3 UR4, UP0, UPT, UR58, 0x780, URZ ;  /* 0x000007803a047890 */ /* 0x000fe4000ff1e0ff */
[----:B------:R-:W-:Y:S02]  /*9780*/  UIADD3 UR40, UPT, UPT, UR50, 0x2200, URZ ;  /* 0x0000220032287890 */ /* 0x000fe4000fffe0ff */
[----:B------:R-:W-:Y:S02]  /*9790*/  UIADD3 UR41, UPT, UPT, UR54, 0x10, URZ ;  /* 0x0000001036297890 */ /* 0x000fe4000fffe0ff */
[----:B------:R-:W-:Y:S09]  /*97a0*/  UIADD3.X UR5, UPT, UPT, URZ, UR59, URZ, UP0, !UPT ;  /* 0x0000003bff057290 */ /* 0x000ff200087fe4ff */
[----:B------:R1:W-:Y:S01]  /*97b0*/  UTMASTG.5D [UR40], [UR4] ;  /* 0x00000028040073b5 */ /* 0x0003e20008020000 */
[----:B------:R0:W-:Y:S01]  /*97c0*/  UTMACMDFLUSH ;  /* 0x00000000000079b7 */ /* 0x0001e20000000000 */
[----:B-1----:R-:W-:Y:S04]  /*97d0*/  DEPBAR.LE SB0, 0x1 ;  /* 0x000080400000791a */ /* 0x002fe80000000000 */
.L_x_127:
[----:B------:R-:W-:Y:S05]  /*97e0*/  BSYNC.RECONVERGENT B0 ;  /* 0x0000000000007941 */ /* 0x000fea0003800200 */
.L_x_126:
[----:B------:R-:W-:Y:S01]  /*97f0*/  BAR.SYNC.DEFER_BLOCKING 0x1, 0x80 ;  /* 0x0042000000007b1d */ /* 0x000fe20000010000 */
[----:B------:R-:W-:Y:S04]  /*9800*/  UIADD3 UR4, UPT, UPT, UR53, 0x1, URZ ;  /* 0x0000000135047890 */ /* 0x000fe8000fffe0ff */
[----:B------:R-:W-:Y:S04]  /*9810*/  UISETP.NE.AND UP0, UPT, UR4, 0x4, UPT ;  /* 0x000000040400788c */ /* 0x000fe8000bf05270 */
[----:B------:R-:W-:Y:S01]  /*9820*/  USEL UR52, UR4, URZ, UP0 ;  /* 0x000000ff04347287 */ /* 0x000fe20008000000 */
[----:B------:R1:W-:Y:S01]  /*9830*/  @P6 SYNCS.ARRIVE.TRANS64.RED.A1T0 RZ, [R90+URZ], RZ ;  /* 0x000000ff5aff69a7 */ /* 0x0003e200081004ff */
[----:B------:R-:W-:Y:S01]  /*9840*/  BSSY B1, `(.L_x_128) ;  /* 0x0000017000017945 */ /* 0x000fe20003800000 */
[----:B------:R-:W4:Y:S02]  /*9850*/  @P6 SYNCS.PHASECHK.TRANS64.TRYWAIT P0, [R40+URZ+0x80], R91 ;  /* 0x0000805b280065a7 */ /* 0x000f2400080011ff */
[----:B----4-:R-:W-:Y:S01]  /*9860*/  @P6 SEL R87, RZ, 0x1, !P0 ;  /* 0x00000001ff576807 */ /* 0x010fe20004000000 */
[----:B-1----:R-:W-:Y:S06]  /*9870*/  @!P6 BRA `(.L_x_129) ;  /* 0x00000000004ce947 */ /* 0x002fec0003800000 */
        /* <DEDUP_REMOVED lines=9> */
[----:B------:R-:W-:Y:S04]  /*9910*/  SHF.L.U32 R5, RZ, 0x1f, RZ ;  /* 0x0000001fff057819 */ /* 0x000fe800000006ff */
[----:B------:R-:W1:Y:S02]  /*9920*/  SYNCS.PHASECHK.TRANS64.TRYWAIT P0, [R40+URZ+0x80], R5 ;  /* 0x00008005280075a7 */ /* 0x000e6400080011ff */
[----:B-1----:R-:W-:Y:S05]  /*9930*/  @!P0 BRA `(.L_x_132) ;  /* 0x0000004800048947 */ /* 0x002fea0003800000 */
.L_x_131:
[----:B------:R-:W-:Y:S05]  /*9940*/  BSYNC B0 ;  /* 0x0000000000007941 */ /* 0x000fea0003800000 */
.L_x_130:
[----:B------:R-:W-:Y:S02]  /*9950*/  ISETP.NE.AND P0, PT, R88, RZ, PT ;  /* 0x000000ff5800720c */ /* 0x000fe40003f05270 */
[----:B------:R-:W-:Y:S11]  /*9960*/  IADD3 R86, PT, PT, R86, 0x1, RZ ;  /* 0x0000000156567810 */ /* 0x000ff60007ffe0ff */
[----:B------:R4:W1:Y:S04]  /*9970*/  @P0 LDS.128 R56, [R4] ;  /* 0x0000000004380984 */ /* 0x0008680000000c00 */
[----:B------:R4:W1:Y:S04]  /*9980*/  @P0 LDS.128 R52, [R3+0x10] ;  /* 0x0000100003340984 */ /* 0x0008680000000c00 */
[----:B------:R4:W1:Y:S04]  /*9990*/  @P0 LDS.128 R48, [R2+0x20] ;  /* 0x0000200002300984 */ /* 0x0008680000000c00 */
[----:B------:R4:W1:Y:S02]  /*99a0*/  @P0 LDS.128 R44, [R0+0x30] ;  /* 0x00003000002c0984 */ /* 0x0008640000000c00 */
.L_x_129:
[----:B------:R-:W-:Y:S05]  /*99b0*/  BSYNC B1 ;  /* 0x0000000000017941 */ /* 0x000fea0003800000 */
.L_x_128:
[----:B----4-:R-:W-:Y:S05]  /*99c0*/  VIADD R0, R25, 0x20 ;  /* 0x0000002019007836 */ /* 0x010fea0000000000 */
        /* <DEDUP_REMOVED lines=9> */
[----:B------:R-:W4:Y:S01]  /*9a60*/  LDCU.64 UR6, c[0x4][0x78] ;  /* 0x01000f00ff0677ac */ /* 0x000f220008000a00 */
[----:B------:R-:W2:Y:S01]  /*9a70*/  LDC.64 R2, c[0x4][R3] ;  /* 0x0100000003027b82 */ /* 0x000ea20000000a00 */
[----:B------:R-:W5:Y:S01]  /*9a80*/  LDCU.64 UR4, c[0x4][0x10] ;  /* 0x01000200ff0477ac */ /* 0x000f620008000a00 */
[----:B-1----:R-:W-:Y:S01]  /*9a90*/  MOV R5, UR9 ;  /* 0x0000000900057c02 */ /* 0x002fe20008000f00 */
[----:B------:R-:W-:Y:S01]  /*9aa0*/  IMAD.U32 R4, RZ, RZ, UR8 ;  /* 0x00000008ff047e24 */ /* 0x000fe2000f8e00ff */
[----:B----4-:R-:W-:Y:S01]  /*9ab0*/  MOV R7, UR7 ;  /* 0x0000000700077c02 */ /* 0x010fe20008000f00 */
[----:B------:R-:W-:Y:S01]  /*9ac0*/  IMAD.U32 R6, RZ, RZ, UR6 ;  /* 0x00000006ff067e24 */ /* 0x000fe2000f8e00ff */
[----:B-----5:R-:W-:Y:S01]  /*9ad0*/  MOV R11, UR5 ;  /* 0x00000005000b7c02 */ /* 0x020fe20008000f00 */
[----:B------:R-:W-:Y:S02]  /*9ae0*/  IMAD.U32 R10, RZ, RZ, UR4 ;  /* 0x00000004ff0a7e24 */ /* 0x000fe4000f8e00ff */
[----:B------:R-:W-:Y:S07]  /*9af0*/  LEPC R20, `(.L_x_133) ;  /* 0x000000001014794e */ /* 0x000fee0000000000 */
[----:B--23--:R-:W-:Y:S05]  /*9b00*/  CALL.ABS.NOINC R2 ;  /* 0x0000000002007343 */ /* 0x00cfea0003c00000 */
.L_x_133:
[----:B-1----:R-:W-:Y:S01]  /*9b10*/  LOP3.LUT R20, R56, 0xffffe000, RZ, 0xc0, !PT ;  /* 0xffffe00038147812 */ /* 0x002fe200078ec0ff */
[----:B------:R-:W-:Y:S05]  /*9b20*/  WARPSYNC.ALL ;  /* 0x0000000000007948 */ /* 0x000fea0003800000 */
[----:B------:R-:W-:Y:S01]  /*9b30*/  R2UR UR4, R25 ;  /* 0x00000000190472ca */ /* 0x000fe200000e0000 */
[----:B------:R-:W-:Y:S01]  /*9b40*/  IMAD.U32 R90, RZ, RZ, UR52 ;  /* 0x00000034ff5a7e24 */ /* 0x000fe2000f8e00ff */
[----:B------:R-:W-:Y:S01]  /*9b50*/  LOP3.LUT R21, R57, 0xffffe000, RZ, 0xc0, !PT ;  /* 0xffffe00039157812 */ /* 0x000fe200078ec0ff */
[----:B------:R-:W-:Y:S01]  /*9b60*/  BSSY.RECONVERGENT B0, `(.L_x_134) ;  /* 0x000005a000007945 */ /* 0x000fe20003800200 */
[----:B------:R-:W-:Y:S02]  /*9b70*/  LOP3.LUT R41, R58, 0xffffe000, RZ, 0xc0, !PT ;  /* 0xffffe0003a297812 */ /* 0x000fe400078ec0ff */
[----:B------:R-:W-:Y:S02]  /*9b80*/  LOP3.LUT R26, R54, 0xffffe000, RZ, 0xc0, !PT ;  /* 0xffffe000361a7812 */ /* 0x000fe400078ec0ff */
[----:B------:R-:W-:Y:S02]  /*9b90*/  LOP3.LUT R40, R50, 0xffffe000, RZ, 0xc0, !PT ;  /* 0xffffe00032287812 */ /* 0x000fe400078ec0ff */
[----:B------:R-:W-:Y:S02]  /*9ba0*/  ISETP.NE.AND P6, PT, R83, RZ, PT ;  /* 0x000000ff5300720c */ /* 0x000fe40003fc5270 */
[----:B------:R-:W-:Y:S01]  /*9bb0*/  ISETP.NE.AND P0, PT, R67, RZ, PT ;  /* 0x000000ff4300720c */ /* 0x000fe20003f05270 */
[----:B------:R-:W1:Y:S01]  /*9bc0*/  LDTM.x16 R4, tmem[UR4+0x20] ;  /* 0x00002004000479ee */ /* 0x000e620008240000 */
[----:B------:R-:W-:Y:S09]  /*9bd0*/  LEA R91, R86, UR50, 0x3 ;  /* 0x00000032565b7c11 */ /* 0x000ff2000f8e18ff */
[----:B------:R-:W-:Y:S02]  /*9be0*/  @P6 LEA R90, R90, UR50, 0x3 ;  /* 0x000000325a5a6c11 */ /* 0x000fe4000f8e18ff */
[----:B------:R-:W-:Y:S03]  /*9bf0*/  @P6 SHF.L.U32 R92, RZ, 0x1f, RZ ;  /* 0x0000001fff5c6819 */ /* 0x000fe600000006ff */
[----:B------:R-:W-:Y:S05]  /*9c00*/  @P6 VIADD R90, R90, 0xa0 ;  /* 0x000000a05a5a6836 */ /* 0x000fea0000000000 */
[----:B------:R-:W-:Y:S01]  /*9c10*/  @P6 PRMT R90, R89, 0x654, R90 ;  /* 0x00000654595a6816 */ /* 0x000fe2000000005a */
[C---:B-1----:R-:W-:Y:S01]  /*9c20*/  FMUL R0, R24.reuse, R4 ;  /* 0x0000000418007220 */ /* 0x042fe20000400000 */
[C---:B------:R-:W-:Y:S01]  /*9c30*/  FMUL R2, R24.reuse, R5 ;  /* 0x0000000518027220 */ /* 0x040fe20000400000 */
[C---:B------:R-:W-:Y:S01]  /*9c40*/  FMUL R3, R24.reuse, R10 ;  /* 0x0000000a18037220 */ /* 0x040fe20000400000 */
[----:B------:R-:W-:Y:S01]  /*9c50*/  FMUL R4, R24, R11 ;  /* 0x0000000b18047220 */ /* 0x000fe20000400000 */
[C---:B--2---:R-:W-:Y:S01]  /*9c60*/  FFMA R28, R27.reuse, R20, R0 ;  /* 0x000000141b1c7223 */ /* 0x044fe20000000000 */
        /* <DEDUP_REMOVED lines=9> */
[C---:B------:R-:W-:Y:S01]  /*9d00*/  FFMA R31, R27.reuse, R21, R2 ;  /* 0x000000151b1f7223 */ /* 0x040fe20000000002 */
[C---:B------:R-:W-:Y:S01]  /*9d10*/  FMUL R0, R24.reuse, R8 ;  /* 0x0000000818007220 */ /* 0x040fe20000400000 */
[C---:B------:R-:W-:Y:S01]  /*9d20*/  FMUL R2, R24.reuse, R9 ;  /* 0x0000000918027220 */ /* 0x040fe20000400000 */
[----:B------:R-:W-:Y:S01]  /*9d30*/  F2FP.TF32.F32.PACK_B R30, R30 ;  /* 0x0000001eff1e723e */ /* 0x000fe200024050ff */
[----:B------:R-:W-:Y:S01]  /*9d40*/  FMUL R5, R24, R12 ;  /* 0x0000000c18057220 */ /* 0x000fe20000400000 */
[----:B------:R-:W-:Y:S01]  /*9d50*/  F2FP.TF32.F32.PACK_B R31, R31 ;  /* 0x0000001fff1f723e */ /* 0x000fe200024050ff */
[C---:B------:R-:W-:Y:S01]  /*9d60*/  FFMA R32, R27.reuse, R20, R0 ;  /* 0x000000141b207223 */ /* 0x040fe20000000000 */
[C---:B------:R-:W-:Y:S01]  /*9d70*/  FFMA R33, R27.reuse, R41, R2 ;  /* 0x000000291b217223 */ /* 0x040fe20000000002 */
[----:B------:R-:W-:Y:S01]  /*9d80*/  FFMA R34, R27, R26, R3 ;  /* 0x0000001a1b227223 */ /* 0x000fe20000000003 */
[----:B------:R-:W-:Y:S01]  /*9d90*/  LOP3.LUT R20, R55, 0xffffe000, RZ, 0xc0, !PT ;  /* 0xffffe00037147812 */ /* 0x000fe200078ec0ff */
[----:B------:R1:W-:Y:S01]  /*9da0*/  STS.128 [R65+0x4000], R28 ;  /* 0x0040001c41007388 */ /* 0x0003e20000000c00 */
[----:B------:R-:W-:Y:S01]  /*9db0*/  LOP3.LUT R26, R48, 0xffffe000, RZ, 0xc0, !PT ;  /* 0xffffe000301a7812 */ /* 0x000fe200078ec0ff */
[C---:B------:R-:W-:Y:S01]  /*9dc0*/  FMUL R6, R24.reuse, R13 ;  /* 0x0000000d18067220 */ /* 0x040fe20000400000 */
[----:B------:R-:W-:Y:S01]  /*9dd0*/  LOP3.LUT R21, R49, 0xffffe000, RZ, 0xc0, !PT ;  /* 0xffffe00031157812 */ /* 0x000fe200078ec0ff */
[----:B------:R-:W-:Y:S01]  /*9de0*/  FFMA R35, R27, R20, R4 ;  /* 0x000000141b237223 */ /* 0x000fe20000000004 */
        /* <DEDUP_REMOVED lines=22> */
[----:B------:R-:W-:Y:S02]  /*9f50*/  F2FP.TF32.F32.PACK_B R38, R38 ;  /* 0x00000026ff26723e */ /* 0x000fe400024050ff */
[----:B------:R-:W-:Y:S01]  /*9f60*/  F2FP.TF32.F32.PACK_B R39, R39 ;  /* 0x00000027ff27723e */ /* 0x000fe200024050ff */
[C---:B-1----:R-:W-:Y:S01]  /*9f70*/  FFMA R28, R27.reuse, R20, R9 ;  /* 0x000000141b1c7223 */ /* 0x042fe20000000009 */
[C---:B------:R-:W-:Y:S01]  /*9f80*/  FFMA R29, R27.reuse, R21, R10 ;  /* 0x000000151b1d7223 */ /* 0x040fe2000000000a */
[C---:B------:R-:W-:Y:S01]  /*9f90*/  FFMA R30, R27.reuse, R26, R11 ;  /* 0x0000001a1b1e7223 */ /* 0x040fe2000000000b */
[----:B------:R-:W-:Y:S01]  /*9fa0*/  FFMA R31, R27, R41, R12 ;  /* 0x000000291b1f7223 */ /* 0x000fe2000000000c */
[----:B------:R2:W-:Y:S01]  /*9fb0*/  STS.128 [R78+0x4020], R36 ;  /* 0x004020244e007388 */ /* 0x0005e20000000c00 */
[----:B------:R-:W-:Y:S02]  /*9fc0*/  F2FP.TF32.F32.PACK_B R28, R28 ;  /* 0x0000001cff1c723e */ /* 0x000fe400024050ff */
        /* <DEDUP_REMOVED lines=19> */
.L_x_135:
[----:B------:R-:W-:Y:S05]  /*a100*/  BSYNC.RECONVERGENT B0 ;  /* 0x0000000000007941 */ /* 0x000fea0003800200 */
.L_x_134:
[----:B------:R-:W-:Y:S01]  /*a110*/  BAR.SYNC.DEFER_BLOCKING 0x1, 0x80 ;  /* 0x0042000000007b1d */ /* 0x000fe20000010000 */
[----:B------:R-:W-:Y:S04]  /*a120*/  UIADD3 UR4, UPT, UPT, UR52, 0x1, URZ ;  /* 0x0000000134047890 */ /* 0x000fe8000fffe0ff */
[----:B------:R-:W-:Y:S04]  /*a130*/  UISETP.NE.AND UP0, UPT, UR4, 0x4, UPT ;  /* 0x000000040400788c */ /* 0x000fe8000bf05270 */
[----:B------:R-:W-:Y:S01]  /*a140*/  USEL UR51, UR4, URZ, UP0 ;  /* 0x000000ff04337287 */ /* 0x000fe20008000000 */
[----:B------:R1:W-:Y:S01]  /*a150*/  @P6 SYNCS.ARRIVE.TRANS64.RED.A1T0 RZ, [R90+URZ], RZ ;  /* 0x000000ff5aff69a7 */ /* 0x0003e200081004ff */
[----:B------:R-:W-:Y:S01]  /*a160*/  BSSY B1, `(.L_x_136) ;  /* 0x000001c000017945 */ /* 0x000fe20003800000 */
[----:B------:R-:W4:Y:S01]  /*a170*/  @P6 SYNCS.PHASECHK.TRANS64.TRYWAIT P0, [R91+URZ+0x80], R92 ;  /* 0x0000805c5b0065a7 */ /* 0x000f2200080011ff */
[----:B-1----:R-:W-:Y:S02]  /*a180*/  MOV R90, RZ ;  /* 0x000000ff005a7202 */ /* 0x002fe40000000f00 */
[----:B----4-:R-:W-:Y:S01]  /*a190*/  @P6 SEL R87, RZ, 0x1, !P0 ;  /* 0x00000001ff576807 */ /* 0x010fe20004000000 */
[----:B------:R-:W-:Y:S06]  /*a1a0*/  @!P6 BRA `(.L_x_137) ;  /* 0x00000000005ce947 */ /* 0x000fec0003800000 */
        /* <DEDUP_REMOVED lines=12> */
.L_x_139:
[----:B------:R-:W-:Y:S05]  /*a270*/  BSYNC B0 ;  /* 0x0000000000007941 */ /* 0x000fea0003800000 */
.L_x_138:
[----:B------:R-:W-:Y:S01]  /*a280*/  ISETP.NE.AND P0, PT, R88, RZ, PT ;  /* 0x000000ff5800720c */ /* 0x000fe20003f05270 */
[----:B------:R-:W-:Y:S11]  /*a290*/  VIADD R86, R86, 0x1 ;  /* 0x0000000156567836 */ /* 0x000ff60000000000 */
[----:B------:R-:W-:Y:S01]  /*a2a0*/  @!UPT UIADD3 URZ, UPT, UPT, URZ, URZ, URZ ;  /* 0x000000fffffff290 */ /* 0x000fe2000fffe0ff */
[----:B------:R4:W1:Y:S04]  /*a2b0*/  @P0 LDS.128 R56, [R4] ;  /* 0x0000000004380984 */ /* 0x0008680000000c00 */
[----:B------:R4:W1:Y:S04]  /*a2c0*/  @P0 LDS.128 R52, [R3+0x10] ;  /* 0x0000100003340984 */ /* 0x0008680000000c00 */
[----:B------:R4:W1:Y:S04]  /*a2d0*/  @P0 LDS.128 R48, [R2+0x20] ;  /* 0x0000200002300984 */ /* 0x0008680000000c00 */
[----:B------:R4:W1:Y:S01]  /*a2e0*/  @P0 LDS.128 R44, [R0+0x30] ;  /* 0x00003000002c0984 */ /* 0x0008620000000c00 */
[C---:B------:R-:W-:Y:S04]  /*a2f0*/  ISETP.NE.AND P0, PT, R86.reuse, 0x4, PT ;  /* 0x000000045600780c */ /* 0x040fe80003f05270 */
[----:B------:R-:W-:Y:S02]  /*a300*/  SEL R86, R86, RZ, P0 ;  /* 0x000000ff56567207 */ /* 0x000fe40000000000 */
[----:B------:R-:W-:Y:S02]  /*a310*/  SEL R90, RZ, 0x1, P0 ;  /* 0x00000001ff5a7807 */ /* 0x000fe40000000000 */
.L_x_137:
[----:B------:R-:W-:Y:S05]  /*a320*/  BSYNC B1 ;  /* 0x0000000000017941 */ /* 0x000fea0003800000 */
.L_x_136:
[----:B----4-:R-:W-:Y:S05]  /*a330*/  VIADD R0, R25, 0x30 ;  /* 0x0000003019007836 */ /* 0x010fea0000000000 */
[----:B------:R-:W-:Y:S04]  /*a340*/  SHF.R.U32.HI R0, RZ, 0x15, R0 ;  /* 0x00000015ff007819 */ /* 0x000fe80000011600 */
[----:B------:R-:W-:Y:S11]  /*a350*/  LOP3.LUT P0, RZ, R0, 0x3, R69, 0x48, !PT ;  /* 0x0000000300ff7812 */ /* 0x000ff60007804845 */
[----:B------:R-:W-:Y:S02]  /*a360*/  @!UPT UIADD3 URZ, UPT, UPT, URZ, URZ, URZ ;  /* 0x000000fffffff290 */ /* 0x000fe4000fffe0ff */
[----:B------:R-:W-:Y:S05]  /*a370*/  @!P0 BRA `(.L_x_141) ;  /* 0x0000000000408947 */ /* 0x000fea0003800000 */
[----:B------:R-:W4:Y:S01]  /*a380*/  LDCU.64 UR8, c[0x4][0x70] ;  /* 0x01000e00ff0877ac */ /* 0x000f220008000a00 */
[----:B------:R-:W-:Y:S01]  /*a390*/  MOV R3, 0x0 ;  /* 0x0000000000037802 */ /* 0x000fe20000000f00 */
[----:B------:R-:W-:Y:S02]  /*a3a0*/  HFMA2 R12, -RZ, RZ, 0, 5.9604644775390625e-08 ;  /* 0x00000001ff0c7431 */ /* 0x000fe400000001ff */
[----:B------:R-:W-:Y:S02]  /*a3b0*/  IMAD.MOV.U32 R8, RZ, RZ, 0x192 ;  /* 0x00000192ff087424 */ /* 0x000fe400078e00ff */
[----:B------:R-:W-:Y:S01]  /*a3c0*/  IMAD.MOV.U32 R13, RZ, RZ, RZ ;  /* 0x000000ffff0d7224 */ /* 0x000fe200078e00ff */
[----:B------:R-:W5:Y:S01]  /*a3d0*/  LDCU.64 UR6, c[0x4][0x78] ;  /* 0x01000f00ff0677ac */ /* 0x000f620008000a00 */
[----:B------:R-:W2:Y:S01]  /*a3e0*/  LDC.64 R2, c[0x4][R3] ;  /* 0x0100000003027b82 */ /* 0x000ea20000000a00 */
[----:B------:R-:W3:Y:S01]  /*a3f0*/  LDCU.64 UR4, c[0x4][0x10] ;  /* 0x01000200ff0477ac */ /* 0x000ee20008000a00 */
[----:B----4-:R-:W-:Y:S01]  /*a400*/  MOV R5, UR9 ;  /* 0x0000000900057c02 */ /* 0x010fe20008000f00 */
[----:B------:R-:W-:Y:S01]  /*a410*/  IMAD.U32 R4, RZ, RZ, UR8 ;  /* 0x00000008ff047e24 */ /* 0x000fe2000f8e00ff */
[----:B-----5:R-:W-:Y:S01]  /*a420*/  MOV R7, UR7 ;  /* 0x0000000700077c02 */ /* 0x020fe20008000f00 */
[----:B-1----:R-:W-:Y:S01]  /*a430*/  IMAD.U32 R6, RZ, RZ, UR6 ;  /* 0x00000006ff067e24 */ /* 0x002fe2000f8e00ff */
[----:B---3--:R-:W-:Y:S01]  /*a440*/  MOV R11, UR5 ;  /* 0x00000005000b7c02 */ /* 0x008fe20008000f00 */
[----:B------:R-:W-:Y:S02]  /*a450*/  IMAD.U32 R10, RZ, RZ, UR4 ;  /* 0x00000004ff0a7e24 */ /* 0x000fe4000f8e00ff */
[----:B------:R-:W-:Y:S07]  /*a460*/  LEPC R20, `(.L_x_141) ;  /* 0x000000001014794e */ /* 0x000fee0000000000 */
[----:B--2---:R-:W-:Y:S05]  /*a470*/  CALL.ABS.NOINC R2 ;  /* 0x0000000002007343 */ /* 0x004fea0003c00000 */
.L_x_141:
        /* <DEDUP_REMOVED lines=14> */
[----:B------:R-:W-:Y:S03]  /*a560*/  @P6 SHF.L.U32 R93, R90, 0x1f, RZ ;  /* 0x0000001f5a5d6819 */ /* 0x000fe600000006ff */
        /* <DEDUP_REMOVED lines=80> */
.L_x_143:
[----:B------:R-:W-:Y:S05]  /*aa70*/  BSYNC.RECONVERGENT B0 ;  /* 0x0000000000007941 */ /* 0x000fea0003800200 */
.L_x_142:
        /* <DEDUP_REMOVED lines=18> */
[----:B------:R-:W-:Y:S04]  /*aba0*/  SHF.L.U32 R5, R90, 0x1f, RZ ;  /* 0x0000001f5a057819 */ /* 0x000fe800000006ff */
[----:B------:R-:W1:Y:S02]  /*abb0*/  SYNCS.PHASECHK.TRANS64.TRYWAIT P0, [R92+URZ+0x80], R5 ;  /* 0x000080055c0075a7 */ /* 0x000e6400080011ff */
[----:B-1----:R-:W-:Y:S05]  /*abc0*/  @!P0 BRA `(.L_x_148) ;  /* 0x0000003400888947 */ /* 0x002fea0003800000 */
.L_x_147:
[----:B------:R-:W-:Y:S05]  /*abd0*/  BSYNC B0 ;  /* 0x0000000000007941 */ /* 0x000fea0003800000 */
.L_x_146:
[----:B------:R-:W-:Y:S01]  /*abe0*/  ISETP.NE.AND P0, PT, R88, RZ, PT ;  /* 0x000000ff5800720c */ /* 0x000fe20003f05270 */
[----:B------:R-:W-:Y:S11]  /*abf0*/  VIADD R86, R86, 0x1 ;  /* 0x0000000156567836 */ /* 0x000ff60000000000 */
[----:B------:R-:W-:Y:S01]  /*ac00*/  @!UPT UIADD3 URZ, UPT, UPT, URZ, URZ, URZ ;  /* 0x000000fffffff290 */ /* 0x000fe2000fffe0ff */
[----:B------:R4:W2:Y:S04]  /*ac10*/  @P0 LDS.128 R56, [R4] ;  /* 0x0000000004380984 */ /* 0x0008a80000000c00 */
[----:B------:R4:W2:Y:S04]  /*ac20*/  @P0 LDS.128 R52, [R3+0x10] ;  /* 0x0000100003340984 */ /* 0x0008a80000000c00 */
[----:B------:R4:W2:Y:S04]  /*ac30*/  @P0 LDS.128 R48, [R2+0x20] ;  /* 0x0000200002300984 */ /* 0x0008a80000000c00 */
[----:B------:R4:W2:Y:S01]  /*ac40*/  @P0 LDS.128 R44, [R0+0x30] ;  /* 0x00003000002c0984 */ /* 0x0008a20000000c00 */
[C---:B------:R-:W-:Y:S04]  /*ac50*/  ISETP.NE.AND P0, PT, R86.reuse, 0x4, PT ;  /* 0x000000045600780c */ /* 0x040fe80003f05270 */
[----:B-1----:R-:W-:Y:S02]  /*ac60*/  SEL R5, RZ, 0x1, P0 ;  /* 0x00000001ff057807 */ /* 0x002fe40000000000 */
[----:B------:R-:W-:Y:S02]  /*ac70*/  SEL R86, R86, RZ, P0 ;  /* 0x000000ff56567207 */ /* 0x000fe40000000000 */
[----:B------:R-:W-:Y:S02]  /*ac80*/  LOP3.LUT R90, R90, R5, RZ, 0x3c, !PT ;  /* 0x000000055a5a7212 */ /* 0x000fe400078e3cff */
.L_x_145:
[----:B------:R-:W-:Y:S05]  /*ac90*/  BSYNC B1 ;  /* 0x0000000000017941 */ /* 0x000fea0003800000 */
.L_x_144:
        /* <DEDUP_REMOVED lines=21> */
.L_x_149:
[----:B--2---:R-:W-:Y:S01]  /*adf0*/  LOP3.LUT R20, R56, 0xffffe000, RZ, 0xc0, !PT ;  /* 0xffffe00038147812 */ /* 0x004fe200078ec0ff */
        /* <DEDUP_REMOVED lines=87> */
[----:B------:R-:W-:Y:S02]  /*b370*/  UIADD3 UR4, UPT, UPT, UR50, 0x200, URZ ;  /* 0x0000020032047890 */ /* 0x000fe4000fffe0ff */
[----:B------:R-:W-:Y:S04]  /*b380*/  UIADD3 UR41, UPT, UPT, UR54, 0x40, URZ ;  /* 0x0000004036297890 */ /* 0x000fe8000fffe0ff */
[----:B------:R-:W-:Y:S01]  /*b390*/  MOV R62, UR4 ;  /* 0x00000004003e7c02 */ /* 0x000fe20008000f00 */
[----:B------:R-:W-:Y:S03]  /*b3a0*/  UIADD3 UR4, UP0, UPT, UR58, 0x780, URZ ;  /* 0x000007803a047890 */ /* 0x000fe6000ff1e0ff */
[----:B------:R-:W-:Y:S01]  /*b3b0*/  R2UR UR40, R62 ;  /* 0x000000003e2872ca */ /* 0x000fe200000e0000 */
[----:B------:R-:W-:Y:S11]  /*b3c0*/  UIADD3.X UR5, UPT, UPT, URZ, UR59, URZ, UP0, !UPT ;  /* 0x0000003bff057290 */ /* 0x000ff600087fe4ff */
[----:B------:R-:W-:Y:S01]  /*b3d0*/  @!UPT UIADD3 URZ, UPT, UPT, URZ, URZ, URZ ;  /* 0x000000fffffff290 */ /* 0x000fe2000fffe0ff */
[----:B------:R1:W-:Y:S01]  /*b3e0*/  UTMASTG.5D [UR40], [UR4] ;  /* 0x00000028040073b5 */ /* 0x0003e20008020000 */
[----:B------:R0:W-:Y:S01]  /*b3f0*/  UTMACMDFLUSH ;  /* 0x00000000000079b7 */ /* 0x0001e20000000000 */
[----:B-1----:R-:W-:Y:S04]  /*b400*/  DEPBAR.LE SB0, 0x1 ;  /* 0x000080400000791a */ /* 0x002fe80000000000 */
.L_x_151:
[----:B------:R-:W-:Y:S05]  /*b410*/  BSYNC.RECONVERGENT B0 ;  /* 0x0000000000007941 */ /* 0x000fea0003800200 */
.L_x_150:
        /* <DEDUP_REMOVED lines=21> */
.L_x_155:
[----:B------:R-:W-:Y:S05]  /*b570*/  BSYNC B0 ;  /* 0x0000000000007941 */ /* 0x000fea0003800000 */
.L_x_154:
        /* <DEDUP_REMOVED lines=11> */
.L_x_153:
[----:B------:R-:W-:Y:S05]  /*b630*/  BSYNC B1 ;  /* 0x0000000000017941 */ /* 0x000fea0003800000 */
.L_x_152:
        /* <DEDUP_REMOVED lines=21> */
.L_x_157:
        /* <DEDUP_REMOVED lines=95> */
.L_x_159:
[----:B------:R-:W-:Y:S05]  /*bd80*/  BSYNC.RECONVERGENT B0 ;  /* 0x0000000000007941 */ /* 0x000fea0003800200 */
.L_x_158:
        /* <DEDUP_REMOVED lines=21> */
.L_x_163:
[----:B------:R-:W-:Y:S05]  /*bee0*/  BSYNC B0 ;  /* 0x0000000000007941 */ /* 0x000fea0003800000 */
.L_x_162:
        /* <DEDUP_REMOVED lines=11> */
.L_x_161:
[----:B------:R-:W-:Y:S05]  /*bfa0*/  BSYNC B1 ;  /* 0x0000000000017941 */ /* 0x000fea0003800000 */
.L_x_160:
        /* <DEDUP_REMOVED lines=21> */
.L_x_165:
        /* <DEDUP_REMOVED lines=11> */
[----:B------:R-:W1:Y:S10]  /*c1b0*/  LDTM.x16 R4, tmem[UR4+0x60] ;  /* 0x00006004000479ee */ /* 0x000e740008240000 */
[----:B------:R-:W-:Y:S02]  /*c1c0*/  @P6 LEA R91, R91, UR50, 0x3 ;  /* 0x000000325b5b6c11 */ /* 0x000fe4000f8e18ff */
[----:B------:R-:W-:Y:S03]  /*c1d0*/  @P6 SHF.L.U32 R93, R90, 0x1f, RZ ;  /* 0x0000001f5a5d6819 */ /* 0x000fe600000006ff */
[----:B------:R-:W-:Y:S01]  /*c1e0*/  @P6 VIADD R92, R91, 0xa0 ;  /* 0x000000a05b5c6836 */ /* 0x000fe20000000000 */
[----:B------:R-:W-:Y:S04]  /*c1f0*/  LEA R91, R86, UR50, 0x3 ;  /* 0x00000032565b7c11 */ /* 0x000fe8000f8e18ff */
        /* <DEDUP_REMOVED lines=79> */
.L_x_167:
[----:B------:R-:W-:Y:S05]  /*c6f0*/  BSYNC.RECONVERGENT B0 ;  /* 0x0000000000007941 */ /* 0x000fea0003800200 */
.L_x_166:
        /* <DEDUP_REMOVED lines=21> */
.L_x_171:
[----:B------:R-:W-:Y:S05]  /*c850*/  BSYNC B0 ;  /* 0x0000000000007941 */ /* 0x000fea0003800000 */
.L_x_170:
[----:B------:R-:W-:Y:S11]  /*c860*/  ISETP.NE.AND P0, PT, R88, RZ, PT ;  /* 0x000000ff5800720c */ /* 0x000ff60003f05270 */
[----:B------:R-:W-:Y:S02]  /*c870*/  @!UPT UIADD3 URZ, UPT, UPT, URZ, URZ, URZ ;  /* 0x000000fffffff290 */ /* 0x000fe4000fffe0ff */
[----:B------:R4:W1:Y:S04]  /*c880*/  @P0 LDS.128 R56, [R3] ;  /* 0x0000000003380984 */ /* 0x0008680000000c00 */
[----:B------:R4:W1:Y:S04]  /*c890*/  @P0 LDS.128 R52, [R2+0x10] ;  /* 0x0000100002340984 */ /* 0x0008680000000c00 */
[----:B------:R4:W1:Y:S04]  /*c8a0*/  @P0 LDS.128 R48, [R0+0x20] ;  /* 0x0000200000300984 */ /* 0x0008680000000c00 */
[----:B------:R4:W1:Y:S02]  /*c8b0*/  @P0 LDS.128 R44, [R86+0x30] ;  /* 0x00003000562c0984 */ /* 0x0008640000000c00 */
.L_x_169:
[----:B------:R-:W-:Y:S05]  /*c8c0*/  BSYNC B1 ;  /* 0x0000000000017941 */ /* 0x000fea0003800000 */
.L_x_168:
        /* <DEDUP_REMOVED lines=21> */
.L_x_173:
[----:B------:R-:W-:Y:S01]  /*ca20*/  ISETP.NE.AND P0, PT, R67, RZ, PT ;  /* 0x000000ff4300720c */ /* 0x000fe20003f05270 */
[----:B------:R-:W-:Y:S05]  /*ca30*/  WARPSYNC.ALL ;  /* 0x0000000000007948 */ /* 0x000fea0003800000 */
[----:B------:R-:W-:Y:S01]  /*ca40*/  R2UR UR4, R25 ;  /* 0x00000000190472ca */ /* 0x000fe200000e0000 */
[----:B------:R-:W-:Y:S01]  /*ca50*/  VIADD R85, R85, 0xf0 ;  /* 0x000000f055557836 */ /* 0x000fe20000000000 */
[----:B-1----:R-:W-:Y:S01]  /*ca60*/  LOP3.LUT R0, R56, 0xffffe000, RZ, 0xc0, !PT ;  /* 0xffffe00038007812 */ /* 0x002fe200078ec0ff */
[----:B------:R-:W-:Y:S01]  /*ca70*/  BSSY.RECONVERGENT B0, `(.L_x_174) ;  /* 0x0000057000007945 */ /* 0x000fe20003800200 */
[----:B------:R-:W-:Y:S02]  /*ca80*/  LOP3.LUT R2, R57, 0xffffe000, RZ, 0xc0, !PT ;  /* 0xffffe00039027812 */ /* 0x000fe400078ec0ff */
[----:B------:R-:W-:Y:S02]  /*ca90*/  LOP3.LUT R3, R58, 0xffffe000, RZ, 0xc0, !PT ;  /* 0xffffe0003a037812 */ /* 0x000fe400078ec0ff */
[----:B------:R-:W-:Y:S02]  /*caa0*/  LOP3.LUT R20, R59, 0xffffe000, RZ, 0xc0, !PT ;  /* 0xffffe0003b147812 */ /* 0x000fe400078ec0ff */
[----:B------:R-:W-:Y:S02]  /*cab0*/  LOP3.LUT R21, R52, 0xffffe000, RZ, 0xc0, !PT ;  /* 0xffffe00034157812 */ /* 0x000fe400078ec0ff */
[----:B------:R-:W-:Y:S01]  /*cac0*/  LOP3.LUT R26, R53, 0xffffe000, RZ, 0xc0, !PT ;  /* 0xffffe000351a7812 */ /* 0x000fe200078ec0ff */
[----:B------:R-:W1:Y:S01]  /*cad0*/  LDTM.x16 R4, tmem[UR4+0x70] ;  /* 0x00007004000479ee */ /* 0x000e620008240000 */
[----:B--2---:R-:W-:Y:S01]  /*cae0*/  LOP3.LUT R29, R54, 0xffffe000, RZ, 0xc0, !PT ;  /* 0xffffe000361d7812 */ /* 0x004fe200078ec0ff */
[----:B------:R-:W-:Y:S01]  /*caf0*/  NOP ;  /* 0x0000000000007918 */ /* 0x000fe20000000000 */
[----:B------:R-:W-:Y:S02]  /*cb00*/  LOP3.LUT R28, R55, 0xffffe000, RZ, 0xc0, !PT ;  /* 0xffffe000371c7812 */ /* 0x000fe400078ec0ff */
[----:B------:R-:W-:Y:S02]  /*cb10*/  LOP3.LUT R85, R85, 0xfefffff8, RZ, 0xc0, !PT ;  /* 0xfefffff855557812 */ /* 0x000fe400078ec0ff */
[----:B------:R-:W-:Y:S02]  /*cb20*/  LOP3.LUT R31, R48, 0xffffe000, RZ, 0xc0, !PT ;  /* 0xffffe000301f7812 */ /* 0x000fe400078ec0ff */
[----:B------:R-:W-:Y:S01]  /*cb30*/  LOP3.LUT R30, R49, 0xffffe000, RZ, 0xc0, !PT ;  /* 0xffffe000311e7812 */ /* 0x000fe200078ec0ff */
[----:B-1----:R1:W-:Y:S01]  /*cb40*/  SYNCS.ARRIVE.TRANS64.RED.A1T0 RZ, [R85+URZ], RZ ;  /* 0x000000ff55ff79a7 */ /* 0x0023e200081004ff */
[----:B------:R-:W-:Y:S02]  /*cb50*/  LOP3.LUT R33, R50, 0xffffe000, RZ, 0xc0, !PT ;  /* 0xffffe00032217812 */ /* 0x000fe400078ec0ff */
[----:B------:R-:W-:Y:S02]  /*cb60*/  LOP3.LUT R32, R51, 0xffffe000, RZ, 0xc0, !PT ;  /* 0xffffe00033207812 */ /* 0x000fe400078ec0ff */
[----:B------:R-:W-:Y:S02]  /*cb70*/  LOP3.LUT R35, R44, 0xffffe000, RZ, 0xc0, !PT ;  /* 0xffffe0002c237812 */ /* 0x000fe400078ec0ff */
[----:B------:R-:W-:Y:S02]  /*cb80*/  LOP3.LUT R34, R45, 0xffffe000, RZ, 0xc0, !PT ;  /* 0xffffe0002d227812 */ /* 0x000fe400078ec0ff */
[----:B------:R-:W-:Y:S02]  /*cb90*/  LOP3.LUT R37, R46, 0xffffe000, RZ, 0xc0, !PT ;  /* 0xffffe0002e257812 */ /* 0x000fe400078ec0ff */
[----:B------:R-:W-:Y:S01]  /*cba0*/  LOP3.LUT R36, R47, 0xffffe000, RZ, 0xc0, !PT ;  /* 0xffffe0002f247812 */ /* 0x000fe200078ec0ff */
[C---:B------:R-:W-:Y:S01]  /*cbb0*/  FMUL R4, R24.reuse, R4 ;  /* 0x0000000418047220 */ /* 0x040fe20000400000 */
[C---:B------:R-:W-:Y:S01]  /*cbc0*/  FMUL R5, R24.reuse, R5 ;  /* 0x0000000518057220 */ /* 0x040fe20000400000 */
[C---:B------:R-:W-:Y:S01]  /*cbd0*/  FMUL R6, R24.reuse, R6 ;  /* 0x0000000618067220 */ /* 0x040fe20000400000 */
[C---:B------:R-:W-:Y:S01]  /*cbe0*/  FMUL R7, R24.reuse, R7 ;  /* 0x0000000718077220 */ /* 0x040fe20000400000 */
[C---:B------:R-:W-:Y:S01]  /*cbf0*/  FFMA R4, R27.reuse, R0, R4 ;  /* 0x000000001b047223 */ /* 0x040fe20000000004 */
[C---:B------:R-:W-:Y:S01]  /*cc00*/  FFMA R5, R27.reuse, R2, R5 ;  /* 0x000000021b057223 */ /* 0x040fe20000000005 */
[C---:B------:R-:W-:Y:S01]  /*cc10*/  FFMA R6, R27.reuse, R3, R6 ;  /* 0x000000031b067223 */ /* 0x040fe20000000006 */
[C---:B------:R-:W-:Y:S01]  /*cc20*/  FFMA R7, R27.reuse, R20, R7 ;  /* 0x000000141b077223 */ /* 0x040fe20000000007 */
[C---:B------:R-:W-:Y:S01]  /*cc30*/  FMUL R8, R24.reuse, R8 ;  /* 0x0000000818087220 */ /* 0x040fe20000400000 */
[C---:B------:R-:W-:Y:S01]  /*cc40*/  FMUL R9, R24.reuse, R9 ;  /* 0x0000000918097220 */ /* 0x040fe20000400000 */
[C---:B------:R-:W-:Y:S01]  /*cc50*/  FMUL R10, R24.reuse, R10 ;  /* 0x0000000a180a7220 */ /* 0x040fe20000400000 */
[C---:B------:R-:W-:Y:S01]  /*cc60*/  FMUL R11, R24.reuse, R11 ;  /* 0x0000000b180b7220 */ /* 0x040fe20000400000 */
[----:B------:R-:W-:Y:S01]  /*cc70*/  F2FP.TF32.F32.PACK_B R4, R4 ;  /* 0x00000004ff04723e */ /* 0x000fe200024050ff */
[C---:B------:R-:W-:Y:S01]  /*cc80*/  FFMA R8, R27.reuse, R21, R8 ;  /* 0x000000151b087223 */ /* 0x040fe20000000008 */
[----:B------:R-:W-:Y:S01]  /*cc90*/  F2FP.TF32.F32.PACK_B R5, R5 ;  /* 0x00000005ff05723e */ /* 0x000fe200024050ff */
[C---:B------:R-:W-:Y:S01]  /*cca0*/  FFMA R9, R27.reuse, R26, R9 ;  /* 0x0000001a1b097223 */ /* 0x040fe20000000009 */
[----:B------:R-:W-:Y:S01]  /*ccb0*/  F2FP.TF32.F32.PACK_B R6, R6 ;  /* 0x00000006ff06723e */ /* 0x000fe200024050ff */
[C---:B------:R-:W-:Y:S01]  /*ccc0*/  FFMA R10, R27.reuse, R29, R10 ;  /* 0x0000001d1b0a7223 */ /* 0x040fe2000000000a */
[----:B------:R-:W-:Y:S01]  /*ccd0*/  F2FP.TF32.F32.PACK_B R7, R7 ;  /* 0x00000007ff07723e */ /* 0x000fe200024050ff */
[C---:B------:R-:W-:Y:S01]  /*cce0*/  FFMA R11, R27.reuse, R28, R11 ;  /* 0x0000001c1b0b7223 */ /* 0x040fe2000000000b */
[C---:B------:R-:W-:Y:S01]  /*ccf0*/  FMUL R12, R24.reuse, R12 ;  /* 0x0000000c180c7220 */ /* 0x040fe20000400000 */
[----:B------:R-:W-:Y:S01]  /*cd00*/  F2FP.TF32.F32.PACK_B R8, R8 ;  /* 0x00000008ff08723e */ /* 0x000fe200024050ff */
[C---:B------:R-:W-:Y:S01]  /*cd10*/  FMUL R13, R24.reuse, R13 ;  /* 0x0000000d180d7220 */ /* 0x040fe20000400000 */
[----:B------:R1:W-:Y:S01]  /*cd20*/  STS.128 [R65+0x6000], R4 ;  /* 0x0060000441007388 */ /* 0x0003e20000000c00 */
        /* <DEDUP_REMOVED lines=8> */
[C---:B------:R-:W-:Y:S01]  /*cdb0*/  FFMA R15, R27.reuse, R32, R15 ;  /* 0x000000201b0f7223 */ /* 0x040fe2000000000f */
[C---:B------:R-:W-:Y:S01]  /*cdc0*/  FMUL R16, R24.reuse, R16 ;  /* 0x0000001018107220 */ /* 0x040fe20000400000 */
[----:B------:R-:W-:Y:S01]  /*cdd0*/  F2FP.TF32.F32.PACK_B R12, R12 ;  /* 0x0000000cff0c723e */ /* 0x000fe200024050ff */
[----:B------:R1:W-:Y:S01]  /*cde0*/  STS.128 [R79+0x6010], R8 ;  /* 0x006010084f007388 */ /* 0x0003e20000000c00 */
[C---:B------:R-:W-:Y:S01]  /*cdf0*/  FMUL R17, R24.reuse, R17 ;  /* 0x0000001118117220 */ /* 0x040fe20000400000 */
[C---:B------:R-:W-:Y:S01]  /*ce00*/  FMUL R18, R24.reuse, R18 ;  /* 0x0000001218127220 */ /* 0x040fe20000400000 */
[----:B------:R-:W-:Y:S01]  /*ce10*/  FMUL R19, R24, R19 ;  /* 0x0000001318137220 */ /* 0x000fe20000400000 */
[----:B------:R-:W-:Y:S01]  /*ce20*/  F2FP.TF32.F32.PACK_B R13, R13 ;  /* 0x0000000dff0d723e */ /* 0x000fe200024050ff */
[C---:B------:R-:W-:Y:S01]  /*ce30*/  FFMA R16, R27.reuse, R35, R16 ;  /* 0x000000231b107223 */ /* 0x040fe20000000010 */
[----:B------:R-:W-:Y:S01]  /*ce40*/  F2FP.TF32.F32.PACK_B R14, R14 ;  /* 0x0000000eff0e723e */ /* 0x000fe200024050ff */
[C---:B------:R-:W-:Y:S01]  /*ce50*/  FFMA R17, R27.reuse, R34, R17 ;  /* 0x000000221b117223 */ /* 0x040fe20000000011 */
[----:B------:R-:W-:Y:S01]  /*ce60*/  F2FP.TF32.F32.PACK_B R15, R15 ;  /* 0x0000000fff0f723e */ /* 0x000fe200024050ff */
[C---:B------:R-:W-:Y:S01]  /*ce70*/  FFMA R18, R27.reuse, R37, R18 ;  /* 0x000000251b127223 */ /* 0x040fe20000000012 */
[----:B------:R-:W-:Y:S01]  /*ce80*/  FFMA R19, R27, R36, R19 ;  /* 0x000000241b137223 */ /* 0x000fe20000000013 */
[----:B------:R-:W-:Y:S02]  /*ce90*/  F2FP.TF32.F32.PACK_B R16, R16 ;  /* 0x00000010ff10723e */ /* 0x000fe400024050ff */
        /* <DEDUP_REMOVED lines=13> */
[----:B------:R-:W-:Y:S02]  /*cf70*/  UIADD3 UR4, UP0, UPT, UR58, 0x780, URZ ;  /* 0x000007803a047890 */ /* 0x000fe4000ff1e0ff */
[----:B------:R-:W-:Y:S02]  /*cf80*/  UIADD3 UR40, UPT, UPT, UR50, 0x6200, URZ ;  /* 0x0000620032287890 */ /* 0x000fe4000fffe0ff */
[----:B------:R-:W-:Y:S02]  /*cf90*/  UIADD3 UR41, UPT, UPT, UR54, 0x70, URZ ;  /* 0x0000007036297890 */ /* 0x000fe4000fffe0ff */
[----:B------:R-:W-:Y:S09]  /*cfa0*/  UIADD3.X UR5, UPT, UPT, URZ, UR59, URZ, UP0, !UPT ;  /* 0x0000003bff057290 */ /* 0x000ff200087fe4ff */
[----:B------:R2:W-:Y:S01]  /*cfb0*/  UTMASTG.5D [UR40], [UR4] ;  /* 0x00000028040073b5 */ /* 0x0005e20008020000 */
[----:B------:R0:W-:Y:S01]  /*cfc0*/  UTMACMDFLUSH ;  /* 0x00000000000079b7 */ /* 0x0001e20000000000 */
[----:B--2---:R-:W-:Y:S04]  /*cfd0*/  DEPBAR.LE SB0, 0x1 ;  /* 0x000080400000791a */ /* 0x004fe80000000000 */
.L_x_175:
[----:B------:R-:W-:Y:S05]  /*cfe0*/  BSYNC.RECONVERGENT B0 ;  /* 0x0000000000007941 */ /* 0x000fea0003800200 */
.L_x_174:
[----:B------:R-:W-:Y:S01]  /*cff0*/  BAR.SYNC.DEFER_BLOCKING 0x1, 0x80 ;  /* 0x0042000000007b1d */ /* 0x000fe20000010000 */
[----:B------:R-:W-:Y:S01]  /*d000*/  UISETP.NE.AND UP0, UPT, UR56, -0x8, UPT ;  /* 0xfffffff83800788c */ /* 0x000fe2000bf05270 */
[----:B------:R-:W-:Y:S08]  /*d010*/  IADD3 R0, PT, PT, R22, 0x1, RZ ;  /* 0x0000000116007810 */ /* 0x000ff00007ffe0ff */
[----:B------:R-:W-:Y:S05]  /*d020*/  BRA.U !UP0, `(.L_x_176) ;  /* 0x0000000108247547 */ /* 0x000fea000b800000 */
[----:B------:R-:W-:Y:S01]  /*d030*/  ISETP.NE.AND P0, PT, R83, RZ, PT ;  /* 0x000000ff5300720c */ /* 0x000fe20003f05270 */
[----:B------:R-:W-:Y:S01]  /*d040*/  IMAD.U32 R2, RZ, RZ, UR53 ;  /* 0x00000035ff027e24 */ /* 0x000fe2000f8e00ff */
[----:B------:R-:W-:Y:S04]  /*d050*/  UIADD3 UR4, UPT, UPT, UR53, 0x1, URZ ;  /* 0x0000000135047890 */ /* 0x000fe8000fffe0ff */
[----:B------:R-:W-:Y:S04]  /*d060*/  UISETP.NE.AND UP0, UPT, UR4, 0x4, UPT ;  /* 0x000000040400788c */ /* 0x000fe8000bf05270 */
[----:B------:R-:W-:Y:S03]  /*d070*/  USEL UR53, UR4, URZ, UP0 ;  /* 0x000000ff04357287 */ /* 0x000fe60008000000 */
[----:B------:R-:W-:Y:S05]  /*d080*/  @P0 LEA R2, R2, UR50, 0x3 ;  /* 0x0000003202020c11 */ /* 0x000fea000f8e18ff */
[----:B------:R-:W-:Y:S05]  /*d090*/  @P0 VIADD R2, R2, 0xa0 ;  /* 0x000000a002020836 */ /* 0x000fea0000000000 */
[----:B------:R-:W-:Y:S04]  /*d0a0*/  @P0 PRMT R2, R89, 0x654, R2 ;  /* 0x0000065459020816 */ /* 0x000fe80000000002 */
[----:B------:R2:W-:Y:S03]  /*d0b0*/  @P0 SYNCS.ARRIVE.TRANS64.RED.A1T0 RZ, [R2+URZ], RZ ;  /* 0x000000ff02ff09a7 */ /* 0x0005e600081004ff */
.L_x_176:
[----:B------:R-:W-:Y:S01]  /*d0c0*/  R2UR UR6, R80 ;  /* 0x00000000500672ca */ /* 0x000fe200000e0000 */
[----:B------:R-:W-:Y:S01]  /*d0d0*/  UIADD3 UR56, UPT, UPT, UR56, 0x8, URZ ;  /* 0x0000000838387890 */ /* 0x000fe2000fffe0ff */
[----:B------:R-:W-:Y:S02]  /*d0e0*/  R2UR UR5, R75 ;  /* 0x000000004b0572ca */ /* 0x000fe400000e0000 */
[----:B------:R-:W-:Y:S02]  /*d0f0*/  R2UR UR4, R76 ;  /* 0x000000004c0472ca */ /* 0x000fe400000e0000 */
[----:B------:R-:W-:Y:S02]  /*d100*/  R2UR UR51, R82 ;  /* 0x00000000523372ca */ /* 0x000fe400000e0000 */
[C---:B------:R-:W-:Y:S02]  /*d110*/  ISETP.NE.AND P0, PT, R0.reuse, 0x2, PT ;  /* 0x000000020000780c */ /* 0x040fe40003f05270 */
[----:B------:R-:W-:Y:S02]  /*d120*/  LOP3.LUT R63, R63, 0x1, RZ, 0x3c, !PT ;  /* 0x000000013f3f7812 */ /* 0x000fe400078e3cff */
[----:B------:R-:W-:Y:S01]  /*d130*/  SEL R3, RZ, 0x1, P0 ;  /* 0x00000001ff037807 */ /* 0x000fe20000000000 */
[----:B------:R-:W-:Y:S01]  /*d140*/  UISETP.NE.AND UP0, UPT, UR6, URZ, UPT ;  /* 0x000000ff0600728c */ /* 0x000fe2000bf05270 */
[----:B------:R-:W-:Y:S01]  /*d150*/  SEL R22, R0, RZ, P0 ;  /* 0x000000ff00167207 */ /* 0x000fe20000000000 */
[----:B------:R-:W-:Y:S01]  /*d160*/  UIADD3 UR16, UPT, UPT, UR36, UR5, URZ ;  /* 0x0000000524107290 */ /* 0x000fe2000fffe0ff */
[----:B------:R-:W-:Y:S01]  /*d170*/  LOP3.LUT R64, R64, R3, RZ, 0x3c, !PT ;  /* 0x0000000340407212 */ /* 0x000fe200078e3cff */
[----:B------:R-:W-:Y:S05]  /*d180*/  UIADD3 UR21, UPT, UPT, UR37, UR4, URZ ;  /* 0x0000000425157290 */ /* 0x000fea000fffe0ff */
[----:B------:R-:W-:Y:S07]  /*d190*/  BRA.U UP0, `(.L_x_177) ;  /* 0xffffffa100047547 */ /* 0x000fee000b83ffff */
[----:B------:R-:W-:-:S13]  /*d1a0*/  R2UR UR4, R77 ;  /* 0x000000004d0472ca */ /* 0x000fda00000e0000 */
[----:B------:R-:W-:-:S09]  /*d1b0*/  UISETP.NE.AND UP0, UPT, UR4, URZ, UPT ;  /* 0x000000ff0400728c */ /* 0x000fd2000bf05270 */
[----:B------:R-:W-:Y:S05]  /*d1c0*/  BRA.U !UP0, `(.L_x_178) ;  /* 0x0000000108487547 */ /* 0x000fea000b800000 */
[----:B------:R-:W4:Y:S02]  /*d1d0*/  LDCU.64 UR4, c[0x0][0x990] ;  /* 0x00013200ff0477ac */ /* 0x000f240008000a00 */
[----:B----4-:R-:W-:-:S04]  /*d1e0*/  UISETP.NE.U32.AND UP0, UPT, UR4, URZ, UPT ;  /* 0x000000ff0400728c */ /* 0x010fc8000bf05070 */
[----:B------:R-:W-:-:S09]  /*d1f0*/  UISETP.NE.AND.EX UP0, UPT, UR5, URZ, UPT, UP0 ;  /* 0x000000ff0500728c */ /* 0x000fd2000bf05300 */
[----:B------:R-:W-:Y:S05]  /*d200*/  BRA.U UP0, `(.L_x_179) ;  /* 0x00000001000c7547 */ /* 0x000fea000b800000 */
[----:B------:R-:W-:-:S13]  /*d210*/  FSETP.NEU.AND P0, PT, R27, RZ, PT ;  /* 0x000000ff1b00720b */ /* 0x000fda0003f0d000 */
[----:B------:R-:W-:Y:S05]  /*d220*/  @!P0 EXIT ;  /* 0x000000000000894d */ /* 0x000fea0003800000 */
[----:B------:R-:W-:Y:S05]  /*d230*/  BRA `(.L_x_178) ;  /* 0x00000000002c7947 */ /* 0x000fea0003800000 */
.L_x_179:
[----:B------:R-:W-:Y:S01]  /*d240*/  ISETP.NE.AND P0, PT, R81, RZ, PT ;  /* 0x000000ff5100720c */ /* 0x000fe20003f05270 */
[----:B------:R-:W-:-:S12]  /*d250*/  BSSY.RECONVERGENT B0, `(.L_x_178) ;  /* 0x0000009000007945 */ /* 0x000fd80003800200 */
[----:B------:R-:W-:Y:S05]  /*d260*/  @P0 BRA `(.L_x_180) ;  /* 0x0000000000140947 */ /* 0x000fea0003800000 */
[----:B------:R-:W4:Y:S02]  /*d270*/  LDCU.64 UR4, c[0x0][0x988] ;  /* 0x00013100ff0477ac */ /* 0x000f240008000a00 */
[----:B----4-:R-:W-:-:S04]  /*d280*/  ISETP.NE.U32.AND P0, PT, RZ, UR4, PT ;  /* 0x00000004ff007c0c */ /* 0x010fc8000bf05070 */
[----:B------:R-:W-:-:S13]  /*d290*/  ISETP.NE.AND.EX P0, PT, RZ, UR5, PT, P0 ;  /* 0x00000005ff007c0c */ /* 0x000fda000bf05300 */
[----:B------:R-:W-:Y:S05]  /*d2a0*/  @!P0 EXIT ;  /* 0x000000000000894d */ /* 0x000fea0003800000 */
[----:B------:R-:W-:Y:S05]  /*d2b0*/  BRA `(.L_x_181) ;  /* 0x0000000000087947 */ /* 0x000fea0003800000 */
.L_x_180:
[----:B------:R-:W-:-:S13]  /*d2c0*/  FSETP.NEU.AND P0, PT, R27, RZ, PT ;  /* 0x000000ff1b00720b */ /* 0x000fda0003f0d000 */
[----:B------:R-:W-:Y:S05]  /*d2d0*/  @!P0 EXIT ;  /* 0x000000000000894d */ /* 0x000fea0003800000 */
.L_x_181:
[----:B------:R-:W-:Y:S05]  /*d2e0*/  BSYNC.RECONVERGENT B0 ;  /* 0x0000000000007941 */ /* 0x000fea0003800200 */
.L_x_178:
[----:B------:R-:W4:Y:S01]  /*d2f0*/  S2UR UR5, SR_CgaCtaId ;  /* 0x00000000000579c3 */ /* 0x000f220000008800 */
[----:B------:R-:W-:Y:S01]  /*d300*/  ULEA UR4, UR53, UR50, 0x3 ;  /* 0x0000003235047291 */ /* 0x000fe2000f8e18ff */
[----:B------:R-:W-:-:S04]  /*d310*/  DEPBAR.LE SB0, 0x0 ;  /* 0x000080000000791a */ /* 0x000fc80000000000 */
[----:B------:R-:W-:-:S04]  /*d320*/  UIADD3 UR4, UPT, UPT, UR4, 0xa0, URZ ;  /* 0x000000a004047890 */ /* 0x000fc8000fffe0ff */
[----:B----4-:R-:W-:-:S09]  /*d330*/  UPRMT UR4, UR5, 0x654, UR4 ;  /* 0x0000065405047896 */ /* 0x010fd20008000004 */
[----:B------:R-:W-:Y:S01]  /*d340*/  SYNCS.ARRIVE.TRANS64.RED.A1T0 RZ, [UR4], RZ ;  /* 0x000000ffffff79a7 */ /* 0x000fe20008100404 */
[----:B------:R-:W-:Y:S05]  /*d350*/  EXIT ;  /* 0x000000000000794d */ /* 0x000fea0003800000 */
.L_x_24:
[----:B------:R-:W-:Y:S07]  /*d360*/  MOV R3, UR12 ;  /* 0x0000000c00037c02 */ /* 0x000fee0008000f00 */
.L_x_182:
[----:B--2---:R2:W4:Y:S02]  /*d370*/  SYNCS.PHASECHK.TRANS64.TRYWAIT P0, [R3+URZ+0x40], R6 ;  /* 0x00004006030075a7 */ /* 0x00452400080011ff */
[----:B----4-:R-:W-:Y:S05]  /*d380*/  @!P0 NANOSLEEP.SYNCS 0x989680 ;  /* 0x009896800000895d */ /* 0x010fea0003900000 */
[----:B------:R-:W4:Y:S02]  /*d390*/  @!P0 SYNCS.PHASECHK.TRANS64 P0, [R3+URZ+0x40], R6 ;  /* 0x00004006030085a7 */ /* 0x000f2400080010ff */
[----:B----4-:R-:W-:Y:S05]  /*d3a0*/  @!P0 BRA `(.L_x_182) ;  /* 0xfffffffc00f08947 */ /* 0x010fea000383ffff */
[----:B------:R-:W-:Y:S05]  /*d3b0*/  BRA `(.L_x_23) ;  /* 0xffffff4c00947947 */ /* 0x000fea000383ffff */
.L_x_31:
[----:B------:R-:W-:Y:S07]  /*d3c0*/  MOV R3, UR8 ;  /* 0x0000000800037c02 */ /* 0x000fee0008000f00 */
.L_x_183:
[----:B-1----:R1:W2:Y:S02]  /*d3d0*/  SYNCS.PHASECHK.TRANS64.TRYWAIT P0, [R3+URZ+0x40], R6 ;  /* 0x00004006030075a7 */ /* 0x0022a400080011ff */
[----:B--2---:R-:W-:Y:S05]  /*d3e0*/  @!P0 NANOSLEEP.SYNCS 0x989680 ;  /* 0x009896800000895d */ /* 0x004fea0003900000 */
[----:B------:R-:W2:Y:S02]  /*d3f0*/  @!P0 SYNCS.PHASECHK.TRANS64 P0, [R3+URZ+0x40], R6 ;  /* 0x00004006030085a7 */ /* 0x000ea400080010ff */
[----:B--2---:R-:W-:Y:S05]  /*d400*/  @!P0 BRA `(.L_x_183) ;  /* 0xfffffffc00f08947 */ /* 0x004fea000383ffff */
[----:B------:R-:W-:Y:S05]  /*d410*/  BRA `(.L_x_30) ;  /* 0xffffff54006c7947 */ /* 0x000fea000383ffff */
.L_x_36:
[----:B-1----:R-:W-:-:S07]  /*d420*/  MOV R3, UR38 ;  /* 0x0000002600037c02 */ /* 0x002fce0008000f00 */
.L_x_184:
[----:B-1----:R1:W4:Y:S02]  /*d430*/  SYNCS.PHASECHK.TRANS64.TRYWAIT P0, [R3+URZ+0xd0], R4 ;  /* 0x0000d004030075a7 */ /* 0x00232400080011ff */
[----:B----4-:R-:W-:Y:S05]  /*d440*/  @!P0 NANOSLEEP.SYNCS 0x989680 ;  /* 0x009896800000895d */ /* 0x010fea0003900000 */
[----:B------:R-:W4:Y:S02]  /*d450*/  @!P0 SYNCS.PHASECHK.TRANS64 P0, [R3+URZ+0xd0], R4 ;  /* 0x0000d004030085a7 */ /* 0x000f2400080010ff */
[----:B----4-:R-:W-:Y:S05]  /*d460*/  @!P0 BRA `(.L_x_184) ;  /* 0xfffffffc00f08947 */ /* 0x010fea000383ffff */
[----:B------:R-:W-:Y:S05]  /*d470*/  BRA `(.L_x_185) ;  /* 0xffffff5800b47947 */ /* 0x000fea000383ffff */
.L_x_40:
[----:B------:R-:W-:-:S07]  /*d480*/  MOV R0, UR4 ;  /* 0x0000000400007c02 */ /* 0x000fce0008000f00 */
.L_x_186:
[----:B-1----:R1:W4:Y:S02]  /*d490*/  SYNCS.PHASECHK.TRANS64.TRYWAIT P0, [R0+URZ], R3 ;  /* 0x00000003000075a7 */ /* 0x00232400080011ff */
[----:B----4-:R-:W-:Y:S05]  /*d4a0*/  @!P0 NANOSLEEP.SYNCS 0x989680 ;  /* 0x009896800000895d */ /* 0x010fea0003900000 */
[----:B------:R-:W4:Y:S02]  /*d4b0*/  @!P0 SYNCS.PHASECHK.TRANS64 P0, [R0+URZ], R3 ;  /* 0x00000003000085a7 */ /* 0x000f2400080010ff */
[----:B----4-:R-:W-:Y:S05]  /*d4c0*/  @!P0 BRA `(.L_x_186) ;  /* 0xfffffffc00f08947 */ /* 0x010fea000383ffff */
[----:B------:R-:W-:Y:S05]  /*d4d0*/  BRA `(.L_x_187) ;  /* 0xffffff6000487947 */ /* 0x000fea000383ffff */
.L_x_41:
[----:B------:R-:W-:-:S07]  /*d4e0*/  MOV R0, UR5 ;  /* 0x0000000500007c02 */ /* 0x000fce0008000f00 */
.L_x_188:
[----:B-1----:R1:W4:Y:S02]  /*d4f0*/  SYNCS.PHASECHK.TRANS64.TRYWAIT P0, [R0+URZ], R3 ;  /* 0x00000003000075a7 */ /* 0x00232400080011ff */
[----:B----4-:R-:W-:Y:S05]  /*d500*/  @!P0 NANOSLEEP.SYNCS 0x989680 ;  /* 0x009896800000895d */ /* 0x010fea0003900000 */
[----:B------:R-:W4:Y:S02]  /*d510*/  @!P0 SYNCS.PHASECHK.TRANS64 P0, [R0+URZ], R3 ;  /* 0x00000003000085a7 */ /* 0x000f2400080010ff */
[----:B----4-:R-:W-:Y:S05]  /*d520*/  @!P0 BRA `(.L_x_188) ;  /* 0xfffffffc00f08947 */ /* 0x010fea000383ffff */
[----:B------:R-:W-:Y:S05]  /*d530*/  BRA `(.L_x_189) ;  /* 0xffffff6000587947 */ /* 0x000fea000383ffff */
.L_x_42:
[----:B------:R-:W-:-:S07]  /*d540*/  MOV R0, UR5 ;  /* 0x0000000500007c02 */ /* 0x000fce0008000f00 */
.L_x_190:
[----:B-1----:R1:W4:Y:S02]  /*d550*/  SYNCS.PHASECHK.TRANS64.TRYWAIT P0, [R0+URZ], R3 ;  /* 0x00000003000075a7 */ /* 0x00232400080011ff */
[----:B----4-:R-:W-:Y:S05]  /*d560*/  @!P0 NANOSLEEP.SYNCS 0x989680 ;  /* 0x009896800000895d */ /* 0x010fea0003900000 */
[----:B------:R-:W4:Y:S02]  /*d570*/  @!P0 SYNCS.PHASECHK.TRANS64 P0, [R0+URZ], R3 ;  /* 0x00000003000085a7 */ /* 0x000f2400080010ff */
[----:B----4-:R-:W-:Y:S05]  /*d580*/  @!P0 BRA `(.L_x_190) ;  /* 0xfffffffc00f08947 */ /* 0x010fea000383ffff */
[----:B------:R-:W-:Y:S05]  /*d590*/  BRA `(.L_x_191) ;  /* 0xffffff6000687947 */ /* 0x000fea000383ffff */
.L_x_43:
[----:B------:R-:W-:-:S07]  /*d5a0*/  MOV R0, UR5 ;  /* 0x0000000500007c02 */ /* 0x000fce0008000f00 */
.L_x_192:
[----:B-1----:R1:W4:Y:S02]  /*d5b0*/  SYNCS.PHASECHK.TRANS64.TRYWAIT P0, [R0+URZ], R3 ;  /* 0x00000003000075a7 */ /* 0x00232400080011ff */
[----:B----4-:R-:W-:Y:S05]  /*d5c0*/  @!P0 NANOSLEEP.SYNCS 0x989680 ;  /* 0x009896800000895d */ /* 0x010fea0003900000 */
[----:B------:R-:W4:Y:S02]  /*d5d0*/  @!P0 SYNCS.PHASECHK.TRANS64 P0, [R0+URZ], R3 ;  /* 0x00000003000085a7 */ /* 0x000f2400080010ff */
[----:B----4-:R-:W-:Y:S05]  /*d5e0*/  @!P0 BRA `(.L_x_192) ;  /* 0xfffffffc00f08947 */ /* 0x010fea000383ffff */
[----:B------:R-:W-:Y:S05]  /*d5f0*/  BRA `(.L_x_193) ;  /* 0xffffff6000787947 */ /* 0x000fea000383ffff */
.L_x_44:
[----:B------:R-:W-:-:S07]  /*d600*/  MOV R0, UR5 ;  /* 0x0000000500007c02 */ /* 0x000fce0008000f00 */
.L_x_194:
[----:B-1----:R1:W4:Y:S02]  /*d610*/  SYNCS.PHASECHK.TRANS64.TRYWAIT P0, [R0+URZ], R3 ;  /* 0x00000003000075a7 */ /* 0x00232400080011ff */
[----:B----4-:R-:W-:Y:S05]  /*d620*/  @!P0 NANOSLEEP.SYNCS 0x989680 ;  /* 0x009896800000895d */ /* 0x010fea0003900000 */
[----:B------:R-:W4:Y:S02]  /*d630*/  @!P0 SYNCS.PHASECHK.TRANS64 P0, [R0+URZ], R3 ;  /* 0x00000003000085a7 */ /* 0x000f2400080010ff */
[----:B----4-:R-:W-:Y:S05]  /*d640*/  @!P0 BRA `(.L_x_194) ;  /* 0xfffffffc00f08947 */ /* 0x010fea000383ffff */
[----:B------:R-:W-:Y:S05]  /*d650*/  BRA `(.L_x_195) ;  /* 0xffffff6000887947 */ /* 0x000fea000383ffff */
.L_x_45:
[----:B------:R-:W-:-:S07]  /*d660*/  MOV R0, UR5 ;  /* 0x0000000500007c02 */ /* 0x000fce0008000f00 */
.L_x_196:
[----:B-1----:R1:W4:Y:S02]  /*d670*/  SYNCS.PHASECHK.TRANS64.TRYWAIT P0, [R0+URZ], R3 ;  /* 0x00000003000075a7 */ /* 0x00232400080011ff */
[----:B----4-:R-:W-:Y:S05]  /*d680*/  @!P0 NANOSLEEP.SYNCS 0x989680 ;  /* 0x009896800000895d */ /* 0x010fea0003900000 */
[----:B------:R-:W4:Y:S02]  /*d690*/  @!P0 SYNCS.PHASECHK.TRANS64 P0, [R0+URZ], R3 ;  /* 0x00000003000085a7 */ /* 0x000f2400080010ff */
[----:B----4-:R-:W-:Y:S05]  /*d6a0*/  @!P0 BRA `(.L_x_196) ;  /* 0xfffffffc00f08947 */ /* 0x010fea000383ffff */
[----:B------:R-:W-:Y:S05]  /*d6b0*/  BRA `(.L_x_197) ;  /* 0xffffff6000987947 */ /* 0x000fea000383ffff */
.L_x_46:
[----:B------:R-:W-:-:S07]  /*d6c0*/  MOV R0, UR5 ;  /* 0x0000000500007c02 */ /* 0x000fce0008000f00 */
.L_x_198:
[----:B-1----:R1:W4:Y:S02]  /*d6d0*/  SYNCS.PHASECHK.TRANS64.TRYWAIT P0, [R0+URZ], R3 ;  /* 0x00000003000075a7 */ /* 0x00232400080011ff */
[----:B----4-:R-:W-:Y:S05]  /*d6e0*/  @!P0 NANOSLEEP.SYNCS 0x989680 ;  /* 0x009896800000895d */ /* 0x010fea0003900000 */
[----:B------:R-:W4:Y:S02]  /*d6f0*/  @!P0 SYNCS.PHASECHK.TRANS64 P0, [R0+URZ], R3 ;  /* 0x00000003000085a7 */ /* 0x000f2400080010ff */
[----:B----4-:R-:W-:Y:S05]  /*d700*/  @!P0 BRA `(.L_x_198) ;  /* 0xfffffffc00f08947 */ /* 0x010fea000383ffff */
[----:B------:R-:W-:Y:S05]  /*d710*/  BRA `(.L_x_199) ;  /* 0xffffff6000a87947 */ /* 0x000fea000383ffff */
.L_x_49:
[----:B------:R-:W-:-:S07]  /*d720*/  MOV R4, UR4 ;  /* 0x0000000400047c02 */ /* 0x000fce0008000f00 */
.L_x_200:
[----:B--2---:R2:W3:Y:S02]  /*d730*/  SYNCS.PHASECHK.TRANS64.TRYWAIT P1, [R4+URZ+0xd8], R7 ;  /* 0x0000d807040075a7 */ /* 0x0044e400080211ff */
[----:B---3--:R-:W-:Y:S05]  /*d740*/  @!P1 NANOSLEEP.SYNCS 0x989680 ;  /* 0x009896800000995d */ /* 0x008fea0003900000 */
[----:B------:R-:W3:Y:S02]  /*d750*/  @!P1 SYNCS.PHASECHK.TRANS64 P1, [R4+URZ+0xd8], R7 ;  /* 0x0000d807040095a7 */ /* 0x000ee400080210ff */
[----:B---3--:R-:W-:Y:S05]  /*d760*/  @!P1 BRA `(.L_x_200) ;  /* 0xfffffffc00f09947 */ /* 0x008fea000383ffff */
[----:B------:R-:W-:Y:S05]  /*d770*/  BRA `(.L_x_201) ;  /* 0xffffff6400187947 */ /* 0x000fea000383ffff */
.L_x_50:
[----:B--2---:R-:W-:-:S07]  /*d780*/  MOV R4, UR4 ;  /* 0x0000000400047c02 */ /* 0x004fce0008000f00 */
.L_x_202:
[----:B--2---:R2:W3:Y:S02]  /*d790*/  SYNCS.PHASECHK.TRANS64.TRYWAIT P1, [R4+URZ+0xd0], R5 ;  /* 0x0000d005040075a7 */ /* 0x0044e400080211ff */
[----:B---3--:R-:W-:Y:S05]  /*d7a0*/  @!P1 NANOSLEEP.SYNCS 0x989680 ;  /* 0x009896800000995d */ /* 0x008fea0003900000 */
[----:B------:R-:W3:Y:S02]  /*d7b0*/  @!P1 SYNCS.PHASECHK.TRANS64 P1, [R4+URZ+0xd0], R5 ;  /* 0x0000d005040095a7 */ /* 0x000ee400080210ff */
[----:B---3--:R-:W-:Y:S05]  /*d7c0*/  @!P1 BRA `(.L_x_202) ;  /* 0xfffffffc00f09947 */ /* 0x008fea000383ffff */
[----:B------:R-:W-:Y:S05]  /*d7d0*/  BRA `(.L_x_203) ;  /* 0xffffff6400207947 */ /* 0x000fea000383ffff */
.L_x_60:
[----:B--2---:R-:W-:-:S04]  /*d7e0*/  MOV R5, UR5 ;  /* 0x0000000500057c02 */ /* 0x004fc80008000f00 */
[----:B------:R2:W3:Y:S03]  /*d7f0*/  SYNCS.PHASECHK.TRANS64.TRYWAIT P0, [R5+URZ+0x8], R6 ;  /* 0x00000806050075a7 */ /* 0x0004e600080011ff */
[----:B---3--:R-:W-:Y:S05]  /*d800*/  @!P0 NANOSLEEP.SYNCS 0x989680 ;  /* 0x009896800000895d */ /* 0x008fea0003900000 */
[----:B------:R-:W3:Y:S02]  /*d810*/  @!P0 SYNCS.PHASECHK.TRANS64 P0, [R5+URZ+0x8], R6 ;  /* 0x00000806050085a7 */ /* 0x000ee400080010ff */
[----:B---3--:R-:W-:Y:S05]  /*d820*/  @!P0 BRA `(.L_x_60) ;  /* 0xfffffffc00ec8947 */ /* 0x008fea000383ffff */
[----:B------:R-:W-:Y:S05]  /*d830*/  BRA `(.L_x_59) ;  /* 0xffffff6400ec7947 */ /* 0x000fea000383ffff */
.L_x_62:
[----:B------:R-:W-:Y:S01]  /*d840*/  BSSY B0, `(.L_x_204) ;  /* 0x0000006000007945 */ /* 0x000fe20003800000 */
[----:B------:R-:W-:-:S07]  /*d850*/  MOV R15, 0xffffffff ;  /* 0xffffffff000f7802 */ /* 0x000fce0000000f00 */
[----:B-12--5:R-:W-:Y:S05]  /*d860*/  WARPSYNC.COLLECTIVE R15, `(.L_x_205) ;  /* 0x000000000f0c7348 */ /* 0x026fea0003c00000 */
[----:B------:R-:W-:Y:S02]  /*d870*/  ELECT P6, UR79, PT ;  /* 0x00000000004f782f */ /* 0x000fe400038c0000 */
[----:B------:R-:W-:Y:S01]  /*d880*/  MOV R14, UR79 ;  /* 0x0000004f000e7c02 */ /* 0x000fe20008000f00 */
[----:B-12--5:R-:W-:Y:S10]  /*d890*/  ENDCOLLECTIVE ;  /* 0x000000000000791b */ /* 0x026ff40003800000 */
.L_x_205:
[----:B------:R-:W-:Y:S05]  /*d8a0*/  BSYNC B0 ;  /* 0x0000000000007941 */ /* 0x000fea0003800000 */
.L_x_204:
[----:B------:R-:W-:Y:S01]  /*d8b0*/  PLOP3.LUT P0, PT, P6, PT, PT, 0x80, 0x8 ;  /* 0x000000000008781c */ /* 0x000fe2000370f070 */
[----:B------:R-:W-:-:S12]  /*d8c0*/  BRA `(.L_x_206) ;  /* 0xffffff6800187947 */ /* 0x000fd8000383ffff */
.L_x_64:
[----:B--2---:R-:W-:-:S04]  /*d8d0*/  MOV R3, UR5 ;  /* 0x0000000500037c02 */ /* 0x004fc80008000f00 */
[----:B------:R2:W3:Y:S03]  /*d8e0*/  SYNCS.PHASECHK.TRANS64.TRYWAIT P0, [R3+URZ+0x8], R4 ;  /* 0x00000804030075a7 */ /* 0x0004e600080011ff */
[----:B---3--:R-:W-:Y:S05]  /*d8f0*/  @!P0 NANOSLEEP.SYNCS 0x989680 ;  /* 0x009896800000895d */ /* 0x008fea0003900000 */
[----:B------:R-:W3:Y:S02]  /*d900*/  @!P0 SYNCS.PHASECHK.TRANS64 P0, [R3+URZ+0x8], R4 ;  /* 0x00000804030085a7 */ /* 0x000ee400080010ff */
[----:B---3--:R-:W-:Y:S05]  /*d910*/  @!P0 BRA `(.L_x_64) ;  /* 0xfffffffc00ec8947 */ /* 0x008fea000383ffff */
[----:B------:R-:W-:Y:S05]  /*d920*/  BRA `(.L_x_63) ;  /* 0xffffff68001c7947 */ /* 0x000fea000383ffff */
.L_x_65:
[----:B------:R-:W-:-:S07]  /*d930*/  MOV R4, UR21 ;  /* 0x0000001500047c02 */ /* 0x000fce0008000f00 */
.L_x_207:
[----:B-1----:R1:W2:Y:S02]  /*d940*/  SYNCS.PHASECHK.TRANS64.TRYWAIT P0, [R4+URZ+0xd0], R5 ;  /* 0x0000d005040075a7 */ /* 0x0022a400080011ff */
[----:B--2---:R-:W-:Y:S05]  /*d950*/  @!P0 NANOSLEEP.SYNCS 0x989680 ;  /* 0x009896800000895d */ /* 0x004fea0003900000 */
[----:B------:R-:W2:Y:S02]  /*d960*/  @!P0 SYNCS.PHASECHK.TRANS64 P0, [R4+URZ+0xd0], R5 ;  /* 0x0000d005040085a7 */ /* 0x000ea400080010ff */
[----:B--2---:R-:W-:Y:S05]  /*d970*/  @!P0 BRA `(.L_x_207) ;  /* 0xfffffffc00f08947 */ /* 0x004fea000383ffff */
[----:B------:R-:W-:Y:S05]  /*d980*/  BRA `(.L_x_208) ;  /* 0xffffff6c00107947 */ /* 0x000fea000383ffff */
.L_x_67:
[----:B------:R-:W-:-:S07]  /*d990*/  MOV R4, UR26 ;  /* 0x0000001a00047c02 */ /* 0x000fce0008000f00 */
.L_x_209:
[----:B-1----:R1:W2:Y:S02]  /*d9a0*/  SYNCS.PHASECHK.TRANS64.TRYWAIT P0, [R4+URZ+0xf0], R5 ;  /* 0x0000f005040075a7 */ /* 0x0022a400080011ff */
[----:B--2---:R-:W-:Y:S05]  /*d9b0*/  @!P0 NANOSLEEP.SYNCS 0x989680 ;  /* 0x009896800000895d */ /* 0x004fea0003900000 */
[----:B------:R-:W2:Y:S02]  /*d9c0*/  @!P0 SYNCS.PHASECHK.TRANS64 P0, [R4+URZ+0xf0], R5 ;  /* 0x0000f005040085a7 */ /* 0x000ea400080010ff */
[----:B--2---:R-:W-:Y:S05]  /*d9d0*/  @!P0 BRA `(.L_x_209) ;  /* 0xfffffffc00f08947 */ /* 0x004fea000383ffff */
[----:B------:R-:W-:Y:S05]  /*d9e0*/  BRA `(.L_x_66) ;  /* 0xffffff6c00307947 */ /* 0x000fea000383ffff */
.L_x_71:
[----:B-1----:R-:W-:Y:S07]  /*d9f0*/  MOV R4, UR17 ;  /* 0x0000001100047c02 */ /* 0x002fee0008000f00 */
.L_x_210:
[----:B-1----:R1:W2:Y:S02]  /*da00*/  SYNCS.PHASECHK.TRANS64.TRYWAIT P0, [R4+URZ], R7 ;  /* 0x00000007040075a7 */ /* 0x0022a400080011ff */
[----:B--2---:R-:W-:Y:S05]  /*da10*/  @!P0 NANOSLEEP.SYNCS 0x989680 ;  /* 0x009896800000895d */ /* 0x004fea0003900000 */
[----:B------:R-:W2:Y:S02]  /*da20*/  @!P0 SYNCS.PHASECHK.TRANS64 P0, [R4+URZ], R7 ;  /* 0x00000007040085a7 */ /* 0x000ea400080010ff */
[----:B--2---:R-:W-:Y:S05]  /*da30*/  @!P0 BRA `(.L_x_210) ;  /* 0xfffffffc00f08947 */ /* 0x004fea000383ffff */
[----:B------:R-:W-:Y:S05]  /*da40*/  BRA `(.L_x_70) ;  /* 0xffffff6c00687947 */ /* 0x000fea000383ffff */
.L_x_75:
[----:B--2---:R-:W-:-:S07]  /*da50*/  MOV R0, UR4 ;  /* 0x0000000400007c02 */ /* 0x004fce0008000f00 */
.L_x_211:
[----:B-1----:R1:W2:Y:S02]  /*da60*/  SYNCS.PHASECHK.TRANS64.TRYWAIT P0, [R0+URZ], R5 ;  /* 0x00000005000075a7 */ /* 0x0022a400080011ff */
[----:B--2---:R-:W-:Y:S05]  /*da70*/  @!P0 NANOSLEEP.SYNCS 0x989680 ;  /* 0x009896800000895d */ /* 0x004fea0003900000 */
[----:B------:R-:W2:Y:S02]  /*da80*/  @!P0 SYNCS.PHASECHK.TRANS64 P0, [R0+URZ], R5 ;  /* 0x00000005000085a7 */ /* 0x000ea400080010ff */
[----:B--2---:R-:W-:Y:S05]  /*da90*/  @!P0 BRA `(.L_x_211) ;  /* 0xfffffffc00f08947 */ /* 0x004fea000383ffff */
[----:B------:R-:W-:Y:S05]  /*daa0*/  BRA `(.L_x_212) ;  /* 0xffffff7000647947 */ /* 0x000fea000383ffff */
.L_x_78:
[----:B------:R-:W-:-:S07]  /*dab0*/  MOV R0, UR21 ;  /* 0x0000001500007c02 */ /* 0x000fce0008000f00 */
.L_x_213:
[----:B-1----:R1:W2:Y:S02]  /*dac0*/  SYNCS.PHASECHK.TRANS64.TRYWAIT P1, [R0+URZ+0x100], R5 ;  /* 0x00010005000075a7 */ /* 0x0022a400080211ff */
[----:B--2---:R-:W-:Y:S05]  /*dad0*/  @!P1 NANOSLEEP.SYNCS 0x989680 ;  /* 0x009896800000995d */ /* 0x004fea0003900000 */
[----:B------:R-:W2:Y:S02]  /*dae0*/  @!P1 SYNCS.PHASECHK.TRANS64 P1, [R0+URZ+0x100], R5 ;  /* 0x00010005000095a7 */ /* 0x000ea400080210ff */
[----:B--2---:R-:W-:Y:S05]  /*daf0*/  @!P1 BRA `(.L_x_213) ;  /* 0xfffffffc00f09947 */ /* 0x004fea000383ffff */
[----:B------:R-:W-:Y:S05]  /*db00*/  BRA `(.L_x_214) ;  /* 0xffffff7000b07947 */ /* 0x000fea000383ffff */
.L_x_83:
[----:B------:R-:W-:Y:S07]  /*db10*/  MOV R0, UR42 ;  /* 0x0000002a00007c02 */ /* 0x000fee0008000f00 */
.L_x_215:
[----:B-1----:R1:W2:Y:S02]  /*db20*/  SYNCS.PHASECHK.TRANS64.TRYWAIT P0, [R0+URZ+0xd0], R3 ;  /* 0x0000d003000075a7 */ /* 0x0022a400080011ff */
[----:B--2---:R-:W-:Y:S05]  /*db30*/  @!P0 NANOSLEEP.SYNCS 0x989680 ;  /* 0x009896800000895d */ /* 0x004fea0003900000 */
[----:B------:R-:W2:Y:S02]  /*db40*/  @!P0 SYNCS.PHASECHK.TRANS64 P0, [R0+URZ+0xd0], R3 ;  /* 0x0000d003000085a7 */ /* 0x000ea400080010ff */
[----:B--2---:R-:W-:Y:S05]  /*db50*/  @!P0 BRA `(.L_x_215) ;  /* 0xfffffffc00f08947 */ /* 0x004fea000383ffff */
[----:B------:R-:W-:Y:S05]  /*db60*/  BRA `(.L_x_216) ;  /* 0xffffff7800907947 */ /* 0x000fea000383ffff */
.L_x_86:
[----:B------:R-:W-:Y:S07]  /*db70*/  MOV R3, UR42 ;  /* 0x0000002a00037c02 */ /* 0x000fee0008000f00 */
.L_x_217:
[----:B-1----:R1:W2:Y:S02]  /*db80*/  SYNCS.PHASECHK.TRANS64.TRYWAIT P1, [R3+URZ+0xc8], R10 ;  /* 0x0000c80a030075a7 */ /* 0x0022a400080211ff */
[----:B--2---:R-:W-:Y:S05]  /*db90*/  @!P1 NANOSLEEP.SYNCS 0x989680 ;  /* 0x009896800000995d */ /* 0x004fea0003900000 */
[----:B------:R-:W2:Y:S02]  /*dba0*/  @!P1 SYNCS.PHASECHK.TRANS64 P1, [R3+URZ+0xc8], R10 ;  /* 0x0000c80a030095a7 */ /* 0x000ea400080210ff */
[----:B--2---:R-:W-:Y:S05]  /*dbb0*/  @!P1 BRA `(.L_x_217) ;  /* 0xfffffffc00f09947 */ /* 0x004fea000383ffff */
[----:B------:R-:W-:Y:S05]  /*dbc0*/  BRA `(.L_x_85) ;  /* 0xffffff7c00e87947 */ /* 0x000fea000383ffff */
.L_x_89:
[----:B------:R-:W-:Y:S07]  /*dbd0*/  MOV R3, UR42 ;  /* 0x0000002a00037c02 */ /* 0x000fee0008000f00 */
.L_x_218:
[----:B-1----:R1:W2:Y:S02]  /*dbe0*/  SYNCS.PHASECHK.TRANS64.TRYWAIT P1, [R3+URZ+0xa0], R10 ;  /* 0x0000a00a030075a7 */ /* 0x0022a400080211ff */
[----:B--2---:R-:W-:Y:S05]  /*dbf0*/  @!P1 NANOSLEEP.SYNCS 0x989680 ;  /* 0x009896800000995d */ /* 0x004fea0003900000 */
[----:B------:R-:W2:Y:S02]  /*dc00*/  @!P1 SYNCS.PHASECHK.TRANS64 P1, [R3+URZ+0xa0], R10 ;  /* 0x0000a00a030095a7 */ /* 0x000ea400080210ff */
[----:B--2---:R-:W-:Y:S05]  /*dc10*/  @!P1 BRA `(.L_x_218) ;  /* 0xfffffffc00f09947 */ /* 0x004fea000383ffff */
[----:B------:R-:W-:Y:S05]  /*dc20*/  BRA `(.L_x_219) ;  /* 0xffffff84005c7947 */ /* 0x000fea000383ffff */
.L_x_90:
[----:B------:R-:W-:Y:S07]  /*dc30*/  MOV R3, UR42 ;  /* 0x0000002a00037c02 */ /* 0x000fee0008000f00 */
.L_x_220:
[----:B-1----:R1:W2:Y:S02]  /*dc40*/  SYNCS.PHASECHK.TRANS64.TRYWAIT P1, [R3+URZ+0xa8], R10 ;  /* 0x0000a80a030075a7 */ /* 0x0022a400080211ff */
[----:B--2---:R-:W-:Y:S05]  /*dc50*/  @!P1 NANOSLEEP.SYNCS 0x989680 ;  /* 0x009896800000995d */ /* 0x004fea0003900000 */
[----:B------:R-:W2:Y:S02]  /*dc60*/  @!P1 SYNCS.PHASECHK.TRANS64 P1, [R3+URZ+0xa8], R10 ;  /* 0x0000a80a030095a7 */ /* 0x000ea400080210ff */
[----:B--2---:R-:W-:Y:S05]  /*dc70*/  @!P1 BRA `(.L_x_220) ;  /* 0xfffffffc00f09947 */ /* 0x004fea000383ffff */
[----:B------:R-:W-:Y:S05]  /*dc80*/  BRA `(.L_x_221) ;  /* 0xffffff84009c7947 */ /* 0x000fea000383ffff */
.L_x_91:
[----:B------:R-:W-:Y:S07]  /*dc90*/  MOV R3, UR42 ;  /* 0x0000002a00037c02 */ /* 0x000fee0008000f00 */
.L_x_222:
[----:B-1----:R1:W2:Y:S02]  /*dca0*/  SYNCS.PHASECHK.TRANS64.TRYWAIT P1, [R3+URZ+0xb0], R10 ;  /* 0x0000b00a030075a7 */ /* 0x0022a400080211ff */
[----:B--2---:R-:W-:Y:S05]  /*dcb0*/  @!P1 NANOSLEEP.SYNCS 0x989680 ;  /* 0x009896800000995d */ /* 0x004fea0003900000 */
[----:B------:R-:W2:Y:S02]  /*dcc0*/  @!P1 SYNCS.PHASECHK.TRANS64 P1, [R3+URZ+0xb0], R10 ;  /* 0x0000b00a030095a7 */ /* 0x000ea400080210ff */
[----:B--2---:R-:W-:Y:S05]  /*dcd0*/  @!P1 BRA `(.L_x_222) ;  /* 0xfffffffc00f09947 */ /* 0x004fea000383ffff */
[----:B------:R-:W-:Y:S05]  /*dce0*/  BRA `(.L_x_223) ;  /* 0xffffff8400e87947 */ /* 0x000fea000383ffff */
.L_x_92:
[----:B------:R-:W-:Y:S07]  /*dcf0*/  MOV R3, UR42 ;  /* 0x0000002a00037c02 */ /* 0x000fee0008000f00 */
.L_x_224:
[----:B-1----:R1:W2:Y:S02]  /*dd00*/  SYNCS.PHASECHK.TRANS64.TRYWAIT P1, [R3+URZ+0xb8], R10 ;  /* 0x0000b80a030075a7 */ /* 0x0022a400080211ff */
[----:B--2---:R-:W-:Y:S05]  /*dd10*/  @!P1 NANOSLEEP.SYNCS 0x989680 ;  /* 0x009896800000995d */ /* 0x004fea0003900000 */
[----:B------:R-:W2:Y:S02]  /*dd20*/  @!P1 SYNCS.PHASECHK.TRANS64 P1, [R3+URZ+0xb8], R10 ;  /* 0x0000b80a030095a7 */ /* 0x000ea400080210ff */
[----:B--2---:R-:W-:Y:S05]  /*dd30*/  @!P1 BRA `(.L_x_224) ;  /* 0xfffffffc00f09947 */ /* 0x004fea000383ffff */
[----:B------:R-:W-:Y:S05]  /*dd40*/  BRA `(.L_x_225) ;  /* 0xffffff8800347947 */ /* 0x000fea000383ffff */
.L_x_93:
[----:B------:R-:W-:Y:S07]  /*dd50*/  MOV R0, UR42 ;  /* 0x0000002a00007c02 */ /* 0x000fee0008000f00 */
.L_x_226:
[----:B-1----:R1:W2:Y:S02]  /*dd60*/  SYNCS.PHASECHK.TRANS64.TRYWAIT P1, [R0+URZ+0xa0], R9 ;  /* 0x0000a009000075a7 */ /* 0x0022a400080211ff */
[----:B--2---:R-:W-:Y:S05]  /*dd70*/  @!P1 NANOSLEEP.SYNCS 0x989680 ;  /* 0x009896800000995d */ /* 0x004fea0003900000 */
[----:B------:R-:W2:Y:S02]  /*dd80*/  @!P1 SYNCS.PHASECHK.TRANS64 P1, [R0+URZ+0xa0], R9 ;  /* 0x0000a009000095a7 */ /* 0x000ea400080210ff */
[----:B--2---:R-:W-:Y:S05]  /*dd90*/  @!P1 BRA `(.L_x_226) ;  /* 0xfffffffc00f09947 */ /* 0x004fea000383ffff */
[----:B------:R-:W-:Y:S05]  /*dda0*/  BRA `(.L_x_227) ;  /* 0xffffff8800847947 */ /* 0x000fea000383ffff */
.L_x_94:
[----:B------:R-:W-:Y:S07]  /*ddb0*/  MOV R0, UR42 ;  /* 0x0000002a00007c02 */ /* 0x000fee0008000f00 */
.L_x_228:
[----:B-1----:R1:W2:Y:S02]  /*ddc0*/  SYNCS.PHASECHK.TRANS64.TRYWAIT P1, [R0+URZ+0xa8], R9 ;  /* 0x0000a809000075a7 */ /* 0x0022a400080211ff */
[----:B--2---:R-:W-:Y:S05]  /*ddd0*/  @!P1 NANOSLEEP.SYNCS 0x989680 ;  /* 0x009896800000995d */ /* 0x004fea0003900000 */
[----:B------:R-:W2:Y:S02]  /*dde0*/  @!P1 SYNCS.PHASECHK.TRANS64 P1, [R0+URZ+0xa8], R9 ;  /* 0x0000a809000095a7 */ /* 0x000ea400080210ff */
[----:B--2---:R-:W-:Y:S05]  /*ddf0*/  @!P1 BRA `(.L_x_228) ;  /* 0xfffffffc00f09947 */ /* 0x004fea000383ffff */
[----:B------:R-:W-:Y:S05]  /*de00*/  BRA `(.L_x_229) ;  /* 0xffffff8800c47947 */ /* 0x000fea000383ffff */
.L_x_95:
[----:B------:R-:W-:Y:S07]  /*de10*/  MOV R0, UR42 ;  /* 0x0000002a00007c02 */ /* 0x000fee0008000f00 */
.L_x_230:
[----:B-1----:R1:W2:Y:S02]  /*de20*/  SYNCS.PHASECHK.TRANS64.TRYWAIT P1, [R0+URZ+0xb0], R9 ;  /* 0x0000b009000075a7 */ /* 0x0022a400080211ff */
[----:B--2---:R-:W-:Y:S05]  /*de30*/  @!P1 NANOSLEEP.SYNCS 0x989680 ;  /* 0x009896800000995d */ /* 0x004fea0003900000 */
[----:B------:R-:W2:Y:S02]  /*de40*/  @!P1 SYNCS.PHASECHK.TRANS64 P1, [R0+URZ+0xb0], R9 ;  /* 0x0000b009000095a7 */ /* 0x000ea400080210ff */
[----:B--2---:R-:W-:Y:S05]  /*de50*/  @!P1 BRA `(.L_x_230) ;  /* 0xfffffffc00f09947 */ /* 0x004fea000383ffff */
[----:B------:R-:W-:Y:S05]  /*de60*/  BRA `(.L_x_231) ;  /* 0xffffff8c00047947 */ /* 0x000fea000383ffff */
.L_x_96:
[----:B------:R-:W-:Y:S07]  /*de70*/  MOV R0, UR42 ;  /* 0x0000002a00007c02 */ /* 0x000fee0008000f00 */
.L_x_232:
[----:B-1----:R1:W2:Y:S02]  /*de80*/  SYNCS.PHASECHK.TRANS64.TRYWAIT P0, [R0+URZ+0xb8], R9 ;  /* 0x0000b809000075a7 */ /* 0x0022a400080011ff */
[----:B--2---:R-:W-:Y:S05]  /*de90*/  @!P0 NANOSLEEP.SYNCS 0x989680 ;  /* 0x009896800000895d */ /* 0x004fea0003900000 */
[----:B------:R-:W2:Y:S02]  /*dea0*/  @!P0 SYNCS.PHASECHK.TRANS64 P0, [R0+URZ+0xb8], R9 ;  /* 0x0000b809000085a7 */ /* 0x000ea400080010ff */
[----:B--2---:R-:W-:Y:S05]  /*deb0*/  @!P0 BRA `(.L_x_232) ;  /* 0xfffffffc00f08947 */ /* 0x004fea000383ffff */
[----:B------:R-:W-:Y:S05]  /*dec0*/  BRA `(.L_x_233) ;  /* 0xffffff8c004c7947 */ /* 0x000fea000383ffff */
.L_x_98:
[----:B------:R-:W-:-:S07]  /*ded0*/  MOV R3, UR42 ;  /* 0x0000002a00037c02 */ /* 0x000fce0008000f00 */
.L_x_234:
[----:B--2---:R2:W3:Y:S02]  /*dee0*/  SYNCS.PHASECHK.TRANS64.TRYWAIT P0, [R3+URZ+0xa0], R10 ;  /* 0x0000a00a030075a7 */ /* 0x0044e400080011ff */
[----:B---3--:R-:W-:Y:S05]  /*def0*/  @!P0 NANOSLEEP.SYNCS 0x989680 ;  /* 0x009896800000895d */ /* 0x008fea0003900000 */
[----:B------:R-:W3:Y:S02]  /*df00*/  @!P0 SYNCS.PHASECHK.TRANS64 P0, [R3+URZ+0xa0], R10 ;  /* 0x0000a00a030085a7 */ /* 0x000ee400080010ff */
[----:B---3--:R-:W-:Y:S05]  /*df10*/  @!P0 BRA `(.L_x_234) ;  /* 0xfffffffc00f08947 */ /* 0x008fea000383ffff */
[----:B------:R-:W-:Y:S05]  /*df20*/  BRA `(.L_x_235) ;  /* 0xffffff8c00a47947 */ /* 0x000fea000383ffff */
.L_x_99:
[----:B--2---:R-:W-:-:S07]  /*df30*/  MOV R3, UR42 ;  /* 0x0000002a00037c02 */ /* 0x004fce0008000f00 */
.L_x_236:
[----:B--2---:R2:W3:Y:S02]  /*df40*/  SYNCS.PHASECHK.TRANS64.TRYWAIT P0, [R3+URZ+0xa8], R10 ;  /* 0x0000a80a030075a7 */ /* 0x0044e400080011ff */
[----:B---3--:R-:W-:Y:S05]  /*df50*/  @!P0 NANOSLEEP.SYNCS 0x989680 ;  /* 0x009896800000895d */ /* 0x008fea0003900000 */
[----:B------:R-:W3:Y:S02]  /*df60*/  @!P0 SYNCS.PHASECHK.TRANS64 P0, [R3+URZ+0xa8], R10 ;  /* 0x0000a80a030085a7 */ /* 0x000ee400080010ff */
[----:B---3--:R-:W-:Y:S05]  /*df70*/  @!P0 BRA `(.L_x_236) ;  /* 0xfffffffc00f08947 */ /* 0x008fea000383ffff */
[----:B------:R-:W-:Y:S05]  /*df80*/  BRA `(.L_x_237) ;  /* 0xffffff8c00947947 */ /* 0x000fea000383ffff */
.L_x_100:
[----:B--2---:R-:W-:-:S07]  /*df90*/  MOV R3, UR42 ;  /* 0x0000002a00037c02 */ /* 0x004fce0008000f00 */
.L_x_238:
[----:B--2---:R2:W3:Y:S02]  /*dfa0*/  SYNCS.PHASECHK.TRANS64.TRYWAIT P0, [R3+URZ+0xb0], R10 ;  /* 0x0000b00a030075a7 */ /* 0x0044e400080011ff */
[----:B---3--:R-:W-:Y:S05]  /*dfb0*/  @!P0 NANOSLEEP.SYNCS 0x989680 ;  /* 0x009896800000895d */ /* 0x008fea0003900000 */
[----:B------:R-:W3:Y:S02]  /*dfc0*/  @!P0 SYNCS.PHASECHK.TRANS64 P0, [R3+URZ+0xb0], R10 ;  /* 0x0000b00a030085a7 */ /* 0x000ee400080010ff */
[----:B---3--:R-:W-:Y:S05]  /*dfd0*/  @!P0 BRA `(.L_x_238) ;  /* 0xfffffffc00f08947 */ /* 0x008fea000383ffff */
[----:B------:R-:W-:Y:S05]  /*dfe0*/  BRA `(.L_x_239) ;  /* 0xffffff8c00887947 */ /* 0x000fea000383ffff */
.L_x_102:
[----:B------:R-:W-:Y:S07]  /*dff0*/  MOV R0, UR50 ;  /* 0x0000003200007c02 */ /* 0x000fee0008000f00 */
.L_x_240:
[----:B-1----:R1:W2:Y:S02]  /*e000*/  SYNCS.PHASECHK.TRANS64.TRYWAIT P0, [R0+URZ+0xd0], R3 ;  /* 0x0000d003000075a7 */ /* 0x0022a400080011ff */
[----:B--2---:R-:W-:Y:S05]  /*e010*/  @!P0 NANOSLEEP.SYNCS 0x989680 ;  /* 0x009896800000895d */ /* 0x004fea0003900000 */
[----:B------:R-:W2:Y:S02]  /*e020*/  @!P0 SYNCS.PHASECHK.TRANS64 P0, [R0+URZ+0xd0], R3 ;  /* 0x0000d003000085a7 */ /* 0x000ea400080010ff */
[----:B--2---:R-:W-:Y:S05]  /*e030*/  @!P0 BRA `(.L_x_240) ;  /* 0xfffffffc00f08947 */ /* 0x004fea000383ffff */
[----:B------:R-:W-:Y:S05]  /*e040*/  BRA `(.L_x_241) ;  /* 0xffffff9000647947 */ /* 0x000fea000383ffff */
.L_x_113:
[----:B-1----:R-:W-:Y:S04]  /*e050*/  MOV R2, UR50 ;  /* 0x0000003200027c02 */ /* 0x002fe80008000f00 */
[----:B------:R1:W3:Y:S03]  /*e060*/  SYNCS.PHASECHK.TRANS64.TRYWAIT P1, [R2+URZ+0x80], R3 ;  /* 0x00008003020075a7 */ /* 0x0002e600080211ff */
[----:B---3--:R-:W-:Y:S05]  /*e070*/  @!P1 NANOSLEEP.SYNCS 0x989680 ;  /* 0x009896800000995d */ /* 0x008fea0003900000 */
[----:B------:R-:W3:Y:S02]  /*e080*/  @!P1 SYNCS.PHASECHK.TRANS64 P1, [R2+URZ+0x80], R3 ;  /* 0x00008003020095a7 */ /* 0x000ee400080210ff */
[----:B---3--:R-:W-:Y:S05]  /*e090*/  @!P1 BRA `(.L_x_113) ;  /* 0xfffffffc00ec9947 */ /* 0x008fea000383ffff */
[----:B------:R-:W-:Y:S05]  /*e0a0*/  BRA `(.L_x_112) ;  /* 0xffffffa4006c7947 */ /* 0x000fea000383ffff */
.L_x_115:
[----:B-1----:R1:W4:Y:S02]  /*e0b0*/  SYNCS.PHASECHK.TRANS64.TRYWAIT P0, [R85+URZ+0xe0], R0 ;  /* 0x0000e000550075a7 */ /* 0x00232400080011ff */
[----:B----4-:R-:W-:Y:S05]  /*e0c0*/  @!P0 NANOSLEEP.SYNCS 0x989680 ;  /* 0x009896800000895d */ /* 0x010fea0003900000 */
[----:B------:R-:W4:Y:S02]  /*e0d0*/  @!P0 SYNCS.PHASECHK.TRANS64 P0, [R85+URZ+0xe0], R0 ;  /* 0x0000e000550085a7 */ /* 0x000f2400080010ff */
[----:B----4-:R-:W-:Y:S05]  /*e0e0*/  @!P0 BRA `(.L_x_115) ;  /* 0xfffffffc00f08947 */ /* 0x010fea000383ffff */
[----:B------:R-:W-:Y:S05]  /*e0f0*/  BRA `(.L_x_114) ;  /* 0xffffffa400947947 */ /* 0x000fea000383ffff */
.L_x_124:
[----:B-1----:R1:W2:Y:S02]  /*e100*/  SYNCS.PHASECHK.TRANS64.TRYWAIT P0, [R3+URZ+0x80], R0 ;  /* 0x00008000030075a7 */ /* 0x0022a400080011ff */
[----:B--2---:R-:W-:Y:S05]  /*e110*/  @!P0 NANOSLEEP.SYNCS 0x989680 ;  /* 0x009896800000895d */ /* 0x004fea0003900000 */
[----:B------:R-:W2:Y:S02]  /*e120*/  @!P0 SYNCS.PHASECHK.TRANS64 P0, [R3+URZ+0x80], R0 ;  /* 0x00008000030085a7 */ /* 0x000ea400080010ff */
[----:B--2---:R-:W-:Y:S05]  /*e130*/  @!P0 BRA `(.L_x_124) ;  /* 0xfffffffc00f08947 */ /* 0x004fea000383ffff */
[----:B------:R-:W-:Y:S05]  /*e140*/  BRA `(.L_x_123) ;  /* 0xffffffac00b07947 */ /* 0x000fea000383ffff */
.L_x_132:
[----:B-1----:R1:W4:Y:S02]  /*e150*/  SYNCS.PHASECHK.TRANS64.TRYWAIT P0, [R40+URZ+0x80], R5 ;  /* 0x00008005280075a7 */ /* 0x00232400080011ff */
[----:B----4-:R-:W-:Y:S05]  /*e160*/  @!P0 NANOSLEEP.SYNCS 0x989680 ;  /* 0x009896800000895d */ /* 0x010fea0003900000 */
[----:B------:R-:W4:Y:S02]  /*e170*/  @!P0 SYNCS.PHASECHK.TRANS64 P0, [R40+URZ+0x80], R5 ;  /* 0x00008005280085a7 */ /* 0x000f2400080010ff */
[----:B----4-:R-:W-:Y:S05]  /*e180*/  @!P0 BRA `(.L_x_132) ;  /* 0xfffffffc00f08947 */ /* 0x010fea000383ffff */
[----:B------:R-:W-:Y:S05]  /*e190*/  BRA `(.L_x_131) ;  /* 0xffffffb400e87947 */ /* 0x000fea000383ffff */
.L_x_140:
[----:B-1----:R1:W4:Y:S02]  /*e1a0*/  SYNCS.PHASECHK.TRANS64.TRYWAIT P0, [R91+URZ+0x80], R6 ;  /* 0x000080065b0075a7 */ /* 0x00232400080011ff */
[----:B----4-:R-:W-:Y:S05]  /*e1b0*/  @!P0 NANOSLEEP.SYNCS 0x989680 ;  /* 0x009896800000895d */ /* 0x010fea0003900000 */
[----:B------:R-:W4:Y:S02]  /*e1c0*/  @!P0 SYNCS.PHASECHK.TRANS64 P0, [R91+URZ+0x80], R6 ;  /* 0x000080065b0085a7 */ /* 0x000f2400080010ff */
[----:B----4-:R-:W-:Y:S05]  /*e1d0*/  @!P0 BRA `(.L_x_140) ;  /* 0xfffffffc00f08947 */ /* 0x010fea000383ffff */
[----:B------:R-:W-:Y:S05]  /*e1e0*/  BRA `(.L_x_139) ;  /* 0xffffffc000207947 */ /* 0x000fea000383ffff */
.L_x_148:
[----:B-1----:R1:W4:Y:S02]  /*e1f0*/  SYNCS.PHASECHK.TRANS64.TRYWAIT P0, [R92+URZ+0x80], R5 ;  /* 0x000080055c0075a7 */ /* 0x00232400080011ff */
[----:B----4-:R-:W-:Y:S05]  /*e200*/  @!P0 NANOSLEEP.SYNCS 0x989680 ;  /* 0x009896800000895d */ /* 0x010fea0003900000 */
[----:B------:R-:W4:Y:S02]  /*e210*/  @!P0 SYNCS.PHASECHK.TRANS64 P0, [R92+URZ+0x80], R5 ;  /* 0x000080055c0085a7 */ /* 0x000f2400080010ff */
[----:B----4-:R-:W-:Y:S05]  /*e220*/  @!P0 BRA `(.L_x_148) ;  /* 0xfffffffc00f08947 */ /* 0x010fea000383ffff */
[----:B------:R-:W-:Y:S05]  /*e230*/  BRA `(.L_x_147) ;  /* 0xffffffc800647947 */ /* 0x000fea000383ffff */
.L_x_156:
[----:B-1----:R1:W4:Y:S02]  /*e240*/  SYNCS.PHASECHK.TRANS64.TRYWAIT P0, [R92+URZ+0x80], R5 ;  /* 0x000080055c0075a7 */ /* 0x00232400080011ff */
[----:B----4-:R-:W-:Y:S05]  /*e250*/  @!P0 NANOSLEEP.SYNCS 0x989680 ;  /* 0x009896800000895d */ /* 0x010fea0003900000 */
[----:B------:R-:W4:Y:S02]  /*e260*/  @!P0 SYNCS.PHASECHK.TRANS64 P0, [R92+URZ+0x80], R5 ;  /* 0x000080055c0085a7 */ /* 0x000f2400080010ff */
[----:B----4-:R-:W-:Y:S05]  /*e270*/  @!P0 BRA `(.L_x_156) ;  /* 0xfffffffc00f08947 */ /* 0x010fea000383ffff */
[----:B------:R-:W-:Y:S05]  /*e280*/  BRA `(.L_x_155) ;  /* 0xffffffd000b87947 */ /* 0x000fea000383ffff */
.L_x_164:
[----:B-1----:R1:W4:Y:S02]  /*e290*/  SYNCS.PHASECHK.TRANS64.TRYWAIT P0, [R92+URZ+0x80], R5 ;  /* 0x000080055c0075a7 */ /* 0x00232400080011ff */
[----:B----4-:R-:W-:Y:S05]  /*e2a0*/  @!P0 NANOSLEEP.SYNCS 0x989680 ;  /* 0x009896800000895d */ /* 0x010fea0003900000 */
[----:B------:R-:W4:Y:S02]  /*e2b0*/  @!P0 SYNCS.PHASECHK.TRANS64 P0, [R92+URZ+0x80], R5 ;  /* 0x000080055c0085a7 */ /* 0x000f2400080010ff */
[----:B----4-:R-:W-:Y:S05]  /*e2c0*/  @!P0 BRA `(.L_x_164) ;  /* 0xfffffffc00f08947 */ /* 0x010fea000383ffff */
[----:B------:R-:W-:Y:S05]  /*e2d0*/  BRA `(.L_x_163) ;  /* 0xffffffdc00007947 */ /* 0x000fea000383ffff */
.L_x_172:
[----:B-1----:R1:W4:Y:S02]  /*e2e0*/  SYNCS.PHASECHK.TRANS64.TRYWAIT P0, [R91+URZ+0x80], R90 ;  /* 0x0000805a5b0075a7 */ /* 0x00232400080011ff */
[----:B----4-:R-:W-:Y:S05]  /*e2f0*/  @!P0 NANOSLEEP.SYNCS 0x989680 ;  /* 0x009896800000895d */ /* 0x010fea0003900000 */
[----:B------:R-:W4:Y:S02]  /*e300*/  @!P0 SYNCS.PHASECHK.TRANS64 P0, [R91+URZ+0x80], R90 ;  /* 0x0000805a5b0085a7 */ /* 0x000f2400080010ff */
[----:B----4-:R-:W-:Y:S05]  /*e310*/  @!P0 BRA `(.L_x_172) ;  /* 0xfffffffc00f08947 */ /* 0x010fea000383ffff */
[----:B------:R-:W-:Y:S05]  /*e320*/  BRA `(.L_x_171) ;  /* 0xffffffe400487947 */ /* 0x000fea000383ffff */
        .weak           $__internal_0_$__cuda_sm10x_tcgen05_guardrail_trap_col_being_dealloced_not_returned_by_alloc
        .type           $__internal_0_$__cuda_sm10x_tcgen05_guardrail_trap_col_being_dealloced_not_returned_by_alloc,@function
        .size           $__internal_0_$__cuda_sm10x_tcgen05_guardrail_trap_col_being_dealloced_not_returned_by_alloc,($__internal_1_$__cuda_sm10x_tcgen05_guardrail_trap_phase_invalid_during_alloc - $__internal_0_$__cuda_sm10x_tcgen05_guardrail_trap_col_being_dealloced_not_returned_by_alloc)
$__internal_0_$__cuda_sm10x_tcgen05_guardrail_trap_col_being_dealloced_not_returned_by_alloc:
[----:B------:R-:W-:Y:S05]  /*e330*/  BPT.TRAP 0x1 ;  /* 0x000000040000795c */ /* 0x000fea0000300000 */
[----:B------:R-:W-:-:S04]  /*e340*/  HFMA2 R3, -RZ, RZ, 0, 0 ;  /* 0x00000000ff037431 */ /* 0x000fc800000001ff */
[----:B------:R-:W-:Y:S05]  /*e350*/  RET.REL.NODEC R2 `(_ZN7cutlass13device_kernelINS_4conv6kernel13ConvUniversalINS1_16ConvProblemShapeILNS1_8OperatorE2ELi3EEENS1_10collective14CollectiveConvINS1_47MainloopSm100TmaUmmaWarpSpecializedImplicitGemmILS5_2ELi8ELi3ELi1ELi2EN4cute5tupleIJNSA_1CILi2EEENSC_ILi1EEESE_EEEEENSB_IJNSC_ILi256EEENSB_IJNSC_ILi128EEEEEENSB_IJNSC_ILi32EEEEEEEEENS_10tfloat32_tESN_NSA_8TiledMMAINSA_8MMA_AtomIJNSA_23SM100_MMA_TF32_2x1SM_SSISN_SN_fLi256ELi128ELNSA_4UMMA5MajorE1ELSS_1ELNSR_7ScaleInE0ELST_0EEEEEENSA_6LayoutINSB_IJSE_SE_SE_EEENSB_IJNSC_ILi0EEESY_SY_EEEEENSB_IJNSA_10UnderscoreES11_S11_EEEEENS7_6detail27Sm100ImplicitGemmTileTraitsINSA_18SM100_TMA_2SM_LOADENSA_14ComposedLayoutINSA_7SwizzleILi2ELi5ELi2EEENSA_18smem_ptr_flag_bitsILi32EEENSW_INSB_IJSK_NSC_ILi4EEEEEENSB_IJSE_SK_EEEEEEEvEENS15_INSA_25SM100_TMA_2SM_LOAD_IM2COLES1G_vEEEENS_8epilogue10collective18CollectiveEpilogueINS1L_23Sm100TmaWarpSpecializedILi4ELi2ELi16ELb1ELb0EEEJNSB_IJSI_SJ_SL_EEENSB_IJNSW_ISI_SE_EENSW_INSC_ILi16EEESE_EEEEESN_NSB_IJlNSB_IJSE_lllEEESY_EEESN_S1W_NS1L_6fusion15FusionCallbacksIS1P_NS1X_17LinearCombinationISN_fSN_fLNS_15FloatRoundStyleE2EEES1Q_S1U_JEEENSA_5SM1004TMEM4LOAD26SM100_TMEM_LOAD_32dp32b16xENSA_13SM90_TMA_LOADENS17_INS18_ILi2ELi4ELi3EEES1B_NSW_INSB_IJNSC_ILi8EEES1S_EEENSB_IJS1S_SE_EEEEEEENSA_39AutoVectorizingCopyWithAssumedAlignmentILi128EEENSA_14SM90_TMA_STOREES2D_S2F_S2F_EEEvvEEEEvNT_6ParamsE) ;  /* 0xffffff1c02287950 */ /* 0x000fea0003c3ffff */
        .weak           $__internal_1_$__cuda_sm10x_tcgen05_guardrail_trap_phase_invalid_during_alloc
        .type           $__internal_1_$__cuda_sm10x_tcgen05_guardrail_trap_phase_invalid_during_alloc,@function
        .size           $__internal_1_$__cuda_sm10x_tcgen05_guardrail_trap_phase_invalid_during_alloc,($__internal_2_$__cuda_sm10x_tcgen05_guardrail_trap_unallocated_columns_being_dealloced - $__internal_1_$__cuda_sm10x_tcgen05_guardrail_trap_phase_invalid_during_alloc)
$__internal_1_$__cuda_sm10x_tcgen05_guardrail_trap_phase_invalid_during_alloc:
[----:B------:R-:W-:Y:S05]  /*e360*/  BPT.TRAP 0x1 ;  /* 0x000000040000795c */ /* 0x000fea0000300000 */
[----:B------:R-:W-:-:S04]  /*e370*/  MOV R5, 0x0 ;  /* 0x0000000000057802 */ /* 0x000fc80000000f00 */
[----:B------:R-:W-:Y:S05]  /*e380*/  RET.REL.NODEC R4 `(_ZN7cutlass13device_kernelINS_4conv6kernel13ConvUniversalINS1_16ConvProblemShapeILNS1_8OperatorE2ELi3EEENS1_10collective14CollectiveConvINS1_47MainloopSm100TmaUmmaWarpSpecializedImplicitGemmILS5_2ELi8ELi3ELi1ELi2EN4cute5tupleIJNSA_1CILi2EEENSC_ILi1EEESE_EEEEENSB_IJNSC_ILi256EEENSB_IJNSC_ILi128EEEEEENSB_IJNSC_ILi32EEEEEEEEENS_10tfloat32_tESN_NSA_8TiledMMAINSA_8MMA_AtomIJNSA_23SM100_MMA_TF32_2x1SM_SSISN_SN_fLi256ELi128ELNSA_4UMMA5MajorE1ELSS_1ELNSR_7ScaleInE0ELST_0EEEEEENSA_6LayoutINSB_IJSE_SE_SE_EEENSB_IJNSC_ILi0EEESY_SY_EEEEENSB_IJNSA_10UnderscoreES11_S11_EEEEENS7_6detail27Sm100ImplicitGemmTileTraitsINSA_18SM100_TMA_2SM_LOADENSA_14ComposedLayoutINSA_7SwizzleILi2ELi5ELi2EEENSA_18smem_ptr_flag_bitsILi32EEENSW_INSB_IJSK_NSC_ILi4EEEEEENSB_IJSE_SK_EEEEEEEvEENS15_INSA_25SM100_TMA_2SM_LOAD_IM2COLES1G_vEEEENS_8epilogue10collective18CollectiveEpilogueINS1L_23Sm100TmaWarpSpecializedILi4ELi2ELi16ELb1ELb0EEEJNSB_IJSI_SJ_SL_EEENSB_IJNSW_ISI_SE_EENSW_INSC_ILi16EEESE_EEEEESN_NSB_IJlNSB_IJSE_lllEEESY_EEESN_S1W_NS1L_6fusion15FusionCallbacksIS1P_NS1X_17LinearCombinationISN_fSN_fLNS_15FloatRoundStyleE2EEES1Q_S1U_JEEENSA_5SM1004TMEM4LOAD26SM100_TMEM_LOAD_32dp32b16xENSA_13SM90_TMA_LOADENS17_INS18_ILi2ELi4ELi3EEES1B_NSW_INSB_IJNSC_ILi8EEES1S_EEENSB_IJS1S_SE_EEEEEEENSA_39AutoVectorizingCopyWithAssumedAlignmentILi128EEENSA_14SM90_TMA_STOREES2D_S2F_S2F_EEEvvEEEEvNT_6ParamsE) ;  /* 0xffffff1c041c7950 */ /* 0x000fea0003c3ffff */
        .weak           $__internal_2_$__cuda_sm10x_tcgen05_guardrail_trap_unallocated_columns_being_dealloced
        .type           $__internal_2_$__cuda_sm10x_tcgen05_guardrail_trap_unallocated_columns_being_dealloced,@function
        .size           $__internal_2_$__cuda_sm10x_tcgen05_guardrail_trap_unallocated_columns_being_dealloced,(.L_x_243 - $__internal_2_$__cuda_sm10x_tcgen05_guardrail_trap_unallocated_columns_being_dealloced)
$__internal_2_$__cuda_sm10x_tcgen05_guardrail_trap_unallocated_columns_being_dealloced:
[----:B------:R-:W-:Y:S05]  /*e390*/  BPT.TRAP 0x1 ;  /* 0x000000040000795c */ /* 0x000fea0000300000 */
[----:B------:R-:W-:-:S04]  /*e3a0*/  HFMA2 R3, -RZ, RZ, 0, 0 ;  /* 0x00000000ff037431 */ /* 0x000fc800000001ff */
[----:B------:R-:W-:Y:S05]  /*e3b0*/  RET.REL.NODEC R2 `(_ZN7cutlass13device_kernelINS_4conv6kernel13ConvUniversalINS1_16ConvProblemShapeILNS1_8OperatorE2ELi3EEENS1_10collective14CollectiveConvINS1_47MainloopSm100TmaUmmaWarpSpecializedImplicitGemmILS5_2ELi8ELi3ELi1ELi2EN4cute5tupleIJNSA_1CILi2EEENSC_ILi1EEESE_EEEEENSB_IJNSC_ILi256EEENSB_IJNSC_ILi128EEEEEENSB_IJNSC_ILi32EEEEEEEEENS_10tfloat32_tESN_NSA_8TiledMMAINSA_8MMA_AtomIJNSA_23SM100_MMA_TF32_2x1SM_SSISN_SN_fLi256ELi128ELNSA_4UMMA5MajorE1ELSS_1ELNSR_7ScaleInE0ELST_0EEEEEENSA_6LayoutINSB_IJSE_SE_SE_EEENSB_IJNSC_ILi0EEESY_SY_EEEEENSB_IJNSA_10UnderscoreES11_S11_EEEEENS7_6detail27Sm100ImplicitGemmTileTraitsINSA_18SM100_TMA_2SM_LOADENSA_14ComposedLayoutINSA_7SwizzleILi2ELi5ELi2EEENSA_18smem_ptr_flag_bitsILi32EEENSW_INSB_IJSK_NSC_ILi4EEEEEENSB_IJSE_SK_EEEEEEEvEENS15_INSA_25SM100_TMA_2SM_LOAD_IM2COLES1G_vEEEENS_8epilogue10collective18CollectiveEpilogueINS1L_23Sm100TmaWarpSpecializedILi4ELi2ELi16ELb1ELb0EEEJNSB_IJSI_SJ_SL_EEENSB_IJNSW_ISI_SE_EENSW_INSC_ILi16EEESE_EEEEESN_NSB_IJlNSB_IJSE_lllEEESY_EEESN_S1W_NS1L_6fusion15FusionCallbacksIS1P_NS1X_17LinearCombinationISN_fSN_fLNS_15FloatRoundStyleE2EEES1Q_S1U_JEEENSA_5SM1004TMEM4LOAD26SM100_TMEM_LOAD_32dp32b16xENSA_13SM90_TMA_LOADENS17_INS18_ILi2ELi4ELi3EEES1B_NSW_INSB_IJNSC_ILi8EEES1S_EEENSB_IJS1S_SE_EEEEEEENSA_39AutoVectorizingCopyWithAssumedAlignmentILi128EEENSA_14SM90_TMA_STOREES2D_S2F_S2F_EEEvvEEEEvNT_6ParamsE) ;  /* 0xffffff1c02107950 */ /* 0x000fea0003c3ffff */
.L_x_242:
[----:B------:R-:W-:-:S00]  /*e3c0*/  BRA `(.L_x_242) ;  /* 0xfffffffc00fc7947 */ /* 0x000fc0000383ffff */
[----:B------:R-:W-:-:S00]  /*e3d0*/  NOP ;  /* 0x0000000000007918 */ /* 0x000fc00000000000 */
        /* <DEDUP_REMOVED lines=10> */
.L_x_243:


//--------------------- .nv.global.init           --------------------------
	.section	.nv.global.init,"aw",@progbits
.nv.global.init:
	.type		$str$29,@object
	.size		$str$29,($str$30 - $str$29)
$str$29:
        /*0000*/ 	.byte	0x28, 0x61, 0x64, 0x64, 0x72, 0x65, 0x73, 0x73, 0x20, 0x26, 0x20, 0x6d, 0x61, 0x73, 0x6b, 0x29
        /*0010*/ 	.byte	0x20, 0x3d, 0x3d, 0x20, 0x30, 0x00
	.type		$str$30,@object
	.size		$str$30,($str$28 - $str$30)
$str$30:
        /*0016*/ 	.byte	0x2f, 0x74, 0x6d, 0x70, 0x2f, 0x63, 0x75, 0x74, 0x6c, 0x61, 0x73, 0x73, 0x5f, 0x73, 0x77, 0x65
        /*0026*/ 	.byte	0x65, 0x70, 0x5f, 0x73, 0x72, 0x63, 0x2f, 0x69, 0x6e, 0x63, 0x6c, 0x75, 0x64, 0x65, 0x2f, 0x63
        /*0036*/ 	.byte	0x75, 0x74, 0x65, 0x2f, 0x70, 0x6f, 0x69, 0x6e, 0x74, 0x65, 0x72, 0x5f, 0x66, 0x6c, 0x61, 0x67
        /*0046*/ 	.byte	0x67, 0x65, 0x64, 0x2e, 0x68, 0x70, 0x70, 0x00
	.type		$str$28,@object
	.size		$str$28,($str$27 - $str$28)
$str$28:
        /*004e*/ 	.byte	0x2f, 0x74, 0x6d, 0x70, 0x2f, 0x63, 0x75, 0x74, 0x6c, 0x61, 0x73, 0x73, 0x5f, 0x73, 0x77, 0x65
        /*005e*/ 	.byte	0x65, 0x70, 0x5f, 0x73, 0x72, 0x63, 0x2f, 0x69, 0x6e, 0x63, 0x6c, 0x75, 0x64, 0x65, 0x2f, 0x63
        /*006e*/ 	.byte	0x75, 0x74, 0x65, 0x2f, 0x61, 0x74, 0x6f, 0x6d, 0x2f, 0x63, 0x6f, 0x70, 0x79, 0x5f, 0x74, 0x72
        /*007e*/ 	.byte	0x61, 0x69, 0x74, 0x73, 0x5f, 0x73, 0x6d, 0x31, 0x30, 0x30, 0x2e, 0x68, 0x70, 0x70, 0x00
	.type		$str$27,@object
	.size		$str$27,(__unnamed_1 - $str$27)
$str$27:
        /*008d*/ 	.byte	0x28, 0x28, 0x75, 0x69, 0x6e, 0x74, 0x33, 0x32, 0x5f, 0x74, 0x28, 0x74, 0x68, 0x72, 0x65, 0x61
        /*009d*/ 	.byte	0x64, 0x49, 0x64, 0x78, 0x2e, 0x78, 0x29, 0x20, 0x2f, 0x20, 0x33, 0x32, 0x29, 0x20, 0x25, 0x20
        /*00ad*/ 	.byte	0x34, 0x29, 0x20, 0x3d, 0x3d, 0x20, 0x28, 0x28, 0x28, 0x74, 0x6d, 0x65, 0x6d, 0x5f, 0x61, 0x64
        /*00bd*/ 	.byte	0x64, 0x72, 0x20, 0x3e, 0x3e, 0x20, 0x31, 0x36, 0x29, 0x20, 0x2f, 0x20, 0x33, 0x32, 0x29, 0x20
        /*00cd*/ 	.byte	0x25, 0x20, 0x34, 0x29, 0x00
	.type		__unnamed_1,@object
	.size		__unnamed_1,(__unnamed_2 - __unnamed_1)
__unnamed_1:
        /*00d2*/ 	.byte	0x61, 0x75, 0x74, 0x6f, 0x20, 0x63, 0x75, 0x74, 0x65, 0x3a, 0x3a, 0x61, 0x73, 0x5f, 0x70, 0x6f
        /* <DEDUP_REMOVED lines=24> */
        /*0262*/ 	.byte	0x32, 0x30, 0x34, 0x38, 0x3e, 0x3e, 0x3e, 0x3e, 0x5d, 0x00
	.type		__unnamed_2,@object
	.size		__unnamed_2,(.L_2 - __unnamed_2)
__unnamed_2:
        /* <DEDUP_REMOVED lines=42> */
        /*050c*/ 	.byte	0x3e, 0x5d, 0x00
.L_2:


//--------------------- .nv.shared._ZN7cutlass13device_kernelINS_4conv6kernel13ConvUniversalINS1_16ConvProblemShapeILNS1_8OperatorE2ELi3EEENS1_10collective14CollectiveConvINS1_47MainloopSm100TmaUmmaWarpSpecializedImplicitGemmILS5_2ELi8ELi3ELi1ELi2EN4cute5tupleIJNSA_1CILi2EEENSC_ILi1EEESE_EEEEENSB_IJNSC_ILi256EEENSB_IJNSC_ILi128EEEEEENSB_IJNSC_ILi32EEEEEEEEENS_10tfloat32_tESN_NSA_8TiledMMAINSA_8MMA_AtomIJNSA_23SM100_MMA_TF32_2x1SM_SSISN_SN_fLi256ELi128ELNSA_4UMMA5MajorE1ELSS_1ELNSR_7ScaleInE0ELST_0EEEEEENSA_6LayoutINSB_IJSE_SE_SE_EEENSB_IJNSC_ILi0EEESY_SY_EEEEENSB_IJNSA_10UnderscoreES11_S11_EEEEENS7_6detail27Sm100ImplicitGemmTileTraitsINSA_18SM100_TMA_2SM_LOADENSA_14ComposedLayoutINSA_7SwizzleILi2ELi5ELi2EEENSA_18smem_ptr_flag_bitsILi32EEENSW_INSB_IJSK_NSC_ILi4EEEEEENSB_IJSE_SK_EEEEEEEvEENS15_INSA_25SM100_TMA_2SM_LOAD_IM2COLES1G_vEEEENS_8epilogue10collective18CollectiveEpilogueINS1L_23Sm100TmaWarpSpecializedILi4ELi2ELi16ELb1ELb0EEEJNSB_IJSI_SJ_SL_EEENSB_IJNSW_ISI_SE_EENSW_INSC_ILi16EEESE_EEEEESN_NSB_IJlNSB_IJSE_lllEEESY_EEESN_S1W_NS1L_6fusion15FusionCallbacksIS1P_NS1X_17LinearCombinationISN_fSN_fLNS_15FloatRoundStyleE2EEES1Q_S1U_JEEENSA_5SM1004TMEM4LOAD26SM100_TMEM_LOAD_32dp32b16xENSA_13SM90_TMA_LOADENS17_INS18_ILi2ELi4ELi3EEES1B_NSW_INSB_IJNSC_ILi8EEES1S_EEENSB_IJS1S_SE_EEEEEEENSA_39AutoVectorizingCopyWithAssumedAlignmentILi128EEENSA_14SM90_TMA_STOREES2D_S2F_S2F_EEEvvEEEEvNT_6ParamsE --------------------------
	.section	.nv.shared._ZN7cutlass13device_kernelINS_4conv6kernel13ConvUniversalINS1_16ConvProblemShapeILNS1_8OperatorE2ELi3EEENS1_10collective14CollectiveConvINS1_47MainloopSm100TmaUmmaWarpSpecializedImplicitGemmILS5_2ELi8ELi3ELi1ELi2EN4cute5tupleIJNSA_1CILi2EEENSC_ILi1EEESE_EEEEENSB_IJNSC_ILi256EEENSB_IJNSC_ILi128EEEEEENSB_IJNSC_ILi32EEEEEEEEENS_10tfloat32_tESN_NSA_8TiledMMAINSA_8MMA_AtomIJNSA_23SM100_MMA_TF32_2x1SM_SSISN_SN_fLi256ELi128ELNSA_4UMMA5MajorE1ELSS_1ELNSR_7ScaleInE0ELST_0EEEEEENSA_6LayoutINSB_IJSE_SE_SE_EEENSB_IJNSC_ILi0EEESY_SY_EEEEENSB_IJNSA_10UnderscoreES11_S11_EEEEENS7_6detail27Sm100ImplicitGemmTileTraitsINSA_18SM100_TMA_2SM_LOADENSA_14ComposedLayoutINSA_7SwizzleILi2ELi5ELi2EEENSA_18smem_ptr_flag_bitsILi32EEENSW_INSB_IJSK_NSC_ILi4EEEEEENSB_IJSE_SK_EEEEEEEvEENS15_INSA_25SM100_TMA_2SM_LOAD_IM2COLES1G_vEEEENS_8epilogue10collective18CollectiveEpilogueINS1L_23Sm100TmaWarpSpecializedILi4ELi2ELi16ELb1ELb0EEEJNSB_IJSI_SJ_SL_EEENSB_IJNSW_ISI_SE_EENSW_INSC_ILi16EEESE_EEEEESN_NSB_IJlNSB_IJSE_lllEEESY_EEESN_S1W_NS1L_6fusion15FusionCallbacksIS1P_NS1X_17LinearCombinationISN_fSN_fLNS_15FloatRoundStyleE2EEES1Q_S1U_JEEENSA_5SM1004TMEM4LOAD26SM100_TMEM_LOAD_32dp32b16xENSA_13SM90_TMA_LOADENS17_INS18_ILi2ELi4ELi3EEES1B_NSW_INSB_IJNSC_ILi8EEES1S_EEENSB_IJS1S_SE_EEEEEEENSA_39AutoVectorizingCopyWithAssumedAlignmentILi128EEENSA_14SM90_TMA_STOREES2D_S2F_S2F_EEEvvEEEEvNT_6ParamsE,"aw",@nobits
	.sectionflags	@""
	.align	16
	.zero		1024


//--------------------- .nv.shared.reserved.0     --------------------------
	.section	.nv.shared.reserved.0,"aw",@nobits
	.weak		__nv_reservedSMEM_offset_0_alias
	.size		__nv_reservedSMEM_offset_0_alias, 0, 64
	.other		__nv_reservedSMEM_offset_0_alias,@"STO_CUDA_RESERVED_SHARED STV_DEFAULT"
__nv_reservedSMEM_offset_0_alias:
	.zero		0
.nv.shared.reserved.0:
	.zero		64
	.weak		__nv_reservedSMEM_tcgen05_partition
	.type		__nv_reservedSMEM_tcgen05_partition,@object
	.size		__nv_reservedSMEM_tcgen05_partition,(.L_0 - __nv_reservedSMEM_tcgen05_partition)
__nv_reservedSMEM_tcgen05_partition:
	.zero		32
.L_0:


//--------------------- .nv.global                --------------------------
	.section	.nv.global,"aw",@nobits
.nv.global:
	.type		_ZN39_INTERNAL_5811ad56_4_k_cu_876859f0_45794cute1_E,@object
	.size		_ZN39_INTERNAL_5811ad56_4_k_cu_876859f0_45794cute1_E,(_ZN39_INTERNAL_5811ad56_4_k_cu_876859f0_45794cuda3std3__45__cpo6cbeginE - _ZN39_INTERNAL_5811ad56_4_k_cu_876859f0_45794cute1_E)
_ZN39_INTERNAL_5811ad56_4_k_cu_876859f0_45794cute1_E:
	.zero		1
	.type		_ZN39_INTERNAL_5811ad56_4_k_cu_876859f0_45794cuda3std3__45__cpo6cbeginE,@object
	.size		_ZN39_INTERNAL_5811ad56_4_k_cu_876859f0_45794cuda3std3__45__cpo6cbeginE,(_ZN39_INTERNAL_5811ad56_4_k_cu_876859f0_45794cuda3std3__48in_placeE - _ZN39_INTERNAL_5811ad56_4_k_cu_876859f0_45794cuda3std3__45__cpo6cbeginE)
_ZN39_INTERNAL_5811ad56_4_k_cu_876859f0_45794cuda3std3__45__cpo6cbeginE:
	.zero		1
	.type		_ZN39_INTERNAL_5811ad56_4_k_cu_876859f0_45794cuda3std3__48in_placeE,@object
	.size		_ZN39_INTERNAL_5811ad56_4_k_cu_876859f0_45794cuda3std3__48in_placeE,(_ZN39_INTERNAL_5811ad56_4_k_cu_876859f0_45794cuda3std6ranges3__45__cpo9iter_moveE - _ZN39_INTERNAL_5811ad56_4_k_cu_876859f0_45794cuda3std3__48in_placeE)
_ZN39_INTERNAL_5811ad56_4_k_cu_876859f0_45794cuda3std3__48in_placeE:
	.zero		1
	.type		_ZN39_INTERNAL_5811ad56_4_k_cu_876859f0_45794cuda3std6ranges3__45__cpo9iter_moveE,@object
	.size		_ZN39_INTERNAL_5811ad56_4_k_cu_876859f0_45794cuda3std6ranges3__45__cpo9iter_moveE,(_ZN39_INTERNAL_5811ad56_4_k_cu_876859f0_45794cuda3std3__45__cpo5beginE - _ZN39_INTERNAL_5811ad56_4_k_cu_876859f0_45794cuda3std6ranges3__45__cpo9iter_moveE)
_ZN39_INTERNAL_5811ad56_4_k_cu_876859f0_45794cuda3std6ranges3__45__cpo9iter_moveE:
	.zero		1
	.type		_ZN39_INTERNAL_5811ad56_4_k_cu_876859f0_45794cuda3std3__45__cpo5beginE,@object
	.size		_ZN39_INTERNAL_5811ad56_4_k_cu_876859f0_45794cuda3std3__45__cpo5beginE,(_ZN39_INTERNAL_5811ad56_4_k_cu_876859f0_45794cuda3std3__441_GLOBAL__N__5811ad56_4_k_cu_876859f0_45796ignoreE - _ZN39_INTERNAL_5811ad56_4_k_cu_876859f0_45794cuda3std3__45__cpo5beginE)
_ZN39_INTERNAL_5811ad56_4_k_cu_876859f0_45794cuda3std3__45__cpo5beginE:
	.zero		1
	.type		_ZN39_INTERNAL_5811ad56_4_k_cu_876859f0_45794cuda3std3__441_GLOBAL__N__5811ad56_4_k_cu_876859f0_45796ignoreE,@object
	.size		_ZN39_INTERNAL_5811ad56_4_k_cu_876859f0_45794cuda3std3__441_GLOBAL__N__5811ad56_4_k_cu_876859f0_45796ignoreE,(_ZN39_INTERNAL_5811ad56_4_k_cu_876859f0_45794cute7productE - _ZN39_INTERNAL_5811ad56_4_k_cu_876859f0_45794cuda3std3__441_GLOBAL__N__5811ad56_4_k_cu_876859f0_45796ignoreE)
_ZN39_INTERNAL_5811ad56_4_k_cu_876859f0_45794cuda3std3__441_GLOBAL__N__5811ad56_4_k_cu_876859f0_45796ignoreE:
	.zero		1
	.type		_ZN39_INTERNAL_5811ad56_4_k_cu_876859f0_45794cute7productE,@object
	.size		_ZN39_INTERNAL_5811ad56_4_k_cu_876859f0_45794cute7productE,(_ZN39_INTERNAL_5811ad56_4_k_cu_876859f0_45794cuda3std3__45__cpo3endE - _ZN39_INTERNAL_5811ad56_4_k_cu_876859f0_45794cute7productE)
_ZN39_INTERNAL_5811ad56_4_k_cu_876859f0_45794cute7productE:
	.zero		1
	.type		_ZN39_INTERNAL_5811ad56_4_k_cu_876859f0_45794cuda3std3__45__cpo3endE,@object
	.size		_ZN39_INTERNAL_5811ad56_4_k_cu_876859f0_45794cuda3std3__45__cpo3endE,(_ZN39_INTERNAL_5811ad56_4_k_cu_876859f0_45794cuda3std3__419piecewise_constructE - _ZN39_INTERNAL_5811ad56_4_k_cu_876859f0_45794cuda3std3__45__cpo3endE)
_ZN39_INTERNAL_5811ad56_4_k_cu_876859f0_45794cuda3std3__45__cpo3endE:
	.zero		1
	.type		_ZN39_INTERNAL_5811ad56_4_k_cu_876859f0_45794cuda3std3__419piecewise_constructE,@object
	.size		_ZN39_INTERNAL_5811ad56_4_k_cu_876859f0_45794cuda3std3__419piecewise_constructE,(_ZN39_INTERNAL_5811ad56_4_k_cu_876859f0_45794cuda3std3__45__cpo4cendE - _ZN39_INTERNAL_5811ad56_4_k_cu_876859f0_45794cuda3std3__419piecewise_constructE)
_ZN39_INTERNAL_5811ad56_4_k_cu_876859f0_45794cuda3std3__419piecewise_constructE:
	.zero		1
	.type		_ZN39_INTERNAL_5811ad56_4_k_cu_876859f0_45794cuda3std3__45__cpo4cendE,@object
	.size		_ZN39_INTERNAL_5811ad56_4_k_cu_876859f0_45794cuda3std3__45__cpo4cendE,(_ZN39_INTERNAL_5811ad56_4_k_cu_876859f0_45794cuda3std6ranges3__45__cpo4swapE - _ZN39_INTERNAL_5811ad56_4_k_cu_876859f0_45794cuda3std3__45__cpo4cendE)
_ZN39_INTERNAL_5811ad56_4_k_cu_876859f0_45794cuda3std3__45__cpo4cendE:
	.zero		1
	.type		_ZN39_INTERNAL_5811ad56_4_k_cu_876859f0_45794cuda3std6ranges3__45__cpo4swapE,@object
	.size		_ZN39_INTERNAL_5811ad56_4_k_cu_876859f0_45794cuda3std6ranges3__45__cpo4swapE,(.L_10 - _ZN39_INTERNAL_5811ad56_4_k_cu_876859f0_45794cuda3std6ranges3__45__cpo4swapE)
_ZN39_INTERNAL_5811ad56_4_k_cu_876859f0_45794cuda3std6ranges3__45__cpo4swapE:
	.zero		1
.L_10:


//--------------------- .nv.constant0._ZN7cutlass13device_kernelINS_4conv6kernel13ConvUniversalINS1_16ConvProblemShapeILNS1_8OperatorE2ELi3EEENS1_10collective14CollectiveConvINS1_47MainloopSm100TmaUmmaWarpSpecializedImplicitGemmILS5_2ELi8ELi3ELi1ELi2EN4cute5tupleIJNSA_1CILi2EEENSC_ILi1EEESE_EEEEENSB_IJNSC_ILi256EEENSB_IJNSC_ILi128EEEEEENSB_IJNSC_ILi32EEEEEEEEENS_10tfloat32_tESN_NSA_8TiledMMAINSA_8MMA_AtomIJNSA_23SM100_MMA_TF32_2x1SM_SSISN_SN_fLi256ELi128ELNSA_4UMMA5MajorE1ELSS_1ELNSR_7ScaleInE0ELST_0EEEEEENSA_6LayoutINSB_IJSE_SE_SE_EEENSB_IJNSC_ILi0EEESY_SY_EEEEENSB_IJNSA_10UnderscoreES11_S11_EEEEENS7_6detail27Sm100ImplicitGemmTileTraitsINSA_18SM100_TMA_2SM_LOADENSA_14ComposedLayoutINSA_7SwizzleILi2ELi5ELi2EEENSA_18smem_ptr_flag_bitsILi32EEENSW_INSB_IJSK_NSC_ILi4EEEEEENSB_IJSE_SK_EEEEEEEvEENS15_INSA_25SM100_TMA_2SM_LOAD_IM2COLES1G_vEEEENS_8epilogue10collective18CollectiveEpilogueINS1L_23Sm100TmaWarpSpecializedILi4ELi2ELi16ELb1ELb0EEEJNSB_IJSI_SJ_SL_EEENSB_IJNSW_ISI_SE_EENSW_INSC_ILi16EEESE_EEEEESN_NSB_IJlNSB_IJSE_lllEEESY_EEESN_S1W_NS1L_6fusion15FusionCallbacksIS1P_NS1X_17LinearCombinationISN_fSN_fLNS_15FloatRoundStyleE2EEES1Q_S1U_JEEENSA_5SM1004TMEM4LOAD26SM100_TMEM_LOAD_32dp32b16xENSA_13SM90_TMA_LOADENS17_INS18_ILi2ELi4ELi3EEES1B_NSW_INSB_IJNSC_ILi8EEES1S_EEENSB_IJS1S_SE_EEEEEEENSA_39AutoVectorizingCopyWithAssumedAlignmentILi128EEENSA_14SM90_TMA_STOREES2D_S2F_S2F_EEEvvEEEEvNT_6ParamsE --------------------------
	.section	.nv.constant0._ZN7cutlass13device_kernelINS_4conv6kernel13ConvUniversalINS1_16ConvProblemShapeILNS1_8OperatorE2ELi3EEENS1_10collective14CollectiveConvINS1_47MainloopSm100TmaUmmaWarpSpecializedImplicitGemmILS5_2ELi8ELi3ELi1ELi2EN4cute5tupleIJNSA_1CILi2EEENSC_ILi1EEESE_EEEEENSB_IJNSC_ILi256EEENSB_IJNSC_ILi128EEEEEENSB_IJNSC_ILi32EEEEEEEEENS_10tfloat32_tESN_NSA_8TiledMMAINSA_8MMA_AtomIJNSA_23SM100_MMA_TF32_2x1SM_SSISN_SN_fLi256ELi128ELNSA_4UMMA5MajorE1ELSS_1ELNSR_7ScaleInE0ELST_0EEEEEENSA_6LayoutINSB_IJSE_SE_SE_EEENSB_IJNSC_ILi0EEESY_SY_EEEEENSB_IJNSA_10UnderscoreES11_S11_EEEEENS7_6detail27Sm100ImplicitGemmTileTraitsINSA_18SM100_TMA_2SM_LOADENSA_14ComposedLayoutINSA_7SwizzleILi2ELi5ELi2EEENSA_18smem_ptr_flag_bitsILi32EEENSW_INSB_IJSK_NSC_ILi4EEEEEENSB_IJSE_SK_EEEEEEEvEENS15_INSA_25SM100_TMA_2SM_LOAD_IM2COLES1G_vEEEENS_8epilogue10collective18CollectiveEpilogueINS1L_23Sm100TmaWarpSpecializedILi4ELi2ELi16ELb1ELb0EEEJNSB_IJSI_SJ_SL_EEENSB_IJNSW_ISI_SE_EENSW_INSC_ILi16EEESE_EEEEESN_NSB_IJlNSB_IJSE_lllEEESY_EEESN_S1W_NS1L_6fusion15FusionCallbacksIS1P_NS1X_17LinearCombinationISN_fSN_fLNS_15FloatRoundStyleE2EEES1Q_S1U_JEEENSA_5SM1004TMEM4LOAD26SM100_TMEM_LOAD_32dp32b16xENSA_13SM90_TMA_LOADENS17_INS18_ILi2ELi4ELi3EEES1B_NSW_INSB_IJNSC_ILi8EEES1S_EEENSB_IJS1S_SE_EEEEEEENSA_39AutoVectorizingCopyWithAssumedAlignmentILi128EEENSA_14SM90_TMA_STOREES2D_S2F_S2F_EEEvvEEEEvNT_6ParamsE,"a",@progbits
	.sectionflags	@""
	.align	4
.nv.constant0._ZN7cutlass13device_kernelINS_4conv6kernel13ConvUniversalINS1_16ConvProblemShapeILNS1_8OperatorE2ELi3EEENS1_10collective14CollectiveConvINS1_47MainloopSm100TmaUmmaWarpSpecializedImplicitGemmILS5_2ELi8ELi3ELi1ELi2EN4cute5tupleIJNSA_1CILi2EEENSC_ILi1EEESE_EEEEENSB_IJNSC_ILi256EEENSB_IJNSC_ILi128EEEEEENSB_IJNSC_ILi32EEEEEEEEENS_10tfloat32_tESN_NSA_8TiledMMAINSA_8MMA_AtomIJNSA_23SM100_MMA_TF32_2x1SM_SSISN_SN_fLi256ELi128ELNSA_4UMMA5MajorE1ELSS_1ELNSR_7ScaleInE0ELST_0EEEEEENSA_6LayoutINSB_IJSE_SE_SE_EEENSB_IJNSC_ILi0EEESY_SY_EEEEENSB_IJNSA_10UnderscoreES11_S11_EEEEENS7_6detail27Sm100ImplicitGemmTileTraitsINSA_18SM100_TMA_2SM_LOADENSA_14ComposedLayoutINSA_7SwizzleILi2ELi5ELi2EEENSA_18smem_ptr_flag_bitsILi32EEENSW_INSB_IJSK_NSC_ILi4EEEEEENSB_IJSE_SK_EEEEEEEvEENS15_INSA_25SM100_TMA_2SM_LOAD_IM2COLES1G_vEEEENS_8epilogue10collective18CollectiveEpilogueINS1L_23Sm100TmaWarpSpecializedILi4ELi2ELi16ELb1ELb0EEEJNSB_IJSI_SJ_SL_EEENSB_IJNSW_ISI_SE_EENSW_INSC_ILi16EEESE_EEEEESN_NSB_IJlNSB_IJSE_lllEEESY_EEESN_S1W_NS1L_6fusion15FusionCallbacksIS1P_NS1X_17LinearCombinationISN_fSN_fLNS_15FloatRoundStyleE2EEES1Q_S1U_JEEENSA_5SM1004TMEM4LOAD26SM100_TMEM_LOAD_32dp32b16xENSA_13SM90_TMA_LOADENS17_INS18_ILi2ELi4ELi3EEES1B_NSW_INSB_IJNSC_ILi8EEES1S_EEENSB_IJS1S_SE_EEEEEEENSA_39AutoVectorizingCopyWithAssumedAlignmentILi128EEENSA_14SM90_TMA_STOREES2D_S2F_S2F_EEEvvEEEEvNT_6ParamsE:
	.zero		3200


//--------------------- SYMBOLS --------------------------

	.type		.nv.reservedSmem.offset0,@object
	.size		.nv.reservedSmem.offset0,0x4
	.type		.nv.reservedSmem.cap,@object
	.size		.nv.reservedSmem.cap,0x4
	.type		__assertfail,@function
